//
// Generated by NVIDIA NVVM Compiler
//
// Compiler Build ID: CL-36424714
// Cuda compilation tools, release 13.0, V13.0.88
// Based on NVVM 20.0.0
//

.version 9.0
.target sm_100
.address_size 64

	// .globl	__kernel__vertex_shader_bwd_diff
.global .align 4 .b8 __cudart_i2opi_f[24] = {65, 144, 67, 60, 153, 149, 98, 219, 192, 221, 52, 245, 209, 87, 39, 252, 41, 21, 68, 78, 110, 131, 249, 162};

.visible .entry __kernel__vertex_shader_bwd_diff(
	.param .align 8 .b8 __kernel__vertex_shader_bwd_diff_param_0[112],
	.param .align 8 .b8 __kernel__vertex_shader_bwd_diff_param_1[112],
	.param .align 8 .b8 __kernel__vertex_shader_bwd_diff_param_2[112],
	.param .align 8 .b8 __kernel__vertex_shader_bwd_diff_param_3[112],
	.param .u32 __kernel__vertex_shader_bwd_diff_param_4,
	.param .align 8 .b8 __kernel__vertex_shader_bwd_diff_param_5[56],
	.param .align 8 .b8 __kernel__vertex_shader_bwd_diff_param_6[56],
	.param .align 8 .b8 __kernel__vertex_shader_bwd_diff_param_7[56],
	.param .align 8 .b8 __kernel__vertex_shader_bwd_diff_param_8[56],
	.param .align 8 .b8 __kernel__vertex_shader_bwd_diff_param_9[56],
	.param .align 8 .b8 __kernel__vertex_shader_bwd_diff_param_10[56],
	.param .align 8 .b8 __kernel__vertex_shader_bwd_diff_param_11[112],
	.param .align 8 .b8 __kernel__vertex_shader_bwd_diff_param_12[112],
	.param .align 8 .b8 __kernel__vertex_shader_bwd_diff_param_13[112],
	.param .f32 __kernel__vertex_shader_bwd_diff_param_14,
	.param .f32 __kernel__vertex_shader_bwd_diff_param_15,
	.param .u32 __kernel__vertex_shader_bwd_diff_param_16,
	.param .u32 __kernel__vertex_shader_bwd_diff_param_17,
	.param .u32 __kernel__vertex_shader_bwd_diff_param_18,
	.param .u32 __kernel__vertex_shader_bwd_diff_param_19,
	.param .u32 __kernel__vertex_shader_bwd_diff_param_20,
	.param .u32 __kernel__vertex_shader_bwd_diff_param_21
)
{
	.local .align 4 .b8 	__local_depot0[28];
	.reg .b64 	%SP;
	.reg .b64 	%SPL;
	.reg .pred 	%p<123>;
	.reg .b16 	%rs<81>;
	.reg .b32 	%r<1075>;
	.reg .b32 	%f<4529>;
	.reg .b64 	%rd<533>;
	.reg .b64 	%fd<17>;

	mov.u64 	%SPL, __local_depot0;
	ld.param.u64 	%rd74, [__kernel__vertex_shader_bwd_diff_param_13+56];
	ld.param.u64 	%rd73, [__kernel__vertex_shader_bwd_diff_param_13];
	ld.param.u64 	%rd72, [__kernel__vertex_shader_bwd_diff_param_12+56];
	ld.param.u64 	%rd71, [__kernel__vertex_shader_bwd_diff_param_12];
	ld.param.u64 	%rd70, [__kernel__vertex_shader_bwd_diff_param_11+56];
	ld.param.u64 	%rd69, [__kernel__vertex_shader_bwd_diff_param_11];
	ld.param.u64 	%rd68, [__kernel__vertex_shader_bwd_diff_param_10];
	ld.param.u64 	%rd67, [__kernel__vertex_shader_bwd_diff_param_9];
	ld.param.u64 	%rd66, [__kernel__vertex_shader_bwd_diff_param_8];
	ld.param.u64 	%rd65, [__kernel__vertex_shader_bwd_diff_param_7];
	ld.param.u64 	%rd64, [__kernel__vertex_shader_bwd_diff_param_6];
	ld.param.u64 	%rd63, [__kernel__vertex_shader_bwd_diff_param_5];
	ld.param.u64 	%rd62, [__kernel__vertex_shader_bwd_diff_param_3+56];
	ld.param.u64 	%rd61, [__kernel__vertex_shader_bwd_diff_param_3];
	ld.param.u64 	%rd60, [__kernel__vertex_shader_bwd_diff_param_2+56];
	ld.param.u64 	%rd59, [__kernel__vertex_shader_bwd_diff_param_2];
	ld.param.u64 	%rd58, [__kernel__vertex_shader_bwd_diff_param_1+56];
	ld.param.u64 	%rd57, [__kernel__vertex_shader_bwd_diff_param_1];
	ld.param.v2.u32 	{%r197, %r198}, [__kernel__vertex_shader_bwd_diff_param_0+64];
	ld.param.u64 	%rd56, [__kernel__vertex_shader_bwd_diff_param_0+56];
	ld.param.v2.u32 	{%r186, %r187}, [__kernel__vertex_shader_bwd_diff_param_0+8];
	ld.param.u64 	%rd55, [__kernel__vertex_shader_bwd_diff_param_0];
	ld.param.v2.u32 	{%r190, %r191}, [__kernel__vertex_shader_bwd_diff_param_0+24];
	ld.param.v2.u32 	{%r221, %r222}, [__kernel__vertex_shader_bwd_diff_param_1+72];
	ld.param.v2.u32 	{%r219, %r220}, [__kernel__vertex_shader_bwd_diff_param_1+64];
	ld.param.v2.u32 	{%r210, %r211}, [__kernel__vertex_shader_bwd_diff_param_1+16];
	ld.param.v2.u32 	{%r208, %r209}, [__kernel__vertex_shader_bwd_diff_param_1+8];
	ld.param.v2.u32 	{%r241, %r242}, [__kernel__vertex_shader_bwd_diff_param_2+64];
	ld.param.v2.u32 	{%r230, %r231}, [__kernel__vertex_shader_bwd_diff_param_2+8];
	ld.param.v2.u32 	{%r263, %r264}, [__kernel__vertex_shader_bwd_diff_param_3+64];
	ld.param.v2.u32 	{%r252, %r253}, [__kernel__vertex_shader_bwd_diff_param_3+8];
	ld.param.v2.u32 	{%r275, %r276}, [__kernel__vertex_shader_bwd_diff_param_5+8];
	ld.param.v2.u32 	{%r286, %r287}, [__kernel__vertex_shader_bwd_diff_param_6+8];
	ld.param.v2.u32 	{%r297, %r298}, [__kernel__vertex_shader_bwd_diff_param_7+8];
	ld.param.v2.u32 	{%r308, %r309}, [__kernel__vertex_shader_bwd_diff_param_8+8];
	ld.param.v2.u32 	{%r319, %r320}, [__kernel__vertex_shader_bwd_diff_param_9+8];
	ld.param.v2.u32 	{%r330, %r331}, [__kernel__vertex_shader_bwd_diff_param_10+8];
	ld.param.v2.u32 	{%r352, %r353}, [__kernel__vertex_shader_bwd_diff_param_11+64];
	ld.param.v2.u32 	{%r341, %r342}, [__kernel__vertex_shader_bwd_diff_param_11+8];
	ld.param.v2.u32 	{%r376, %r377}, [__kernel__vertex_shader_bwd_diff_param_12+72];
	ld.param.v2.u32 	{%r374, %r375}, [__kernel__vertex_shader_bwd_diff_param_12+64];
	ld.param.v2.u32 	{%r365, %r366}, [__kernel__vertex_shader_bwd_diff_param_12+16];
	ld.param.v2.u32 	{%r363, %r364}, [__kernel__vertex_shader_bwd_diff_param_12+8];
	ld.param.v2.u32 	{%r396, %r397}, [__kernel__vertex_shader_bwd_diff_param_13+64];
	ld.param.v2.u32 	{%r385, %r386}, [__kernel__vertex_shader_bwd_diff_param_13+8];
	add.u64 	%rd1, %SPL, 0;
	mov.u32 	%r514, %ctaid.x;
	mov.u32 	%r515, %ntid.x;
	mov.u32 	%r516, %tid.x;
	mad.lo.s32 	%r1, %r514, %r515, %r516;
	setp.ge.u32 	%p8, %r1, %r191;
	mov.f32 	%f3923, 0f00000000;
	mov.b32 	%r1020, 0;
	mov.f32 	%f3710, 0f00000000;
	mov.f32 	%f3711, 0f00000000;
	mov.f32 	%f3712, 0f00000000;
	mov.f32 	%f3713, 0f00000000;
	mov.f32 	%f3714, 0f00000000;
	mov.f32 	%f3715, 0f00000000;
	mov.f32 	%f3716, 0f00000000;
	mov.f32 	%f3717, 0f00000000;
	mov.f32 	%f3718, 0f00000000;
	mov.f32 	%f3719, 0f00000000;
	mov.f32 	%f3720, 0f00000000;
	mov.f32 	%f3721, 0f00000000;
	mov.f32 	%f3722, 0f00000000;
	mov.f32 	%f3723, 0f00000000;
	mov.f32 	%f3724, 0f00000000;
	mov.f32 	%f3725, 0f00000000;
	mov.f32 	%f3726, 0f00000000;
	mov.f32 	%f3727, 0f00000000;
	mov.f32 	%f3728, 0f00000000;
	mov.f32 	%f3729, 0f00000000;
	mov.f32 	%f3730, 0f00000000;
	mov.f32 	%f3731, 0f00000000;
	mov.f32 	%f3732, 0f00000000;
	mov.f32 	%f3733, 0f00000000;
	mov.f32 	%f3734, 0f00000000;
	mov.f32 	%f3735, 0f00000000;
	mov.f32 	%f3736, 0f00000000;
	mov.f32 	%f3737, 0f00000000;
	mov.f32 	%f3738, 0f00000000;
	mov.f32 	%f3739, 0f00000000;
	mov.f32 	%f3740, 0f00000000;
	mov.f32 	%f3741, 0f00000000;
	mov.f32 	%f3742, 0f00000000;
	mov.f32 	%f3743, 0f00000000;
	mov.f32 	%f3744, 0f00000000;
	mov.f32 	%f3745, 0f00000000;
	mov.f32 	%f3924, %f3923;
	mov.f32 	%f3925, %f3923;
	mov.f32 	%f3926, %f3923;
	mov.f32 	%f3927, %f3923;
	mov.f32 	%f3928, %f3923;
	mov.f32 	%f3929, %f3923;
	mov.f32 	%f3930, %f3923;
	mov.f32 	%f3931, %f3923;
	mov.f32 	%f3932, %f3923;
	mov.f32 	%f3933, %f3923;
	mov.f32 	%f3934, %f3923;
	mov.f32 	%f3935, %f3923;
	mov.f32 	%f3936, %f3923;
	mov.f32 	%f3937, %f3923;
	mov.f32 	%f3938, %f3923;
	mov.f32 	%f3939, %f3923;
	mov.f32 	%f3940, %f3923;
	mov.f32 	%f3941, %f3923;
	mov.f32 	%f3942, %f3923;
	mov.f32 	%f3943, %f3923;
	mov.f32 	%f3944, %f3923;
	mov.f32 	%f3945, %f3923;
	mov.f32 	%f3946, %f3923;
	mov.f32 	%f3947, %f3923;
	mov.f32 	%f3948, %f3923;
	mov.f32 	%f3949, %f3923;
	mov.f32 	%f3950, %f3923;
	mov.f32 	%f3951, %f3923;
	mov.f32 	%f3952, %f3923;
	mov.f32 	%f3953, %f3923;
	mov.f32 	%f3954, %f3923;
	mov.f32 	%f3955, %f3923;
	mov.f32 	%f3956, %f3923;
	mov.f32 	%f3957, %f3923;
	mov.f32 	%f3958, %f3923;
	mov.f32 	%f3959, %f3923;
	mov.f32 	%f3960, %f3923;
	mov.f32 	%f3961, %f3923;
	mov.f32 	%f3962, %f3923;
	mov.f32 	%f3963, %f3923;
	mov.f32 	%f3964, %f3923;
	mov.f32 	%f3965, %f3923;
	mov.f32 	%f3966, %f3923;
	mov.f32 	%f3967, %f3923;
	mov.f32 	%f3968, %f3923;
	mov.f32 	%f3969, %f3923;
	mov.f32 	%f3970, %f3923;
	mov.f32 	%f3971, %f3923;
	mov.f32 	%f3972, %f3923;
	mov.f32 	%f3973, %f3923;
	mov.f32 	%f3974, %f3923;
	mov.f32 	%f3975, %f3923;
	mov.f32 	%f3976, %f3923;
	mov.f32 	%f3977, %f3923;
	mov.f32 	%f3978, %f3923;
	mov.f32 	%f3979, %f3923;
	mov.f32 	%f3980, %f3923;
	mov.u32 	%r1021, %r1020;
	mov.f32 	%f3981, %f3923;
	mov.f32 	%f3982, %f3923;
	mov.f32 	%f3983, %f3923;
	mov.f32 	%f3984, %f3923;
	mov.f32 	%f3985, %f3923;
	mov.f32 	%f3986, %f3923;
	mov.f32 	%f3987, %f3923;
	mov.f32 	%f3988, %f3923;
	mov.f32 	%f3989, %f3923;
	mov.f32 	%f3990, %f3923;
	mov.f32 	%f3991, %f3923;
	mov.f32 	%f3992, %f3923;
	mov.f32 	%f3993, %f3923;
	mov.f32 	%f3994, %f3923;
	mov.f32 	%f3995, %f3923;
	mov.f32 	%f3996, %f3923;
	mov.f32 	%f3997, %f3923;
	mov.f32 	%f3998, %f3923;
	mov.f32 	%f3999, %f3923;
	mov.f32 	%f4000, %f3923;
	mov.f32 	%f4001, %f3923;
	mov.f32 	%f4002, %f3923;
	mov.f32 	%f4003, %f3923;
	mov.f32 	%f4004, %f3923;
	mov.f32 	%f4005, %f3923;
	mov.f32 	%f4006, %f3923;
	mov.f32 	%f4007, %f3923;
	mov.f32 	%f4008, %f3923;
	mov.f32 	%f4009, %f3923;
	mov.f32 	%f4010, %f3923;
	mov.f32 	%f4011, %f3923;
	mov.f32 	%f4012, %f3923;
	mov.f32 	%f4013, %f3923;
	mov.f32 	%f4014, %f3923;
	mov.f32 	%f4015, %f3923;
	mov.f32 	%f4016, %f3923;
	mov.f32 	%f4017, %f3923;
	@%p8 bra 	$L__BB0_31;
	ld.param.u32 	%r967, [__kernel__vertex_shader_bwd_diff_param_4];
	cvta.to.global.u64 	%rd76, %rd63;
	cvta.to.global.u64 	%rd77, %rd64;
	cvta.to.global.u64 	%rd78, %rd65;
	ld.global.f32 	%f4017, [%rd76];
	cvt.u64.u32 	%rd79, %r276;
	add.s64 	%rd80, %rd76, %rd79;
	ld.global.f32 	%f4016, [%rd80];
	shl.b32 	%r517, %r276, 1;
	cvt.u64.u32 	%rd81, %r517;
	add.s64 	%rd82, %rd76, %rd81;
	ld.global.f32 	%f4015, [%rd82];
	mul.lo.s32 	%r518, %r276, 3;
	cvt.u64.u32 	%rd83, %r518;
	add.s64 	%rd84, %rd76, %rd83;
	ld.global.f32 	%f4014, [%rd84];
	cvt.u64.u32 	%rd85, %r275;
	add.s64 	%rd86, %rd76, %rd85;
	ld.global.f32 	%f4013, [%rd86];
	add.s64 	%rd87, %rd86, %rd79;
	ld.global.f32 	%f4012, [%rd87];
	add.s64 	%rd88, %rd86, %rd81;
	ld.global.f32 	%f4011, [%rd88];
	add.s64 	%rd89, %rd86, %rd83;
	ld.global.f32 	%f4010, [%rd89];
	shl.b32 	%r519, %r275, 1;
	cvt.u64.u32 	%rd90, %r519;
	add.s64 	%rd91, %rd76, %rd90;
	ld.global.f32 	%f4009, [%rd91];
	add.s64 	%rd92, %rd91, %rd79;
	ld.global.f32 	%f4008, [%rd92];
	add.s64 	%rd93, %rd91, %rd81;
	ld.global.f32 	%f4007, [%rd93];
	add.s64 	%rd94, %rd91, %rd83;
	ld.global.f32 	%f4006, [%rd94];
	mul.lo.s32 	%r520, %r275, 3;
	cvt.u64.u32 	%rd95, %r520;
	add.s64 	%rd96, %rd76, %rd95;
	ld.global.f32 	%f4005, [%rd96];
	add.s64 	%rd97, %rd96, %rd79;
	ld.global.f32 	%f4004, [%rd97];
	add.s64 	%rd98, %rd96, %rd81;
	ld.global.f32 	%f4003, [%rd98];
	add.s64 	%rd99, %rd96, %rd83;
	ld.global.f32 	%f4002, [%rd99];
	ld.global.f32 	%f4001, [%rd77];
	cvt.u64.u32 	%rd100, %r287;
	add.s64 	%rd101, %rd77, %rd100;
	ld.global.f32 	%f4000, [%rd101];
	shl.b32 	%r521, %r287, 1;
	cvt.u64.u32 	%rd102, %r521;
	add.s64 	%rd103, %rd77, %rd102;
	ld.global.f32 	%f3999, [%rd103];
	mul.lo.s32 	%r522, %r287, 3;
	cvt.u64.u32 	%rd104, %r522;
	add.s64 	%rd105, %rd77, %rd104;
	ld.global.f32 	%f3998, [%rd105];
	cvt.u64.u32 	%rd106, %r286;
	add.s64 	%rd107, %rd77, %rd106;
	ld.global.f32 	%f3997, [%rd107];
	add.s64 	%rd108, %rd107, %rd100;
	ld.global.f32 	%f3996, [%rd108];
	add.s64 	%rd109, %rd107, %rd102;
	ld.global.f32 	%f3995, [%rd109];
	add.s64 	%rd110, %rd107, %rd104;
	ld.global.f32 	%f3994, [%rd110];
	shl.b32 	%r523, %r286, 1;
	cvt.u64.u32 	%rd111, %r523;
	add.s64 	%rd112, %rd77, %rd111;
	ld.global.f32 	%f3993, [%rd112];
	add.s64 	%rd113, %rd112, %rd100;
	ld.global.f32 	%f3992, [%rd113];
	add.s64 	%rd114, %rd112, %rd102;
	ld.global.f32 	%f3991, [%rd114];
	add.s64 	%rd115, %rd112, %rd104;
	ld.global.f32 	%f3990, [%rd115];
	mul.lo.s32 	%r524, %r286, 3;
	cvt.u64.u32 	%rd116, %r524;
	add.s64 	%rd117, %rd77, %rd116;
	ld.global.f32 	%f3989, [%rd117];
	add.s64 	%rd118, %rd117, %rd100;
	ld.global.f32 	%f3988, [%rd118];
	add.s64 	%rd119, %rd117, %rd102;
	ld.global.f32 	%f3987, [%rd119];
	add.s64 	%rd120, %rd117, %rd104;
	ld.global.f32 	%f3986, [%rd120];
	ld.global.f32 	%f3983, [%rd78];
	cvt.u64.u32 	%rd121, %r297;
	add.s64 	%rd122, %rd78, %rd121;
	ld.global.f32 	%f3984, [%rd122];
	shl.b32 	%r525, %r297, 1;
	cvt.u64.u32 	%rd123, %r525;
	add.s64 	%rd124, %rd78, %rd123;
	ld.global.f32 	%f3985, [%rd124];
	cvta.to.global.u64 	%rd125, %rd55;
	mul.lo.s32 	%r526, %r186, %r1;
	cvt.u64.u32 	%rd126, %r526;
	add.s64 	%rd127, %rd125, %rd126;
	ld.global.f32 	%f3980, [%rd127];
	cvt.u64.u32 	%rd128, %r187;
	add.s64 	%rd129, %rd127, %rd128;
	ld.global.f32 	%f3979, [%rd129];
	shl.b32 	%r527, %r187, 1;
	cvt.u64.u32 	%rd130, %r527;
	add.s64 	%rd131, %rd127, %rd130;
	ld.global.f32 	%f3978, [%rd131];
	cvta.to.global.u64 	%rd132, %rd57;
	mul.lo.s32 	%r528, %r208, %r1;
	cvt.u64.u32 	%rd133, %r528;
	add.s64 	%rd3, %rd132, %rd133;
	ld.global.f32 	%f3975, [%rd3];
	cvt.u64.u32 	%rd134, %r210;
	add.s64 	%rd135, %rd3, %rd134;
	ld.global.f32 	%f3976, [%rd135];
	shl.b32 	%r6, %r210, 1;
	cvt.u64.u32 	%rd136, %r6;
	add.s64 	%rd137, %rd3, %rd136;
	ld.global.f32 	%f3977, [%rd137];
	setp.eq.s32 	%p9, %r967, 0;
	mov.f32 	%f3972, 0f00000000;
	mov.f32 	%f3973, %f3972;
	mov.f32 	%f3974, %f3972;
	mov.f32 	%f3969, %f3972;
	mov.f32 	%f3970, %f3972;
	mov.f32 	%f3971, %f3972;
	mov.f32 	%f3966, %f3972;
	mov.f32 	%f3967, %f3972;
	mov.f32 	%f3968, %f3972;
	mov.f32 	%f3963, %f3710;
	mov.f32 	%f3964, %f3711;
	mov.f32 	%f3965, %f3712;
	mov.f32 	%f3960, %f3713;
	mov.f32 	%f3961, %f3714;
	mov.f32 	%f3962, %f3715;
	mov.f32 	%f3957, %f3716;
	mov.f32 	%f3958, %f3717;
	mov.f32 	%f3959, %f3718;
	mov.f32 	%f3954, %f3719;
	mov.f32 	%f3955, %f3720;
	mov.f32 	%f3956, %f3721;
	mov.f32 	%f3951, %f3722;
	mov.f32 	%f3952, %f3723;
	mov.f32 	%f3953, %f3724;
	mov.f32 	%f3948, %f3725;
	mov.f32 	%f3949, %f3726;
	mov.f32 	%f3950, %f3727;
	mov.f32 	%f3945, %f3728;
	mov.f32 	%f3946, %f3729;
	mov.f32 	%f3947, %f3730;
	mov.f32 	%f3942, %f3731;
	mov.f32 	%f3943, %f3732;
	mov.f32 	%f3944, %f3733;
	mov.f32 	%f3939, %f3734;
	mov.f32 	%f3940, %f3735;
	mov.f32 	%f3941, %f3736;
	mov.f32 	%f3936, %f3737;
	mov.f32 	%f3937, %f3738;
	mov.f32 	%f3938, %f3739;
	mov.f32 	%f3933, %f3740;
	mov.f32 	%f3934, %f3741;
	mov.f32 	%f3935, %f3742;
	mov.f32 	%f3930, %f3743;
	mov.f32 	%f3931, %f3744;
	mov.f32 	%f3932, %f3745;
	@%p9 bra 	$L__BB0_5;
	ld.param.u32 	%r968, [__kernel__vertex_shader_bwd_diff_param_4];
	cvt.u64.u32 	%rd138, %r6;
	cvt.u64.u32 	%rd139, %r210;
	cvt.u64.u32 	%rd140, %r209;
	add.s64 	%rd141, %rd3, %rd140;
	ld.global.f32 	%f3972, [%rd141];
	add.s64 	%rd142, %rd141, %rd139;
	ld.global.f32 	%f3973, [%rd142];
	add.s64 	%rd143, %rd141, %rd138;
	ld.global.f32 	%f3974, [%rd143];
	shl.b32 	%r529, %r209, 1;
	cvt.u64.u32 	%rd144, %r529;
	add.s64 	%rd145, %rd3, %rd144;
	ld.global.f32 	%f3969, [%rd145];
	add.s64 	%rd146, %rd145, %rd139;
	ld.global.f32 	%f3970, [%rd146];
	add.s64 	%rd147, %rd145, %rd138;
	ld.global.f32 	%f3971, [%rd147];
	mul.lo.s32 	%r530, %r209, 3;
	cvt.u64.u32 	%rd148, %r530;
	add.s64 	%rd149, %rd3, %rd148;
	ld.global.f32 	%f3966, [%rd149];
	add.s64 	%rd150, %rd149, %rd139;
	ld.global.f32 	%f3967, [%rd150];
	add.s64 	%rd151, %rd149, %rd138;
	ld.global.f32 	%f3968, [%rd151];
	setp.eq.s32 	%p10, %r968, 1;
	mov.f32 	%f3963, %f3710;
	mov.f32 	%f3964, %f3711;
	mov.f32 	%f3965, %f3712;
	mov.f32 	%f3960, %f3713;
	mov.f32 	%f3961, %f3714;
	mov.f32 	%f3962, %f3715;
	mov.f32 	%f3957, %f3716;
	mov.f32 	%f3958, %f3717;
	mov.f32 	%f3959, %f3718;
	mov.f32 	%f3954, %f3719;
	mov.f32 	%f3955, %f3720;
	mov.f32 	%f3956, %f3721;
	mov.f32 	%f3951, %f3722;
	mov.f32 	%f3952, %f3723;
	mov.f32 	%f3953, %f3724;
	mov.f32 	%f3948, %f3725;
	mov.f32 	%f3949, %f3726;
	mov.f32 	%f3950, %f3727;
	mov.f32 	%f3945, %f3728;
	mov.f32 	%f3946, %f3729;
	mov.f32 	%f3947, %f3730;
	mov.f32 	%f3942, %f3731;
	mov.f32 	%f3943, %f3732;
	mov.f32 	%f3944, %f3733;
	mov.f32 	%f3939, %f3734;
	mov.f32 	%f3940, %f3735;
	mov.f32 	%f3941, %f3736;
	mov.f32 	%f3936, %f3737;
	mov.f32 	%f3937, %f3738;
	mov.f32 	%f3938, %f3739;
	mov.f32 	%f3933, %f3740;
	mov.f32 	%f3934, %f3741;
	mov.f32 	%f3935, %f3742;
	mov.f32 	%f3930, %f3743;
	mov.f32 	%f3931, %f3744;
	mov.f32 	%f3932, %f3745;
	@%p10 bra 	$L__BB0_5;
	ld.param.u32 	%r969, [__kernel__vertex_shader_bwd_diff_param_4];
	shl.b32 	%r7, %r210, 1;
	cvt.u64.u32 	%rd152, %r7;
	cvt.u64.u32 	%rd153, %r210;
	shl.b32 	%r531, %r209, 2;
	cvt.u64.u32 	%rd154, %r531;
	add.s64 	%rd155, %rd3, %rd154;
	ld.global.f32 	%f3963, [%rd155];
	add.s64 	%rd156, %rd155, %rd153;
	ld.global.f32 	%f3964, [%rd156];
	add.s64 	%rd157, %rd155, %rd152;
	ld.global.f32 	%f3965, [%rd157];
	mul.lo.s32 	%r532, %r209, 5;
	cvt.u64.u32 	%rd158, %r532;
	add.s64 	%rd159, %rd3, %rd158;
	ld.global.f32 	%f3960, [%rd159];
	add.s64 	%rd160, %rd159, %rd153;
	ld.global.f32 	%f3961, [%rd160];
	add.s64 	%rd161, %rd159, %rd152;
	ld.global.f32 	%f3962, [%rd161];
	mul.lo.s32 	%r533, %r209, 6;
	cvt.u64.u32 	%rd162, %r533;
	add.s64 	%rd163, %rd3, %rd162;
	ld.global.f32 	%f3957, [%rd163];
	add.s64 	%rd164, %rd163, %rd153;
	ld.global.f32 	%f3958, [%rd164];
	add.s64 	%rd165, %rd163, %rd152;
	ld.global.f32 	%f3959, [%rd165];
	mul.lo.s32 	%r534, %r209, 7;
	cvt.u64.u32 	%rd166, %r534;
	add.s64 	%rd167, %rd3, %rd166;
	ld.global.f32 	%f3954, [%rd167];
	add.s64 	%rd168, %rd167, %rd153;
	ld.global.f32 	%f3955, [%rd168];
	add.s64 	%rd169, %rd167, %rd152;
	ld.global.f32 	%f3956, [%rd169];
	shl.b32 	%r535, %r209, 3;
	cvt.u64.u32 	%rd170, %r535;
	add.s64 	%rd171, %rd3, %rd170;
	ld.global.f32 	%f3951, [%rd171];
	add.s64 	%rd172, %rd171, %rd153;
	ld.global.f32 	%f3952, [%rd172];
	add.s64 	%rd173, %rd171, %rd152;
	ld.global.f32 	%f3953, [%rd173];
	setp.lt.u32 	%p11, %r969, 3;
	mov.f32 	%f3948, %f3725;
	mov.f32 	%f3949, %f3726;
	mov.f32 	%f3950, %f3727;
	mov.f32 	%f3945, %f3728;
	mov.f32 	%f3946, %f3729;
	mov.f32 	%f3947, %f3730;
	mov.f32 	%f3942, %f3731;
	mov.f32 	%f3943, %f3732;
	mov.f32 	%f3944, %f3733;
	mov.f32 	%f3939, %f3734;
	mov.f32 	%f3940, %f3735;
	mov.f32 	%f3941, %f3736;
	mov.f32 	%f3936, %f3737;
	mov.f32 	%f3937, %f3738;
	mov.f32 	%f3938, %f3739;
	mov.f32 	%f3933, %f3740;
	mov.f32 	%f3934, %f3741;
	mov.f32 	%f3935, %f3742;
	mov.f32 	%f3930, %f3743;
	mov.f32 	%f3931, %f3744;
	mov.f32 	%f3932, %f3745;
	@%p11 bra 	$L__BB0_5;
	cvt.u64.u32 	%rd174, %r7;
	cvt.u64.u32 	%rd175, %r210;
	mul.lo.s32 	%r536, %r209, 9;
	cvt.u64.u32 	%rd176, %r536;
	add.s64 	%rd177, %rd3, %rd176;
	ld.global.f32 	%f3948, [%rd177];
	add.s64 	%rd178, %rd177, %rd175;
	ld.global.f32 	%f3949, [%rd178];
	add.s64 	%rd179, %rd177, %rd174;
	ld.global.f32 	%f3950, [%rd179];
	mul.lo.s32 	%r537, %r209, 10;
	cvt.u64.u32 	%rd180, %r537;
	add.s64 	%rd181, %rd3, %rd180;
	ld.global.f32 	%f3945, [%rd181];
	add.s64 	%rd182, %rd181, %rd175;
	ld.global.f32 	%f3946, [%rd182];
	add.s64 	%rd183, %rd181, %rd174;
	ld.global.f32 	%f3947, [%rd183];
	mul.lo.s32 	%r538, %r209, 11;
	cvt.u64.u32 	%rd184, %r538;
	add.s64 	%rd185, %rd3, %rd184;
	ld.global.f32 	%f3942, [%rd185];
	add.s64 	%rd186, %rd185, %rd175;
	ld.global.f32 	%f3943, [%rd186];
	add.s64 	%rd187, %rd185, %rd174;
	ld.global.f32 	%f3944, [%rd187];
	mul.lo.s32 	%r539, %r209, 12;
	cvt.u64.u32 	%rd188, %r539;
	add.s64 	%rd189, %rd3, %rd188;
	ld.global.f32 	%f3939, [%rd189];
	add.s64 	%rd190, %rd189, %rd175;
	ld.global.f32 	%f3940, [%rd190];
	add.s64 	%rd191, %rd189, %rd174;
	ld.global.f32 	%f3941, [%rd191];
	mul.lo.s32 	%r540, %r209, 13;
	cvt.u64.u32 	%rd192, %r540;
	add.s64 	%rd193, %rd3, %rd192;
	ld.global.f32 	%f3936, [%rd193];
	add.s64 	%rd194, %rd193, %rd175;
	ld.global.f32 	%f3937, [%rd194];
	add.s64 	%rd195, %rd193, %rd174;
	ld.global.f32 	%f3938, [%rd195];
	mul.lo.s32 	%r541, %r209, 14;
	cvt.u64.u32 	%rd196, %r541;
	add.s64 	%rd197, %rd3, %rd196;
	ld.global.f32 	%f3933, [%rd197];
	add.s64 	%rd198, %rd197, %rd175;
	ld.global.f32 	%f3934, [%rd198];
	add.s64 	%rd199, %rd197, %rd174;
	ld.global.f32 	%f3935, [%rd199];
	mul.lo.s32 	%r542, %r209, 15;
	cvt.u64.u32 	%rd200, %r542;
	add.s64 	%rd201, %rd3, %rd200;
	ld.global.f32 	%f3930, [%rd201];
	add.s64 	%rd202, %rd201, %rd175;
	ld.global.f32 	%f3931, [%rd202];
	add.s64 	%rd203, %rd201, %rd174;
	ld.global.f32 	%f3932, [%rd203];
$L__BB0_5:
	cvta.to.global.u64 	%rd204, %rd59;
	mov.u32 	%r543, %ctaid.x;
	mov.u32 	%r544, %ntid.x;
	mov.u32 	%r545, %tid.x;
	mad.lo.s32 	%r546, %r543, %r544, %r545;
	mul.lo.s32 	%r547, %r230, %r546;
	cvt.u64.u32 	%rd205, %r547;
	add.s64 	%rd206, %rd204, %rd205;
	ld.global.f32 	%f3929, [%rd206];
	cvt.u64.u32 	%rd207, %r231;
	add.s64 	%rd208, %rd206, %rd207;
	ld.global.f32 	%f3928, [%rd208];
	shl.b32 	%r548, %r231, 1;
	cvt.u64.u32 	%rd209, %r548;
	add.s64 	%rd210, %rd206, %rd209;
	ld.global.f32 	%f3927, [%rd210];
	mul.lo.s32 	%r549, %r231, 3;
	cvt.u64.u32 	%rd211, %r549;
	add.s64 	%rd212, %rd206, %rd211;
	ld.global.f32 	%f3926, [%rd212];
	cvta.to.global.u64 	%rd213, %rd61;
	mul.lo.s32 	%r550, %r252, %r546;
	cvt.u64.u32 	%rd214, %r550;
	add.s64 	%rd215, %rd213, %rd214;
	ld.global.f32 	%f3925, [%rd215];
	cvt.u64.u32 	%rd216, %r253;
	add.s64 	%rd217, %rd215, %rd216;
	ld.global.f32 	%f3924, [%rd217];
	shl.b32 	%r551, %r253, 1;
	cvt.u64.u32 	%rd218, %r551;
	add.s64 	%rd219, %rd215, %rd218;
	ld.global.f32 	%f3923, [%rd219];
	fma.rn.f32 	%f1542, %f4009, %f3980, 0f00000000;
	fma.rn.f32 	%f1543, %f4008, %f3979, %f1542;
	fma.rn.f32 	%f1544, %f4007, %f3978, %f1543;
	add.f32 	%f1545, %f1544, %f4006;
	fma.rn.f32 	%f1546, %f4001, %f4017, 0f00000000;
	fma.rn.f32 	%f1547, %f4000, %f4013, %f1546;
	fma.rn.f32 	%f1548, %f3999, %f4009, %f1547;
	fma.rn.f32 	%f1549, %f3998, %f4005, %f1548;
	fma.rn.f32 	%f1550, %f4001, %f4016, 0f00000000;
	fma.rn.f32 	%f1551, %f4000, %f4012, %f1550;
	fma.rn.f32 	%f1552, %f3999, %f4008, %f1551;
	fma.rn.f32 	%f1553, %f3998, %f4004, %f1552;
	fma.rn.f32 	%f1554, %f4001, %f4015, 0f00000000;
	fma.rn.f32 	%f1555, %f4000, %f4011, %f1554;
	fma.rn.f32 	%f1556, %f3999, %f4007, %f1555;
	fma.rn.f32 	%f1557, %f3998, %f4003, %f1556;
	fma.rn.f32 	%f1558, %f4001, %f4014, 0f00000000;
	fma.rn.f32 	%f1559, %f4000, %f4010, %f1558;
	fma.rn.f32 	%f1560, %f3999, %f4006, %f1559;
	fma.rn.f32 	%f1561, %f3998, %f4002, %f1560;
	fma.rn.f32 	%f1562, %f3997, %f4017, 0f00000000;
	fma.rn.f32 	%f1563, %f3996, %f4013, %f1562;
	fma.rn.f32 	%f1564, %f3995, %f4009, %f1563;
	fma.rn.f32 	%f1565, %f3994, %f4005, %f1564;
	fma.rn.f32 	%f1566, %f3997, %f4016, 0f00000000;
	fma.rn.f32 	%f1567, %f3996, %f4012, %f1566;
	fma.rn.f32 	%f1568, %f3995, %f4008, %f1567;
	fma.rn.f32 	%f1569, %f3994, %f4004, %f1568;
	fma.rn.f32 	%f1570, %f3997, %f4015, 0f00000000;
	fma.rn.f32 	%f1571, %f3996, %f4011, %f1570;
	fma.rn.f32 	%f1572, %f3995, %f4007, %f1571;
	fma.rn.f32 	%f1573, %f3994, %f4003, %f1572;
	fma.rn.f32 	%f1574, %f3997, %f4014, 0f00000000;
	fma.rn.f32 	%f1575, %f3996, %f4010, %f1574;
	fma.rn.f32 	%f1576, %f3995, %f4006, %f1575;
	fma.rn.f32 	%f1577, %f3994, %f4002, %f1576;
	fma.rn.f32 	%f1578, %f3989, %f4017, 0f00000000;
	fma.rn.f32 	%f1579, %f3988, %f4013, %f1578;
	fma.rn.f32 	%f1580, %f3987, %f4009, %f1579;
	fma.rn.f32 	%f1581, %f3986, %f4005, %f1580;
	fma.rn.f32 	%f1582, %f3989, %f4016, 0f00000000;
	fma.rn.f32 	%f1583, %f3988, %f4012, %f1582;
	fma.rn.f32 	%f1584, %f3987, %f4008, %f1583;
	fma.rn.f32 	%f1585, %f3986, %f4004, %f1584;
	fma.rn.f32 	%f1586, %f3989, %f4015, 0f00000000;
	fma.rn.f32 	%f1587, %f3988, %f4011, %f1586;
	fma.rn.f32 	%f1588, %f3987, %f4007, %f1587;
	fma.rn.f32 	%f1589, %f3986, %f4003, %f1588;
	fma.rn.f32 	%f1590, %f3989, %f4014, 0f00000000;
	fma.rn.f32 	%f1591, %f3988, %f4010, %f1590;
	fma.rn.f32 	%f1592, %f3987, %f4006, %f1591;
	fma.rn.f32 	%f1593, %f3986, %f4002, %f1592;
	fma.rn.f32 	%f1594, %f1549, %f3980, 0f00000000;
	fma.rn.f32 	%f1595, %f1553, %f3979, %f1594;
	fma.rn.f32 	%f1596, %f1557, %f3978, %f1595;
	add.f32 	%f1597, %f1596, %f1561;
	fma.rn.f32 	%f1598, %f1565, %f3980, 0f00000000;
	fma.rn.f32 	%f1599, %f1569, %f3979, %f1598;
	fma.rn.f32 	%f1600, %f1573, %f3978, %f1599;
	add.f32 	%f1601, %f1600, %f1577;
	fma.rn.f32 	%f1602, %f1581, %f3980, 0f00000000;
	fma.rn.f32 	%f1603, %f1585, %f3979, %f1602;
	fma.rn.f32 	%f1604, %f1589, %f3978, %f1603;
	add.f32 	%f1605, %f1604, %f1593;
	add.f32 	%f1606, %f1605, 0f33D6BF95;
	div.rn.f32 	%f205, %f1597, %f1606;
	div.rn.f32 	%f206, %f1601, %f1606;
	setp.le.f32 	%p12, %f1545, 0f3E4CCCCD;
	mov.f32 	%f3913, 0f00000000;
	mov.f32 	%f3914, %f3913;
	mov.f32 	%f3915, %f3913;
	mov.f32 	%f3916, %f3913;
	mov.f32 	%f3917, %f3913;
	mov.f32 	%f3918, %f3913;
	mov.f32 	%f3919, %f3913;
	mov.f32 	%f3920, %f3913;
	mov.f32 	%f3921, %f3913;
	mov.f32 	%f3922, %f3913;
	@%p12 bra 	$L__BB0_27;
	ld.param.u32 	%r970, [__kernel__vertex_shader_bwd_diff_param_4];
	setp.eq.s32 	%p13, %r970, 0;
	sub.f32 	%f1607, %f3980, %f3983;
	sub.f32 	%f1608, %f3979, %f3984;
	sub.f32 	%f1609, %f3978, %f3985;
	fma.rn.f32 	%f1610, %f1607, %f1607, 0f00000000;
	fma.rn.f32 	%f1611, %f1608, %f1608, %f1610;
	fma.rn.f32 	%f1612, %f1609, %f1609, %f1611;
	sqrt.rn.f32 	%f1613, %f1612;
	div.rn.f32 	%f207, %f1607, %f1613;
	div.rn.f32 	%f208, %f1608, %f1613;
	div.rn.f32 	%f209, %f1609, %f1613;
	mul.f32 	%f3908, %f3975, 0f3E906EBB;
	mul.f32 	%f3909, %f3976, 0f3E906EBB;
	mul.f32 	%f3910, %f3977, 0f3E906EBB;
	@%p13 bra 	$L__BB0_10;
	ld.param.u32 	%r971, [__kernel__vertex_shader_bwd_diff_param_4];
	mul.f32 	%f1614, %f208, 0f3EFA2A1C;
	mul.f32 	%f1615, %f1614, %f3972;
	mul.f32 	%f1616, %f1614, %f3973;
	mul.f32 	%f1617, %f1614, %f3974;
	sub.f32 	%f1618, %f3908, %f1615;
	sub.f32 	%f1619, %f3909, %f1616;
	sub.f32 	%f1620, %f3910, %f1617;
	mul.f32 	%f1621, %f209, 0f3EFA2A1C;
	fma.rn.f32 	%f1622, %f1621, %f3969, %f1618;
	fma.rn.f32 	%f1623, %f1621, %f3970, %f1619;
	fma.rn.f32 	%f1624, %f1621, %f3971, %f1620;
	mul.f32 	%f1625, %f207, 0f3EFA2A1C;
	mul.f32 	%f1626, %f1625, %f3966;
	mul.f32 	%f1627, %f1625, %f3967;
	mul.f32 	%f1628, %f1625, %f3968;
	sub.f32 	%f3908, %f1622, %f1626;
	sub.f32 	%f3909, %f1623, %f1627;
	sub.f32 	%f3910, %f1624, %f1628;
	setp.eq.s32 	%p14, %r971, 1;
	@%p14 bra 	$L__BB0_10;
	ld.param.u32 	%r972, [__kernel__vertex_shader_bwd_diff_param_4];
	mul.f32 	%f216, %f207, %f207;
	mul.f32 	%f217, %f208, %f208;
	mul.f32 	%f218, %f209, %f209;
	mul.f32 	%f219, %f207, %f208;
	add.f32 	%f220, %f218, %f218;
	sub.f32 	%f221, %f216, %f217;
	mul.f32 	%f1629, %f219, 0f3F8BD8A1;
	fma.rn.f32 	%f1630, %f1629, %f3963, %f3908;
	fma.rn.f32 	%f1631, %f1629, %f3964, %f3909;
	fma.rn.f32 	%f1632, %f1629, %f3965, %f3910;
	mul.f32 	%f1633, %f208, %f209;
	mul.f32 	%f1634, %f1633, 0fBF8BD8A1;
	fma.rn.f32 	%f1635, %f1634, %f3960, %f1630;
	fma.rn.f32 	%f1636, %f1634, %f3961, %f1631;
	fma.rn.f32 	%f1637, %f1634, %f3962, %f1632;
	sub.f32 	%f1638, %f220, %f216;
	sub.f32 	%f1639, %f1638, %f217;
	mul.f32 	%f1640, %f1639, 0f3EA17B01;
	fma.rn.f32 	%f1641, %f1640, %f3957, %f1635;
	fma.rn.f32 	%f1642, %f1640, %f3958, %f1636;
	fma.rn.f32 	%f1643, %f1640, %f3959, %f1637;
	mul.f32 	%f1644, %f207, %f209;
	mul.f32 	%f1645, %f1644, 0fBF8BD8A1;
	fma.rn.f32 	%f1646, %f1645, %f3954, %f1641;
	fma.rn.f32 	%f1647, %f1645, %f3955, %f1642;
	fma.rn.f32 	%f1648, %f1645, %f3956, %f1643;
	mul.f32 	%f1649, %f221, 0f3F0BD8A1;
	fma.rn.f32 	%f3908, %f1649, %f3951, %f1646;
	fma.rn.f32 	%f3909, %f1649, %f3952, %f1647;
	fma.rn.f32 	%f3910, %f1649, %f3953, %f1648;
	setp.lt.u32 	%p15, %r972, 3;
	@%p15 bra 	$L__BB0_10;
	mul.f32 	%f1650, %f216, 0f40400000;
	mul.f32 	%f1651, %f218, 0f40800000;
	sub.f32 	%f1652, %f1651, %f216;
	sub.f32 	%f1653, %f1652, %f217;
	mul.f32 	%f1654, %f217, 0f40400000;
	mul.f32 	%f1655, %f208, 0fBF170D19;
	sub.f32 	%f1656, %f1650, %f217;
	mul.f32 	%f1657, %f1655, %f1656;
	fma.rn.f32 	%f1658, %f1657, %f3948, %f3908;
	fma.rn.f32 	%f1659, %f1657, %f3949, %f3909;
	fma.rn.f32 	%f1660, %f1657, %f3950, %f3910;
	mul.f32 	%f1661, %f219, 0f4038FFC7;
	mul.f32 	%f1662, %f209, %f1661;
	fma.rn.f32 	%f1663, %f1662, %f3945, %f1658;
	fma.rn.f32 	%f1664, %f1662, %f3946, %f1659;
	fma.rn.f32 	%f1665, %f1662, %f3947, %f1660;
	mul.f32 	%f1666, %f208, 0fBEEA01E8;
	mul.f32 	%f1667, %f1666, %f1653;
	fma.rn.f32 	%f1668, %f1667, %f3942, %f1663;
	fma.rn.f32 	%f1669, %f1667, %f3943, %f1664;
	fma.rn.f32 	%f1670, %f1667, %f3944, %f1665;
	mul.f32 	%f1671, %f209, 0f3EBF10F8;
	sub.f32 	%f1672, %f220, %f1650;
	sub.f32 	%f1673, %f1672, %f1654;
	mul.f32 	%f1674, %f1671, %f1673;
	fma.rn.f32 	%f1675, %f1674, %f3939, %f1668;
	fma.rn.f32 	%f1676, %f1674, %f3940, %f1669;
	fma.rn.f32 	%f1677, %f1674, %f3941, %f1670;
	mul.f32 	%f1678, %f207, 0fBEEA01E8;
	mul.f32 	%f1679, %f1678, %f1653;
	fma.rn.f32 	%f1680, %f1679, %f3936, %f1675;
	fma.rn.f32 	%f1681, %f1679, %f3937, %f1676;
	fma.rn.f32 	%f1682, %f1679, %f3938, %f1677;
	mul.f32 	%f1683, %f209, 0f3FB8FFC7;
	mul.f32 	%f1684, %f1683, %f221;
	fma.rn.f32 	%f1685, %f1684, %f3933, %f1680;
	fma.rn.f32 	%f1686, %f1684, %f3934, %f1681;
	fma.rn.f32 	%f1687, %f1684, %f3935, %f1682;
	mul.f32 	%f1688, %f207, 0fBF170D19;
	sub.f32 	%f1689, %f216, %f1654;
	mul.f32 	%f1690, %f1688, %f1689;
	fma.rn.f32 	%f3908, %f1690, %f3930, %f1685;
	fma.rn.f32 	%f3909, %f1690, %f3931, %f1686;
	fma.rn.f32 	%f3910, %f1690, %f3932, %f1687;
$L__BB0_10:
	ld.param.f32 	%f3704, [__kernel__vertex_shader_bwd_diff_param_15];
	add.f32 	%f231, %f3908, 0f3F000000;
	add.f32 	%f232, %f3909, 0f3F000000;
	add.f32 	%f233, %f3910, 0f3F000000;
	mul.f32 	%f1691, %f3927, %f3927;
	mul.f32 	%f1692, %f3926, %f3926;
	mul.f32 	%f1693, %f3928, %f3927;
	mul.f32 	%f1694, %f3929, %f3926;
	mul.f32 	%f1695, %f3928, %f3926;
	mul.f32 	%f1696, %f3929, %f3927;
	mul.f32 	%f1697, %f3927, %f3926;
	mul.f32 	%f1698, %f3929, %f3928;
	add.f32 	%f1699, %f1691, %f1692;
	add.f32 	%f1700, %f1699, %f1699;
	mov.f32 	%f1701, 0f3F800000;
	sub.f32 	%f1702, %f1701, %f1700;
	sub.f32 	%f1703, %f1693, %f1694;
	add.f32 	%f1704, %f1703, %f1703;
	add.f32 	%f1705, %f1696, %f1695;
	add.f32 	%f1706, %f1705, %f1705;
	add.f32 	%f1707, %f1693, %f1694;
	add.f32 	%f1708, %f1707, %f1707;
	fma.rn.f32 	%f1709, %f3928, %f3928, %f1692;
	add.f32 	%f1710, %f1709, %f1709;
	sub.f32 	%f1711, %f1701, %f1710;
	sub.f32 	%f1712, %f1697, %f1698;
	add.f32 	%f1713, %f1712, %f1712;
	sub.f32 	%f1714, %f1695, %f1696;
	add.f32 	%f1715, %f1714, %f1714;
	add.f32 	%f1716, %f1698, %f1697;
	add.f32 	%f1717, %f1716, %f1716;
	fma.rn.f32 	%f1718, %f3928, %f3928, %f1691;
	add.f32 	%f1719, %f1718, %f1718;
	sub.f32 	%f1720, %f1701, %f1719;
	fma.rn.f32 	%f1721, %f1702, %f3925, 0f00000000;
	fma.rn.f32 	%f1722, %f1704, 0f00000000, %f1721;
	fma.rn.f32 	%f1723, %f1706, 0f00000000, %f1722;
	fma.rn.f32 	%f1724, %f1702, 0f00000000, 0f00000000;
	fma.rn.f32 	%f1725, %f1704, %f3924, %f1724;
	fma.rn.f32 	%f1726, %f1706, 0f00000000, %f1725;
	fma.rn.f32 	%f1727, %f1704, 0f00000000, %f1724;
	fma.rn.f32 	%f1728, %f1706, %f3923, %f1727;
	fma.rn.f32 	%f1729, %f1708, %f3925, 0f00000000;
	fma.rn.f32 	%f1730, %f1711, 0f00000000, %f1729;
	fma.rn.f32 	%f1731, %f1713, 0f00000000, %f1730;
	fma.rn.f32 	%f1732, %f1708, 0f00000000, 0f00000000;
	fma.rn.f32 	%f1733, %f1711, %f3924, %f1732;
	fma.rn.f32 	%f1734, %f1713, 0f00000000, %f1733;
	fma.rn.f32 	%f1735, %f1711, 0f00000000, %f1732;
	fma.rn.f32 	%f1736, %f1713, %f3923, %f1735;
	fma.rn.f32 	%f1737, %f1715, %f3925, 0f00000000;
	fma.rn.f32 	%f1738, %f1717, 0f00000000, %f1737;
	fma.rn.f32 	%f1739, %f1720, 0f00000000, %f1738;
	fma.rn.f32 	%f1740, %f1715, 0f00000000, 0f00000000;
	fma.rn.f32 	%f1741, %f1717, %f3924, %f1740;
	fma.rn.f32 	%f1742, %f1720, 0f00000000, %f1741;
	fma.rn.f32 	%f1743, %f1717, 0f00000000, %f1740;
	fma.rn.f32 	%f1744, %f1720, %f3923, %f1743;
	fma.rn.f32 	%f1745, %f1723, %f1723, 0f00000000;
	fma.rn.f32 	%f1746, %f1726, %f1726, %f1745;
	fma.rn.f32 	%f234, %f1728, %f1728, %f1746;
	fma.rn.f32 	%f1747, %f1723, %f1731, 0f00000000;
	fma.rn.f32 	%f1748, %f1726, %f1734, %f1747;
	fma.rn.f32 	%f235, %f1728, %f1736, %f1748;
	fma.rn.f32 	%f1749, %f1723, %f1739, 0f00000000;
	fma.rn.f32 	%f1750, %f1726, %f1742, %f1749;
	fma.rn.f32 	%f236, %f1728, %f1744, %f1750;
	fma.rn.f32 	%f1751, %f1731, %f1731, 0f00000000;
	fma.rn.f32 	%f1752, %f1734, %f1734, %f1751;
	fma.rn.f32 	%f237, %f1736, %f1736, %f1752;
	fma.rn.f32 	%f1753, %f1731, %f1739, 0f00000000;
	fma.rn.f32 	%f1754, %f1734, %f1742, %f1753;
	fma.rn.f32 	%f238, %f1736, %f1744, %f1754;
	fma.rn.f32 	%f1755, %f1739, %f1739, 0f00000000;
	fma.rn.f32 	%f1756, %f1742, %f1742, %f1755;
	fma.rn.f32 	%f239, %f1744, %f1744, %f1756;
	mul.f32 	%f240, %f3704, 0f3F000000;
	mul.f32 	%f1757, %f240, 0f3F22F983;
	cvt.rni.s32.f32 	%r1015, %f1757;
	cvt.rn.f32.s32 	%f1758, %r1015;
	fma.rn.f32 	%f1759, %f1758, 0fBFC90FDA, %f240;
	fma.rn.f32 	%f1760, %f1758, 0fB3A22168, %f1759;
	fma.rn.f32 	%f3911, %f1758, 0fA7C234C5, %f1760;
	abs.f32 	%f242, %f240;
	setp.ltu.f32 	%p16, %f242, 0f47CE4780;
	@%p16 bra 	$L__BB0_18;
	setp.neu.f32 	%p17, %f242, 0f7F800000;
	@%p17 bra 	$L__BB0_13;
	mov.f32 	%f1764, 0f00000000;
	mul.rn.f32 	%f3911, %f240, %f1764;
	mov.b32 	%r1015, 0;
	bra.uni 	$L__BB0_18;
$L__BB0_13:
	mov.b64 	%rd511, 0;
	mov.b32 	%r1012, 0;
	mov.u64 	%rd509, __cudart_i2opi_f;
	mov.u64 	%rd510, %rd1;
$L__BB0_14:
	.pragma "nounroll";
	ld.param.f32 	%f3705, [__kernel__vertex_shader_bwd_diff_param_15];
	ld.global.nc.u32 	%r553, [%rd509];
	mul.f32 	%f1761, %f3705, 0f3F000000;
	mov.b32 	%r11, %f1761;
	shl.b32 	%r554, %r11, 8;
	or.b32  	%r555, %r554, -2147483648;
	mad.wide.u32 	%rd222, %r553, %r555, %rd511;
	shr.u64 	%rd511, %rd222, 32;
	st.local.u32 	[%rd510], %rd222;
	add.s32 	%r1012, %r1012, 1;
	add.s64 	%rd510, %rd510, 4;
	add.s64 	%rd509, %rd509, 4;
	setp.ne.s32 	%p18, %r1012, 6;
	@%p18 bra 	$L__BB0_14;
	shr.u32 	%r556, %r11, 23;
	st.local.u32 	[%rd1+24], %rd511;
	and.b32  	%r557, %r556, 31;
	and.b32  	%r558, %r556, 224;
	add.s32 	%r559, %r558, -128;
	shr.u32 	%r560, %r559, 5;
	mul.wide.u32 	%rd223, %r560, 4;
	sub.s64 	%rd10, %rd1, %rd223;
	ld.local.u32 	%r1013, [%rd10+24];
	ld.local.u32 	%r1014, [%rd10+20];
	setp.eq.s32 	%p19, %r557, 0;
	@%p19 bra 	$L__BB0_17;
	shr.u32 	%r561, %r11, 23;
	and.b32  	%r562, %r561, 31;
	shf.l.wrap.b32 	%r1013, %r1014, %r1013, %r562;
	ld.local.u32 	%r563, [%rd10+16];
	shf.l.wrap.b32 	%r1014, %r563, %r1014, %r562;
$L__BB0_17:
	shr.u32 	%r564, %r1013, 30;
	shf.l.wrap.b32 	%r565, %r1014, %r1013, 2;
	shl.b32 	%r566, %r1014, 2;
	shr.u32 	%r567, %r565, 31;
	add.s32 	%r568, %r567, %r564;
	neg.s32 	%r569, %r568;
	setp.lt.s32 	%p20, %r11, 0;
	selp.b32 	%r1015, %r569, %r568, %p20;
	xor.b32  	%r570, %r565, %r11;
	shr.s32 	%r571, %r565, 31;
	xor.b32  	%r572, %r571, %r565;
	xor.b32  	%r573, %r571, %r566;
	cvt.u64.u32 	%rd224, %r572;
	shl.b64 	%rd225, %rd224, 32;
	cvt.u64.u32 	%rd226, %r573;
	or.b64  	%rd227, %rd225, %rd226;
	cvt.rn.f64.s64 	%fd1, %rd227;
	mul.f64 	%fd2, %fd1, 0d3BF921FB54442D19;
	cvt.rn.f32.f64 	%f1762, %fd2;
	neg.f32 	%f1763, %f1762;
	setp.lt.s32 	%p21, %r570, 0;
	selp.f32 	%f3911, %f1763, %f1762, %p21;
$L__BB0_18:
	ld.param.f32 	%f3696, [__kernel__vertex_shader_bwd_diff_param_14];
	mul.f32 	%f1765, %f3911, %f3911;
	fma.rn.f32 	%f1766, %f1765, 0f3C190000, 0f3B560000;
	fma.rn.f32 	%f1767, %f1766, %f1765, 0f3CC70000;
	fma.rn.f32 	%f1768, %f1767, %f1765, 0f3D5B0000;
	fma.rn.f32 	%f1769, %f1768, %f1765, 0f3E089438;
	fma.rn.f32 	%f1770, %f1769, %f1765, 0f3EAAAA88;
	mul.rn.f32 	%f1771, %f1765, %f3911;
	fma.rn.f32 	%f1772, %f1770, %f1771, %f3911;
	abs.f32 	%f1773, %f3911;
	setp.eq.f32 	%p22, %f1773, 0f3A00B43C;
	selp.f32 	%f1774, %f3911, %f1772, %p22;
	and.b32  	%r575, %r1015, 1;
	setp.eq.b32 	%p23, %r575, 1;
	neg.f32 	%f1775, %f1774;
	rcp.approx.ftz.f32 	%f1776, %f1775;
	selp.f32 	%f246, %f1776, %f1774, %p23;
	mul.f32 	%f247, %f3696, 0f3F000000;
	mul.f32 	%f1777, %f247, 0f3F22F983;
	cvt.rni.s32.f32 	%r1019, %f1777;
	cvt.rn.f32.s32 	%f1778, %r1019;
	fma.rn.f32 	%f1779, %f1778, 0fBFC90FDA, %f247;
	fma.rn.f32 	%f1780, %f1778, 0fB3A22168, %f1779;
	fma.rn.f32 	%f3912, %f1778, 0fA7C234C5, %f1780;
	abs.f32 	%f249, %f247;
	setp.ltu.f32 	%p24, %f249, 0f47CE4780;
	@%p24 bra 	$L__BB0_26;
	setp.neu.f32 	%p25, %f249, 0f7F800000;
	@%p25 bra 	$L__BB0_21;
	mov.f32 	%f1786, 0f00000000;
	mul.rn.f32 	%f3912, %f247, %f1786;
	mov.b32 	%r1019, 0;
	bra.uni 	$L__BB0_26;
$L__BB0_21:
	mov.b64 	%rd514, 0;
	mov.b32 	%r1016, 0;
	mov.u64 	%rd512, __cudart_i2opi_f;
	mov.u64 	%rd513, %rd1;
$L__BB0_22:
	.pragma "nounroll";
	ld.param.f32 	%f3697, [__kernel__vertex_shader_bwd_diff_param_14];
	ld.global.nc.u32 	%r577, [%rd512];
	mul.f32 	%f1781, %f3697, 0f3F000000;
	mov.b32 	%r578, %f1781;
	shl.b32 	%r579, %r578, 8;
	or.b32  	%r580, %r579, -2147483648;
	mad.wide.u32 	%rd230, %r577, %r580, %rd514;
	shr.u64 	%rd514, %rd230, 32;
	st.local.u32 	[%rd513], %rd230;
	add.s32 	%r1016, %r1016, 1;
	add.s64 	%rd513, %rd513, 4;
	add.s64 	%rd512, %rd512, 4;
	setp.ne.s32 	%p26, %r1016, 6;
	@%p26 bra 	$L__BB0_22;
	ld.param.f32 	%f3698, [__kernel__vertex_shader_bwd_diff_param_14];
	mul.f32 	%f1782, %f3698, 0f3F000000;
	mov.b32 	%r24, %f1782;
	shr.u32 	%r581, %r24, 23;
	st.local.u32 	[%rd1+24], %rd514;
	and.b32  	%r582, %r581, 31;
	and.b32  	%r583, %r581, 224;
	add.s32 	%r584, %r583, -128;
	shr.u32 	%r585, %r584, 5;
	mul.wide.u32 	%rd231, %r585, 4;
	sub.s64 	%rd232, %rd1, %rd231;
	ld.local.u32 	%r1017, [%rd232+24];
	ld.local.u32 	%r1018, [%rd232+20];
	setp.eq.s32 	%p27, %r582, 0;
	@%p27 bra 	$L__BB0_25;
	and.b32  	%r587, %r581, 31;
	shf.l.wrap.b32 	%r1017, %r1018, %r1017, %r587;
	and.b32  	%r588, %r581, 224;
	add.s32 	%r589, %r588, -128;
	shr.u32 	%r590, %r589, 5;
	mul.wide.u32 	%rd233, %r590, 4;
	sub.s64 	%rd234, %rd1, %rd233;
	ld.local.u32 	%r591, [%rd234+16];
	shf.l.wrap.b32 	%r1018, %r591, %r1018, %r587;
$L__BB0_25:
	ld.param.f32 	%f3699, [__kernel__vertex_shader_bwd_diff_param_14];
	shr.u32 	%r592, %r1017, 30;
	shf.l.wrap.b32 	%r593, %r1018, %r1017, 2;
	shl.b32 	%r594, %r1018, 2;
	shr.u32 	%r595, %r593, 31;
	add.s32 	%r596, %r595, %r592;
	neg.s32 	%r597, %r596;
	mul.f32 	%f1783, %f3699, 0f3F000000;
	mov.b32 	%r598, %f1783;
	setp.lt.s32 	%p28, %r598, 0;
	selp.b32 	%r1019, %r597, %r596, %p28;
	xor.b32  	%r599, %r593, %r598;
	shr.s32 	%r600, %r593, 31;
	xor.b32  	%r601, %r600, %r593;
	xor.b32  	%r602, %r600, %r594;
	cvt.u64.u32 	%rd235, %r601;
	shl.b64 	%rd236, %rd235, 32;
	cvt.u64.u32 	%rd237, %r602;
	or.b64  	%rd238, %rd236, %rd237;
	cvt.rn.f64.s64 	%fd3, %rd238;
	mul.f64 	%fd4, %fd3, 0d3BF921FB54442D19;
	cvt.rn.f32.f64 	%f1784, %fd4;
	neg.f32 	%f1785, %f1784;
	setp.lt.s32 	%p29, %r599, 0;
	selp.f32 	%f3912, %f1785, %f1784, %p29;
$L__BB0_26:
	ld.param.u32 	%r987, [__kernel__vertex_shader_bwd_diff_param_17];
	ld.param.u32 	%r980, [__kernel__vertex_shader_bwd_diff_param_16];
	mul.f32 	%f1787, %f3912, %f3912;
	fma.rn.f32 	%f1788, %f1787, 0f3C190000, 0f3B560000;
	fma.rn.f32 	%f1789, %f1788, %f1787, 0f3CC70000;
	fma.rn.f32 	%f1790, %f1789, %f1787, 0f3D5B0000;
	fma.rn.f32 	%f1791, %f1790, %f1787, 0f3E089438;
	fma.rn.f32 	%f1792, %f1791, %f1787, 0f3EAAAA88;
	mul.rn.f32 	%f1793, %f1787, %f3912;
	fma.rn.f32 	%f1794, %f1792, %f1793, %f3912;
	abs.f32 	%f1795, %f3912;
	setp.eq.f32 	%p30, %f1795, 0f3A00B43C;
	selp.f32 	%f1796, %f3912, %f1794, %p30;
	and.b32  	%r604, %r1019, 1;
	setp.eq.b32 	%p31, %r604, 1;
	neg.f32 	%f1797, %f1796;
	rcp.approx.ftz.f32 	%f1798, %f1797;
	selp.f32 	%f1799, %f1798, %f1796, %p31;
	cvt.rn.f32.s32 	%f1800, %r987;
	add.f32 	%f1801, %f246, %f246;
	div.rn.f32 	%f1802, %f1800, %f1801;
	cvt.rn.f32.s32 	%f1803, %r980;
	add.f32 	%f1804, %f1799, %f1799;
	div.rn.f32 	%f1805, %f1803, %f1804;
	fma.rn.f32 	%f1806, %f4017, %f3980, 0f00000000;
	fma.rn.f32 	%f1807, %f4016, %f3979, %f1806;
	fma.rn.f32 	%f1808, %f4015, %f3978, %f1807;
	add.f32 	%f1809, %f1808, %f4014;
	fma.rn.f32 	%f1810, %f4013, %f3980, 0f00000000;
	fma.rn.f32 	%f1811, %f4012, %f3979, %f1810;
	fma.rn.f32 	%f1812, %f4011, %f3978, %f1811;
	add.f32 	%f1813, %f1812, %f4010;
	fma.rn.f32 	%f1814, %f4005, %f3980, 0f00000000;
	fma.rn.f32 	%f1815, %f4004, %f3979, %f1814;
	fma.rn.f32 	%f1816, %f4003, %f3978, %f1815;
	add.f32 	%f1817, %f1816, %f4002;
	add.f32 	%f1818, %f1817, 0f33D6BF95;
	div.rn.f32 	%f1819, %f1809, %f1818;
	div.rn.f32 	%f1820, %f1813, %f1818;
	fma.rn.f32 	%f1821, %f4009, %f3980, 0f00000000;
	fma.rn.f32 	%f1822, %f4008, %f3979, %f1821;
	fma.rn.f32 	%f1823, %f4007, %f3978, %f1822;
	add.f32 	%f3915, %f1823, %f4006;
	div.rn.f32 	%f1824, %f3915, %f1818;
	mul.f32 	%f1825, %f246, 0f3FA66666;
	mul.f32 	%f1826, %f1799, 0f3FA66666;
	div.rn.f32 	%f1827, %f1820, %f1824;
	neg.f32 	%f1828, %f1825;
	div.rn.f32 	%f1829, %f1819, %f1824;
	max.f32 	%f1830, %f1828, %f1829;
	min.f32 	%f1831, %f1825, %f1830;
	neg.f32 	%f1832, %f1826;
	max.f32 	%f1833, %f1832, %f1827;
	min.f32 	%f1834, %f1826, %f1833;
	mul.f32 	%f1835, %f1824, %f1824;
	div.rn.f32 	%f1836, %f1802, %f1824;
	neg.f32 	%f1837, %f1824;
	mul.f32 	%f1838, %f1831, %f1837;
	mul.f32 	%f1839, %f1802, %f1838;
	div.rn.f32 	%f1840, %f1839, %f1835;
	div.rn.f32 	%f1841, %f1805, %f1824;
	mul.f32 	%f1842, %f1834, %f1837;
	mul.f32 	%f1843, %f1805, %f1842;
	div.rn.f32 	%f1844, %f1843, %f1835;
	fma.rn.f32 	%f1845, %f4017, %f1836, 0f00000000;
	fma.rn.f32 	%f1846, %f4013, 0f00000000, %f1845;
	fma.rn.f32 	%f1847, %f4009, %f1840, %f1846;
	fma.rn.f32 	%f1848, %f4017, 0f00000000, 0f00000000;
	fma.rn.f32 	%f1849, %f4013, %f1841, %f1848;
	fma.rn.f32 	%f1850, %f4009, %f1844, %f1849;
	fma.rn.f32 	%f1851, %f4016, %f1836, 0f00000000;
	fma.rn.f32 	%f1852, %f4012, 0f00000000, %f1851;
	fma.rn.f32 	%f1853, %f4008, %f1840, %f1852;
	fma.rn.f32 	%f1854, %f4016, 0f00000000, 0f00000000;
	fma.rn.f32 	%f1855, %f4012, %f1841, %f1854;
	fma.rn.f32 	%f1856, %f4008, %f1844, %f1855;
	fma.rn.f32 	%f1857, %f4015, %f1836, 0f00000000;
	fma.rn.f32 	%f1858, %f4011, 0f00000000, %f1857;
	fma.rn.f32 	%f1859, %f4007, %f1840, %f1858;
	fma.rn.f32 	%f1860, %f4015, 0f00000000, 0f00000000;
	fma.rn.f32 	%f1861, %f4011, %f1841, %f1860;
	fma.rn.f32 	%f1862, %f4007, %f1844, %f1861;
	fma.rn.f32 	%f1863, %f234, %f1847, 0f00000000;
	fma.rn.f32 	%f1864, %f235, %f1853, %f1863;
	fma.rn.f32 	%f1865, %f236, %f1859, %f1864;
	fma.rn.f32 	%f1866, %f234, %f1850, 0f00000000;
	fma.rn.f32 	%f1867, %f235, %f1856, %f1866;
	fma.rn.f32 	%f1868, %f236, %f1862, %f1867;
	fma.rn.f32 	%f1869, %f235, %f1847, 0f00000000;
	fma.rn.f32 	%f1870, %f237, %f1853, %f1869;
	fma.rn.f32 	%f1871, %f238, %f1859, %f1870;
	fma.rn.f32 	%f1872, %f235, %f1850, 0f00000000;
	fma.rn.f32 	%f1873, %f237, %f1856, %f1872;
	fma.rn.f32 	%f1874, %f238, %f1862, %f1873;
	fma.rn.f32 	%f1875, %f236, %f1847, 0f00000000;
	fma.rn.f32 	%f1876, %f238, %f1853, %f1875;
	fma.rn.f32 	%f1877, %f239, %f1859, %f1876;
	fma.rn.f32 	%f1878, %f236, %f1850, 0f00000000;
	fma.rn.f32 	%f1879, %f238, %f1856, %f1878;
	fma.rn.f32 	%f1880, %f239, %f1862, %f1879;
	fma.rn.f32 	%f1881, %f4017, %f1865, 0f00000000;
	fma.rn.f32 	%f1882, %f4016, %f1871, %f1881;
	fma.rn.f32 	%f1883, %f4015, %f1877, %f1882;
	fma.rn.f32 	%f1884, %f4017, %f1868, 0f00000000;
	fma.rn.f32 	%f1885, %f4016, %f1874, %f1884;
	fma.rn.f32 	%f1886, %f4015, %f1880, %f1885;
	fma.rn.f32 	%f1887, %f4013, %f1865, 0f00000000;
	fma.rn.f32 	%f1888, %f4012, %f1871, %f1887;
	fma.rn.f32 	%f1889, %f4011, %f1877, %f1888;
	fma.rn.f32 	%f1890, %f4013, %f1868, 0f00000000;
	fma.rn.f32 	%f1891, %f4012, %f1874, %f1890;
	fma.rn.f32 	%f1892, %f4011, %f1880, %f1891;
	fma.rn.f32 	%f1893, %f4009, %f1865, 0f00000000;
	fma.rn.f32 	%f1894, %f4008, %f1871, %f1893;
	fma.rn.f32 	%f1895, %f4007, %f1877, %f1894;
	fma.rn.f32 	%f1896, %f4009, %f1868, 0f00000000;
	fma.rn.f32 	%f1897, %f4008, %f1874, %f1896;
	fma.rn.f32 	%f1898, %f4007, %f1880, %f1897;
	fma.rn.f32 	%f1899, %f1836, %f1883, 0f00000000;
	fma.rn.f32 	%f1900, %f1889, 0f00000000, %f1899;
	fma.rn.f32 	%f1901, %f1840, %f1895, %f1900;
	fma.rn.f32 	%f1902, %f1836, %f1886, 0f00000000;
	fma.rn.f32 	%f1903, %f1892, 0f00000000, %f1902;
	fma.rn.f32 	%f3920, %f1840, %f1898, %f1903;
	fma.rn.f32 	%f1904, %f1883, 0f00000000, 0f00000000;
	fma.rn.f32 	%f1905, %f1841, %f1889, %f1904;
	fma.rn.f32 	%f3921, %f1844, %f1895, %f1905;
	fma.rn.f32 	%f1906, %f1886, 0f00000000, 0f00000000;
	fma.rn.f32 	%f1907, %f1841, %f1892, %f1906;
	fma.rn.f32 	%f1908, %f1844, %f1898, %f1907;
	add.f32 	%f3919, %f1901, 0f3E99999A;
	add.f32 	%f3922, %f1908, 0f3E99999A;
	max.f32 	%f3918, %f233, 0f00000000;
	max.f32 	%f3917, %f232, 0f00000000;
	max.f32 	%f3916, %f231, 0f00000000;
	mov.f32 	%f3913, %f205;
	mov.f32 	%f3914, %f206;
$L__BB0_27:
	ld.param.u32 	%r1020, [__kernel__vertex_shader_bwd_diff_param_17];
	ld.param.u32 	%r1021, [__kernel__vertex_shader_bwd_diff_param_16];
	ld.param.f32 	%f3981, [__kernel__vertex_shader_bwd_diff_param_15];
	ld.param.f32 	%f3982, [__kernel__vertex_shader_bwd_diff_param_14];
	setp.le.f32 	%p32, %f3915, 0f3E4CCCCD;
	@%p32 bra 	$L__BB0_31;
	ld.param.u32 	%r1020, [__kernel__vertex_shader_bwd_diff_param_17];
	ld.param.u32 	%r1021, [__kernel__vertex_shader_bwd_diff_param_16];
	ld.param.f32 	%f3981, [__kernel__vertex_shader_bwd_diff_param_15];
	ld.param.f32 	%f3982, [__kernel__vertex_shader_bwd_diff_param_14];
	mul.f32 	%f1909, %f3919, %f3922;
	mul.f32 	%f1910, %f3920, %f3921;
	sub.f32 	%f1911, %f1909, %f1910;
	setp.eq.f32 	%p33, %f1911, 0f00000000;
	@%p33 bra 	$L__BB0_31;
	ld.param.u32 	%r1000, [__kernel__vertex_shader_bwd_diff_param_21];
	ld.param.u32 	%r998, [__kernel__vertex_shader_bwd_diff_param_20];
	ld.param.u32 	%r996, [__kernel__vertex_shader_bwd_diff_param_19];
	ld.param.u32 	%r994, [__kernel__vertex_shader_bwd_diff_param_18];
	ld.param.u32 	%r1020, [__kernel__vertex_shader_bwd_diff_param_17];
	ld.param.u32 	%r1021, [__kernel__vertex_shader_bwd_diff_param_16];
	ld.param.f32 	%f3981, [__kernel__vertex_shader_bwd_diff_param_15];
	ld.param.f32 	%f3982, [__kernel__vertex_shader_bwd_diff_param_14];
	add.f32 	%f1912, %f3919, %f3922;
	mul.f32 	%f1913, %f1912, 0f3F000000;
	mul.f32 	%f1914, %f1913, %f1913;
	mul.f32 	%f1915, %f3919, %f3922;
	mul.f32 	%f1916, %f3920, %f3921;
	sub.f32 	%f289, %f1915, %f1916;
	sub.f32 	%f1917, %f1914, %f289;
	max.f32 	%f1918, %f1917, 0f3DCCCCCD;
	sqrt.rn.f32 	%f1919, %f1918;
	add.f32 	%f1920, %f1913, %f1919;
	sub.f32 	%f1921, %f1913, %f1919;
	max.f32 	%f1922, %f1920, %f1921;
	sqrt.rn.f32 	%f1923, %f1922;
	mul.f32 	%f1924, %f1923, 0f40400000;
	cvt.rpi.f32.f32 	%f290, %f1924;
	add.f32 	%f1925, %f3913, 0f3F800000;
	cvt.rn.f32.s32 	%f1926, %r1020;
	fma.rn.f32 	%f1927, %f1925, %f1926, 0fBF800000;
	mul.f32 	%f1928, %f1927, 0f3F000000;
	add.f32 	%f1929, %f3914, 0f3F800000;
	cvt.rn.f32.s32 	%f1930, %r1021;
	fma.rn.f32 	%f1931, %f1929, %f1930, 0fBF800000;
	mul.f32 	%f1932, %f1931, 0f3F000000;
	cvt.rn.f32.u32 	%f1933, %r1000;
	cvt.rn.f32.u32 	%f1934, %r996;
	sub.f32 	%f1935, %f1928, %f290;
	div.rn.f32 	%f1936, %f1935, %f1933;
	min.f32 	%f1937, %f1934, %f1936;
	max.f32 	%f1938, %f1937, 0f00000000;
	cvt.rmi.f32.f32 	%f1939, %f1938;
	cvt.rzi.s32.f32 	%r33, %f1939;
	cvt.rn.f32.u32 	%f1940, %r998;
	cvt.rn.f32.u32 	%f1941, %r994;
	sub.f32 	%f1942, %f1932, %f290;
	div.rn.f32 	%f1943, %f1942, %f1940;
	min.f32 	%f1944, %f1941, %f1943;
	max.f32 	%f1945, %f1944, 0f00000000;
	cvt.rmi.f32.f32 	%f1946, %f1945;
	cvt.rzi.s32.f32 	%r34, %f1946;
	add.f32 	%f1947, %f1928, %f290;
	div.rn.f32 	%f1948, %f1947, %f1933;
	min.f32 	%f1949, %f1934, %f1948;
	max.f32 	%f1950, %f1949, 0f00000000;
	cvt.rpi.f32.f32 	%f1951, %f1950;
	cvt.rzi.s32.f32 	%r35, %f1951;
	add.f32 	%f1952, %f1932, %f290;
	div.rn.f32 	%f1953, %f1952, %f1940;
	min.f32 	%f1954, %f1941, %f1953;
	max.f32 	%f1955, %f1954, 0f00000000;
	cvt.rpi.f32.f32 	%f1956, %f1955;
	cvt.rzi.s32.f32 	%r36, %f1956;
	sub.s32 	%r605, %r35, %r33;
	sub.s32 	%r606, %r36, %r34;
	mul.lo.s32 	%r37, %r605, %r606;
	setp.eq.s32 	%p34, %r37, 0;
	@%p34 bra 	$L__BB0_31;
	ld.param.u32 	%r1020, [__kernel__vertex_shader_bwd_diff_param_17];
	ld.param.u32 	%r1021, [__kernel__vertex_shader_bwd_diff_param_16];
	ld.param.f32 	%f3981, [__kernel__vertex_shader_bwd_diff_param_15];
	ld.param.f32 	%f3982, [__kernel__vertex_shader_bwd_diff_param_14];
	neg.f32 	%f1957, %f3920;
	neg.f32 	%f1958, %f3921;
	div.rn.f32 	%f1959, %f3922, %f289;
	div.rn.f32 	%f1960, %f1957, %f289;
	div.rn.f32 	%f1961, %f1958, %f289;
	div.rn.f32 	%f1962, %f3919, %f289;
	cvt.rzi.u32.f32 	%r607, %f290;
	mov.u32 	%r608, %ctaid.x;
	mov.u32 	%r609, %ntid.x;
	mov.u32 	%r610, %tid.x;
	mad.lo.s32 	%r611, %r608, %r609, %r610;
	mul.lo.s32 	%r612, %r330, %r611;
	cvt.u64.u32 	%rd239, %r612;
	cvta.to.global.u64 	%rd240, %rd68;
	add.s64 	%rd241, %rd240, %rd239;
	st.global.u32 	[%rd241], %r607;
	mul.lo.s32 	%r613, %r308, %r611;
	cvt.u64.u32 	%rd242, %r613;
	cvta.to.global.u64 	%rd243, %rd66;
	add.s64 	%rd244, %rd243, %rd242;
	st.global.u32 	[%rd244], %r37;
	mul.lo.s32 	%r614, %r319, %r611;
	cvt.u64.u32 	%rd245, %r614;
	cvta.to.global.u64 	%rd246, %rd67;
	add.s64 	%rd247, %rd246, %rd245;
	st.global.u32 	[%rd247], %r33;
	cvt.u64.u32 	%rd248, %r320;
	add.s64 	%rd249, %rd247, %rd248;
	st.global.u32 	[%rd249], %r34;
	shl.b32 	%r615, %r320, 1;
	cvt.u64.u32 	%rd250, %r615;
	add.s64 	%rd251, %rd247, %rd250;
	st.global.u32 	[%rd251], %r35;
	mul.lo.s32 	%r616, %r320, 3;
	cvt.u64.u32 	%rd252, %r616;
	add.s64 	%rd253, %rd247, %rd252;
	st.global.u32 	[%rd253], %r36;
	cvta.to.global.u64 	%rd254, %rd69;
	mul.lo.s32 	%r617, %r341, %r611;
	cvt.u64.u32 	%rd255, %r617;
	add.s64 	%rd256, %rd254, %rd255;
	st.global.f32 	[%rd256], %f3913;
	cvt.u64.u32 	%rd257, %r342;
	add.s64 	%rd258, %rd256, %rd257;
	st.global.f32 	[%rd258], %f3914;
	shl.b32 	%r618, %r342, 1;
	cvt.u64.u32 	%rd259, %r618;
	add.s64 	%rd260, %rd256, %rd259;
	st.global.f32 	[%rd260], %f3915;
	cvta.to.global.u64 	%rd261, %rd71;
	mul.lo.s32 	%r619, %r363, %r611;
	cvt.u64.u32 	%rd262, %r619;
	add.s64 	%rd263, %rd261, %rd262;
	st.global.f32 	[%rd263], %f1959;
	cvt.u64.u32 	%rd264, %r365;
	add.s64 	%rd265, %rd263, %rd264;
	st.global.f32 	[%rd265], %f1960;
	cvt.u64.u32 	%rd266, %r364;
	add.s64 	%rd267, %rd263, %rd266;
	st.global.f32 	[%rd267], %f1961;
	add.s64 	%rd268, %rd267, %rd264;
	st.global.f32 	[%rd268], %f1962;
	cvta.to.global.u64 	%rd269, %rd73;
	mul.lo.s32 	%r620, %r385, %r611;
	cvt.u64.u32 	%rd270, %r620;
	add.s64 	%rd271, %rd269, %rd270;
	st.global.f32 	[%rd271], %f3916;
	cvt.u64.u32 	%rd272, %r386;
	add.s64 	%rd273, %rd271, %rd272;
	st.global.f32 	[%rd273], %f3917;
	shl.b32 	%r621, %r386, 1;
	cvt.u64.u32 	%rd274, %r621;
	add.s64 	%rd275, %rd271, %rd274;
	st.global.f32 	[%rd275], %f3918;
$L__BB0_31:
	mov.u32 	%r628, %ctaid.x;
	mov.u32 	%r629, %ntid.x;
	mov.u32 	%r630, %tid.x;
	mad.lo.s32 	%r631, %r628, %r629, %r630;
	setp.ge.u32 	%p36, %r631, %r191;
	mov.b32 	%r1056, 0;
	mov.pred 	%p118, -1;
	mov.f32 	%f4031, 0f00000000;
	mov.f32 	%f4032, %f4031;
	mov.f32 	%f4033, %f4031;
	mov.f32 	%f4034, %f4031;
	mov.f32 	%f4035, %f4031;
	mov.f32 	%f4036, %f4031;
	mov.f32 	%f4037, %f4031;
	mov.f32 	%f4038, %f4031;
	mov.f32 	%f4039, %f4031;
	mov.f32 	%f4040, %f4031;
	mov.u32 	%r1055, %r1056;
	mov.u32 	%r1057, %r1056;
	mov.pred 	%p119, %p118;
	mov.pred 	%p120, %p118;
	mov.f32 	%f4041, %f4031;
	mov.f32 	%f4042, %f4031;
	mov.u32 	%r1058, %r1056;
	@%p36 bra 	$L__BB0_55;
	fma.rn.f32 	%f1966, %f4009, %f3980, 0f00000000;
	fma.rn.f32 	%f1967, %f4008, %f3979, %f1966;
	fma.rn.f32 	%f1968, %f4007, %f3978, %f1967;
	add.f32 	%f1969, %f1968, %f4006;
	fma.rn.f32 	%f1970, %f4001, %f4017, 0f00000000;
	fma.rn.f32 	%f1971, %f4000, %f4013, %f1970;
	fma.rn.f32 	%f1972, %f3999, %f4009, %f1971;
	fma.rn.f32 	%f1973, %f3998, %f4005, %f1972;
	fma.rn.f32 	%f1974, %f4001, %f4016, 0f00000000;
	fma.rn.f32 	%f1975, %f4000, %f4012, %f1974;
	fma.rn.f32 	%f1976, %f3999, %f4008, %f1975;
	fma.rn.f32 	%f1977, %f3998, %f4004, %f1976;
	fma.rn.f32 	%f1978, %f4001, %f4015, 0f00000000;
	fma.rn.f32 	%f1979, %f4000, %f4011, %f1978;
	fma.rn.f32 	%f1980, %f3999, %f4007, %f1979;
	fma.rn.f32 	%f1981, %f3998, %f4003, %f1980;
	fma.rn.f32 	%f1982, %f4001, %f4014, 0f00000000;
	fma.rn.f32 	%f1983, %f4000, %f4010, %f1982;
	fma.rn.f32 	%f1984, %f3999, %f4006, %f1983;
	fma.rn.f32 	%f1985, %f3998, %f4002, %f1984;
	fma.rn.f32 	%f1986, %f3997, %f4017, 0f00000000;
	fma.rn.f32 	%f1987, %f3996, %f4013, %f1986;
	fma.rn.f32 	%f1988, %f3995, %f4009, %f1987;
	fma.rn.f32 	%f1989, %f3994, %f4005, %f1988;
	fma.rn.f32 	%f1990, %f3997, %f4016, 0f00000000;
	fma.rn.f32 	%f1991, %f3996, %f4012, %f1990;
	fma.rn.f32 	%f1992, %f3995, %f4008, %f1991;
	fma.rn.f32 	%f1993, %f3994, %f4004, %f1992;
	fma.rn.f32 	%f1994, %f3997, %f4015, 0f00000000;
	fma.rn.f32 	%f1995, %f3996, %f4011, %f1994;
	fma.rn.f32 	%f1996, %f3995, %f4007, %f1995;
	fma.rn.f32 	%f1997, %f3994, %f4003, %f1996;
	fma.rn.f32 	%f1998, %f3997, %f4014, 0f00000000;
	fma.rn.f32 	%f1999, %f3996, %f4010, %f1998;
	fma.rn.f32 	%f2000, %f3995, %f4006, %f1999;
	fma.rn.f32 	%f2001, %f3994, %f4002, %f2000;
	fma.rn.f32 	%f2002, %f3989, %f4017, 0f00000000;
	fma.rn.f32 	%f2003, %f3988, %f4013, %f2002;
	fma.rn.f32 	%f2004, %f3987, %f4009, %f2003;
	fma.rn.f32 	%f2005, %f3986, %f4005, %f2004;
	fma.rn.f32 	%f2006, %f3989, %f4016, 0f00000000;
	fma.rn.f32 	%f2007, %f3988, %f4012, %f2006;
	fma.rn.f32 	%f2008, %f3987, %f4008, %f2007;
	fma.rn.f32 	%f2009, %f3986, %f4004, %f2008;
	fma.rn.f32 	%f2010, %f3989, %f4015, 0f00000000;
	fma.rn.f32 	%f2011, %f3988, %f4011, %f2010;
	fma.rn.f32 	%f2012, %f3987, %f4007, %f2011;
	fma.rn.f32 	%f2013, %f3986, %f4003, %f2012;
	fma.rn.f32 	%f2014, %f3989, %f4014, 0f00000000;
	fma.rn.f32 	%f2015, %f3988, %f4010, %f2014;
	fma.rn.f32 	%f2016, %f3987, %f4006, %f2015;
	fma.rn.f32 	%f2017, %f3986, %f4002, %f2016;
	fma.rn.f32 	%f2018, %f1973, %f3980, 0f00000000;
	fma.rn.f32 	%f2019, %f1977, %f3979, %f2018;
	fma.rn.f32 	%f2020, %f1981, %f3978, %f2019;
	add.f32 	%f2021, %f2020, %f1985;
	fma.rn.f32 	%f2022, %f1989, %f3980, 0f00000000;
	fma.rn.f32 	%f2023, %f1993, %f3979, %f2022;
	fma.rn.f32 	%f2024, %f1997, %f3978, %f2023;
	add.f32 	%f2025, %f2024, %f2001;
	fma.rn.f32 	%f2026, %f2005, %f3980, 0f00000000;
	fma.rn.f32 	%f2027, %f2009, %f3979, %f2026;
	fma.rn.f32 	%f2028, %f2013, %f3978, %f2027;
	add.f32 	%f2029, %f2028, %f2017;
	add.f32 	%f2030, %f2029, 0f33D6BF95;
	div.rn.f32 	%f443, %f2021, %f2030;
	div.rn.f32 	%f444, %f2025, %f2030;
	setp.le.f32 	%p37, %f1969, 0f3E4CCCCD;
	mov.f32 	%f4022, 0f00000000;
	mov.f32 	%f4020, 0f3F800000;
	mov.f32 	%f4021, %f4020;
	mov.f32 	%f4023, %f4022;
	mov.f32 	%f4024, %f4022;
	mov.f32 	%f4025, %f4022;
	@%p37 bra 	$L__BB0_50;
	mul.f32 	%f2031, %f3927, %f3927;
	mul.f32 	%f2032, %f3927, %f3928;
	mul.f32 	%f2033, %f3926, %f3929;
	mul.f32 	%f2034, %f3926, %f3928;
	mul.f32 	%f2035, %f3927, %f3929;
	mul.f32 	%f2036, %f3928, %f3928;
	mul.f32 	%f2037, %f3926, %f3927;
	mul.f32 	%f2038, %f3928, %f3929;
	fma.rn.f32 	%f2039, %f3926, %f3926, %f2031;
	add.f32 	%f2040, %f2039, %f2039;
	mov.f32 	%f2041, 0f3F800000;
	sub.f32 	%f2042, %f2041, %f2040;
	sub.f32 	%f2043, %f2032, %f2033;
	add.f32 	%f2044, %f2043, %f2043;
	add.f32 	%f2045, %f2034, %f2035;
	add.f32 	%f2046, %f2045, %f2045;
	add.f32 	%f2047, %f2032, %f2033;
	add.f32 	%f2048, %f2047, %f2047;
	fma.rn.f32 	%f2049, %f3926, %f3926, %f2036;
	add.f32 	%f2050, %f2049, %f2049;
	sub.f32 	%f2051, %f2041, %f2050;
	sub.f32 	%f2052, %f2037, %f2038;
	add.f32 	%f2053, %f2052, %f2052;
	sub.f32 	%f2054, %f2034, %f2035;
	add.f32 	%f2055, %f2054, %f2054;
	add.f32 	%f2056, %f2037, %f2038;
	add.f32 	%f2057, %f2056, %f2056;
	fma.rn.f32 	%f2058, %f3927, %f3927, %f2036;
	add.f32 	%f2059, %f2058, %f2058;
	sub.f32 	%f2060, %f2041, %f2059;
	fma.rn.f32 	%f2061, %f2042, %f3925, 0f00000000;
	fma.rn.f32 	%f2062, %f2044, 0f00000000, %f2061;
	fma.rn.f32 	%f2063, %f2046, 0f00000000, %f2062;
	fma.rn.f32 	%f2064, %f2042, 0f00000000, 0f00000000;
	fma.rn.f32 	%f2065, %f2044, %f3924, %f2064;
	fma.rn.f32 	%f2066, %f2046, 0f00000000, %f2065;
	fma.rn.f32 	%f2067, %f2044, 0f00000000, %f2064;
	fma.rn.f32 	%f2068, %f2046, %f3923, %f2067;
	fma.rn.f32 	%f2069, %f2048, %f3925, 0f00000000;
	fma.rn.f32 	%f2070, %f2051, 0f00000000, %f2069;
	fma.rn.f32 	%f2071, %f2053, 0f00000000, %f2070;
	fma.rn.f32 	%f2072, %f2048, 0f00000000, 0f00000000;
	fma.rn.f32 	%f2073, %f2051, %f3924, %f2072;
	fma.rn.f32 	%f2074, %f2053, 0f00000000, %f2073;
	fma.rn.f32 	%f2075, %f2051, 0f00000000, %f2072;
	fma.rn.f32 	%f2076, %f2053, %f3923, %f2075;
	fma.rn.f32 	%f2077, %f2055, %f3925, 0f00000000;
	fma.rn.f32 	%f2078, %f2057, 0f00000000, %f2077;
	fma.rn.f32 	%f2079, %f2060, 0f00000000, %f2078;
	fma.rn.f32 	%f2080, %f2055, 0f00000000, 0f00000000;
	fma.rn.f32 	%f2081, %f2057, %f3924, %f2080;
	fma.rn.f32 	%f2082, %f2060, 0f00000000, %f2081;
	fma.rn.f32 	%f2083, %f2057, 0f00000000, %f2080;
	fma.rn.f32 	%f2084, %f2060, %f3923, %f2083;
	fma.rn.f32 	%f2085, %f2063, %f2063, 0f00000000;
	fma.rn.f32 	%f2086, %f2066, %f2066, %f2085;
	fma.rn.f32 	%f445, %f2068, %f2068, %f2086;
	fma.rn.f32 	%f2087, %f2063, %f2071, 0f00000000;
	fma.rn.f32 	%f2088, %f2066, %f2074, %f2087;
	fma.rn.f32 	%f446, %f2068, %f2076, %f2088;
	fma.rn.f32 	%f2089, %f2063, %f2079, 0f00000000;
	fma.rn.f32 	%f2090, %f2066, %f2082, %f2089;
	fma.rn.f32 	%f447, %f2068, %f2084, %f2090;
	fma.rn.f32 	%f2091, %f2071, %f2071, 0f00000000;
	fma.rn.f32 	%f2092, %f2074, %f2074, %f2091;
	fma.rn.f32 	%f448, %f2076, %f2076, %f2092;
	fma.rn.f32 	%f2093, %f2071, %f2079, 0f00000000;
	fma.rn.f32 	%f2094, %f2074, %f2082, %f2093;
	fma.rn.f32 	%f449, %f2076, %f2084, %f2094;
	fma.rn.f32 	%f2095, %f2079, %f2079, 0f00000000;
	fma.rn.f32 	%f2096, %f2082, %f2082, %f2095;
	fma.rn.f32 	%f450, %f2084, %f2084, %f2096;
	mul.f32 	%f451, %f3981, 0f3F000000;
	mul.f32 	%f2097, %f451, 0f3F22F983;
	cvt.rni.s32.f32 	%r1025, %f2097;
	cvt.rn.f32.s32 	%f2098, %r1025;
	fma.rn.f32 	%f2099, %f2098, 0fBFC90FDA, %f451;
	fma.rn.f32 	%f2100, %f2098, 0fB3A22168, %f2099;
	fma.rn.f32 	%f4018, %f2098, 0fA7C234C5, %f2100;
	abs.f32 	%f453, %f451;
	setp.ltu.f32 	%p38, %f453, 0f47CE4780;
	@%p38 bra 	$L__BB0_41;
	setp.neu.f32 	%p39, %f453, 0f7F800000;
	@%p39 bra 	$L__BB0_36;
	mov.f32 	%f2107, 0f00000000;
	mul.rn.f32 	%f4018, %f451, %f2107;
	mov.b32 	%r1025, 0;
	bra.uni 	$L__BB0_41;
$L__BB0_36:
	mov.b64 	%rd517, 0;
	mov.b32 	%r1022, 0;
	mov.u64 	%rd515, __cudart_i2opi_f;
	mov.b32 	%r634, %f451;
	shl.b32 	%r635, %r634, 8;
	or.b32  	%r636, %r635, -2147483648;
	mov.u64 	%rd516, %rd1;
$L__BB0_37:
	.pragma "nounroll";
	ld.global.nc.u32 	%r633, [%rd515];
	mad.wide.u32 	%rd278, %r633, %r636, %rd517;
	shr.u64 	%rd517, %rd278, 32;
	st.local.u32 	[%rd516], %rd278;
	add.s32 	%r1022, %r1022, 1;
	add.s64 	%rd516, %rd516, 4;
	add.s64 	%rd515, %rd515, 4;
	setp.ne.s32 	%p40, %r1022, 6;
	@%p40 bra 	$L__BB0_37;
	mov.b32 	%r637, %f451;
	shr.u32 	%r638, %r637, 23;
	st.local.u32 	[%rd1+24], %rd517;
	and.b32  	%r639, %r638, 31;
	and.b32  	%r640, %r638, 224;
	add.s32 	%r641, %r640, -128;
	shr.u32 	%r642, %r641, 5;
	mul.wide.u32 	%rd279, %r642, 4;
	sub.s64 	%rd280, %rd1, %rd279;
	ld.local.u32 	%r1023, [%rd280+24];
	ld.local.u32 	%r1024, [%rd280+20];
	setp.eq.s32 	%p41, %r639, 0;
	@%p41 bra 	$L__BB0_40;
	mov.b32 	%r643, %f451;
	shr.u32 	%r644, %r643, 23;
	and.b32  	%r645, %r644, 31;
	shf.l.wrap.b32 	%r1023, %r1024, %r1023, %r645;
	and.b32  	%r646, %r644, 224;
	add.s32 	%r647, %r646, -128;
	shr.u32 	%r648, %r647, 5;
	mul.wide.u32 	%rd281, %r648, 4;
	sub.s64 	%rd282, %rd1, %rd281;
	ld.local.u32 	%r649, [%rd282+16];
	shf.l.wrap.b32 	%r1024, %r649, %r1024, %r645;
$L__BB0_40:
	shr.u32 	%r650, %r1023, 30;
	shf.l.wrap.b32 	%r651, %r1024, %r1023, 2;
	shl.b32 	%r652, %r1024, 2;
	shr.u32 	%r653, %r651, 31;
	add.s32 	%r654, %r653, %r650;
	neg.s32 	%r655, %r654;
	mov.b32 	%r656, %f451;
	setp.lt.s32 	%p42, %r656, 0;
	selp.b32 	%r1025, %r655, %r654, %p42;
	xor.b32  	%r657, %r651, %r656;
	shr.s32 	%r658, %r651, 31;
	xor.b32  	%r659, %r658, %r651;
	xor.b32  	%r660, %r658, %r652;
	cvt.u64.u32 	%rd283, %r659;
	shl.b64 	%rd284, %rd283, 32;
	cvt.u64.u32 	%rd285, %r660;
	or.b64  	%rd286, %rd284, %rd285;
	cvt.rn.f64.s64 	%fd5, %rd286;
	mul.f64 	%fd6, %fd5, 0d3BF921FB54442D19;
	cvt.rn.f32.f64 	%f2105, %fd6;
	neg.f32 	%f2106, %f2105;
	setp.lt.s32 	%p43, %r657, 0;
	selp.f32 	%f4018, %f2106, %f2105, %p43;
$L__BB0_41:
	mul.f32 	%f2108, %f4018, %f4018;
	fma.rn.f32 	%f2109, %f2108, 0f3C190000, 0f3B560000;
	fma.rn.f32 	%f2110, %f2109, %f2108, 0f3CC70000;
	fma.rn.f32 	%f2111, %f2110, %f2108, 0f3D5B0000;
	fma.rn.f32 	%f2112, %f2111, %f2108, 0f3E089438;
	fma.rn.f32 	%f2113, %f2112, %f2108, 0f3EAAAA88;
	mul.rn.f32 	%f2114, %f2108, %f4018;
	fma.rn.f32 	%f2115, %f2113, %f2114, %f4018;
	abs.f32 	%f2116, %f4018;
	setp.eq.f32 	%p44, %f2116, 0f3A00B43C;
	selp.f32 	%f2117, %f4018, %f2115, %p44;
	and.b32  	%r662, %r1025, 1;
	setp.eq.b32 	%p45, %r662, 1;
	neg.f32 	%f2118, %f2117;
	rcp.approx.ftz.f32 	%f2119, %f2118;
	selp.f32 	%f457, %f2119, %f2117, %p45;
	mul.f32 	%f458, %f3982, 0f3F000000;
	mul.f32 	%f2120, %f458, 0f3F22F983;
	cvt.rni.s32.f32 	%r1029, %f2120;
	cvt.rn.f32.s32 	%f2121, %r1029;
	fma.rn.f32 	%f2122, %f2121, 0fBFC90FDA, %f458;
	fma.rn.f32 	%f2123, %f2121, 0fB3A22168, %f2122;
	fma.rn.f32 	%f4019, %f2121, 0fA7C234C5, %f2123;
	abs.f32 	%f460, %f458;
	setp.ltu.f32 	%p46, %f460, 0f47CE4780;
	@%p46 bra 	$L__BB0_49;
	setp.neu.f32 	%p47, %f460, 0f7F800000;
	@%p47 bra 	$L__BB0_44;
	mov.f32 	%f2130, 0f00000000;
	mul.rn.f32 	%f4019, %f458, %f2130;
	mov.b32 	%r1029, 0;
	bra.uni 	$L__BB0_49;
$L__BB0_44:
	mov.b64 	%rd520, 0;
	mov.b32 	%r1026, 0;
	mov.u64 	%rd518, __cudart_i2opi_f;
	mov.b32 	%r665, %f458;
	shl.b32 	%r666, %r665, 8;
	or.b32  	%r667, %r666, -2147483648;
	mov.u64 	%rd519, %rd1;
$L__BB0_45:
	.pragma "nounroll";
	ld.global.nc.u32 	%r664, [%rd518];
	mad.wide.u32 	%rd289, %r664, %r667, %rd520;
	shr.u64 	%rd520, %rd289, 32;
	st.local.u32 	[%rd519], %rd289;
	add.s32 	%r1026, %r1026, 1;
	add.s64 	%rd519, %rd519, 4;
	add.s64 	%rd518, %rd518, 4;
	setp.ne.s32 	%p48, %r1026, 6;
	@%p48 bra 	$L__BB0_45;
	mov.b32 	%r668, %f458;
	shr.u32 	%r669, %r668, 23;
	st.local.u32 	[%rd1+24], %rd520;
	and.b32  	%r670, %r669, 31;
	and.b32  	%r671, %r669, 224;
	add.s32 	%r672, %r671, -128;
	shr.u32 	%r673, %r672, 5;
	mul.wide.u32 	%rd290, %r673, 4;
	sub.s64 	%rd291, %rd1, %rd290;
	ld.local.u32 	%r1027, [%rd291+24];
	ld.local.u32 	%r1028, [%rd291+20];
	setp.eq.s32 	%p49, %r670, 0;
	@%p49 bra 	$L__BB0_48;
	mov.b32 	%r674, %f458;
	shr.u32 	%r675, %r674, 23;
	and.b32  	%r676, %r675, 31;
	shf.l.wrap.b32 	%r1027, %r1028, %r1027, %r676;
	and.b32  	%r677, %r675, 224;
	add.s32 	%r678, %r677, -128;
	shr.u32 	%r679, %r678, 5;
	mul.wide.u32 	%rd292, %r679, 4;
	sub.s64 	%rd293, %rd1, %rd292;
	ld.local.u32 	%r680, [%rd293+16];
	shf.l.wrap.b32 	%r1028, %r680, %r1028, %r676;
$L__BB0_48:
	shr.u32 	%r681, %r1027, 30;
	shf.l.wrap.b32 	%r682, %r1028, %r1027, 2;
	shl.b32 	%r683, %r1028, 2;
	shr.u32 	%r684, %r682, 31;
	add.s32 	%r685, %r684, %r681;
	neg.s32 	%r686, %r685;
	mov.b32 	%r687, %f458;
	setp.lt.s32 	%p50, %r687, 0;
	selp.b32 	%r1029, %r686, %r685, %p50;
	xor.b32  	%r688, %r682, %r687;
	shr.s32 	%r689, %r682, 31;
	xor.b32  	%r690, %r689, %r682;
	xor.b32  	%r691, %r689, %r683;
	cvt.u64.u32 	%rd294, %r690;
	shl.b64 	%rd295, %rd294, 32;
	cvt.u64.u32 	%rd296, %r691;
	or.b64  	%rd297, %rd295, %rd296;
	cvt.rn.f64.s64 	%fd7, %rd297;
	mul.f64 	%fd8, %fd7, 0d3BF921FB54442D19;
	cvt.rn.f32.f64 	%f2128, %fd8;
	neg.f32 	%f2129, %f2128;
	setp.lt.s32 	%p51, %r688, 0;
	selp.f32 	%f4019, %f2129, %f2128, %p51;
$L__BB0_49:
	mul.f32 	%f2131, %f4019, %f4019;
	fma.rn.f32 	%f2132, %f2131, 0f3C190000, 0f3B560000;
	fma.rn.f32 	%f2133, %f2132, %f2131, 0f3CC70000;
	fma.rn.f32 	%f2134, %f2133, %f2131, 0f3D5B0000;
	fma.rn.f32 	%f2135, %f2134, %f2131, 0f3E089438;
	fma.rn.f32 	%f2136, %f2135, %f2131, 0f3EAAAA88;
	mul.rn.f32 	%f2137, %f2131, %f4019;
	fma.rn.f32 	%f2138, %f2136, %f2137, %f4019;
	abs.f32 	%f2139, %f4019;
	setp.eq.f32 	%p52, %f2139, 0f3A00B43C;
	selp.f32 	%f2140, %f4019, %f2138, %p52;
	and.b32  	%r693, %r1029, 1;
	setp.eq.b32 	%p53, %r693, 1;
	neg.f32 	%f2141, %f2140;
	rcp.approx.ftz.f32 	%f2142, %f2141;
	selp.f32 	%f2143, %f2142, %f2140, %p53;
	cvt.rn.f32.s32 	%f2144, %r1020;
	add.f32 	%f2145, %f457, %f457;
	div.rn.f32 	%f2146, %f2144, %f2145;
	cvt.rn.f32.s32 	%f2147, %r1021;
	add.f32 	%f2148, %f2143, %f2143;
	div.rn.f32 	%f2149, %f2147, %f2148;
	fma.rn.f32 	%f2150, %f4017, %f3980, 0f00000000;
	fma.rn.f32 	%f2151, %f4016, %f3979, %f2150;
	fma.rn.f32 	%f2152, %f4015, %f3978, %f2151;
	add.f32 	%f2153, %f2152, %f4014;
	fma.rn.f32 	%f2154, %f4013, %f3980, 0f00000000;
	fma.rn.f32 	%f2155, %f4012, %f3979, %f2154;
	fma.rn.f32 	%f2156, %f4011, %f3978, %f2155;
	add.f32 	%f2157, %f2156, %f4010;
	fma.rn.f32 	%f2158, %f4005, %f3980, 0f00000000;
	fma.rn.f32 	%f2159, %f4004, %f3979, %f2158;
	fma.rn.f32 	%f2160, %f4003, %f3978, %f2159;
	add.f32 	%f2161, %f2160, %f4002;
	add.f32 	%f2162, %f2161, 0f33D6BF95;
	div.rn.f32 	%f2163, %f2153, %f2162;
	div.rn.f32 	%f2164, %f2157, %f2162;
	fma.rn.f32 	%f2165, %f4009, %f3980, 0f00000000;
	fma.rn.f32 	%f2166, %f4008, %f3979, %f2165;
	fma.rn.f32 	%f2167, %f4007, %f3978, %f2166;
	add.f32 	%f2168, %f2167, %f4006;
	div.rn.f32 	%f2169, %f2168, %f2162;
	mul.f32 	%f2170, %f457, 0f3FA66666;
	mul.f32 	%f2171, %f2143, 0f3FA66666;
	div.rn.f32 	%f2172, %f2164, %f2169;
	neg.f32 	%f2173, %f2170;
	div.rn.f32 	%f2174, %f2163, %f2169;
	max.f32 	%f2175, %f2173, %f2174;
	min.f32 	%f2176, %f2170, %f2175;
	neg.f32 	%f2177, %f2171;
	max.f32 	%f2178, %f2177, %f2172;
	min.f32 	%f2179, %f2171, %f2178;
	mul.f32 	%f2180, %f2169, %f2169;
	div.rn.f32 	%f2181, %f2146, %f2169;
	neg.f32 	%f2182, %f2169;
	mul.f32 	%f2183, %f2176, %f2182;
	mul.f32 	%f2184, %f2146, %f2183;
	div.rn.f32 	%f2185, %f2184, %f2180;
	div.rn.f32 	%f2186, %f2149, %f2169;
	mul.f32 	%f2187, %f2179, %f2182;
	mul.f32 	%f2188, %f2149, %f2187;
	div.rn.f32 	%f2189, %f2188, %f2180;
	fma.rn.f32 	%f2190, %f4017, %f2181, 0f00000000;
	fma.rn.f32 	%f2191, %f4013, 0f00000000, %f2190;
	fma.rn.f32 	%f2192, %f4009, %f2185, %f2191;
	fma.rn.f32 	%f2193, %f4017, 0f00000000, 0f00000000;
	fma.rn.f32 	%f2194, %f4013, %f2186, %f2193;
	fma.rn.f32 	%f2195, %f4009, %f2189, %f2194;
	fma.rn.f32 	%f2196, %f4016, %f2181, 0f00000000;
	fma.rn.f32 	%f2197, %f4012, 0f00000000, %f2196;
	fma.rn.f32 	%f2198, %f4008, %f2185, %f2197;
	fma.rn.f32 	%f2199, %f4016, 0f00000000, 0f00000000;
	fma.rn.f32 	%f2200, %f4012, %f2186, %f2199;
	fma.rn.f32 	%f2201, %f4008, %f2189, %f2200;
	fma.rn.f32 	%f2202, %f4015, %f2181, 0f00000000;
	fma.rn.f32 	%f2203, %f4011, 0f00000000, %f2202;
	fma.rn.f32 	%f2204, %f4007, %f2185, %f2203;
	fma.rn.f32 	%f2205, %f4015, 0f00000000, 0f00000000;
	fma.rn.f32 	%f2206, %f4011, %f2186, %f2205;
	fma.rn.f32 	%f2207, %f4007, %f2189, %f2206;
	fma.rn.f32 	%f2208, %f445, %f2192, 0f00000000;
	fma.rn.f32 	%f2209, %f446, %f2198, %f2208;
	fma.rn.f32 	%f2210, %f447, %f2204, %f2209;
	fma.rn.f32 	%f2211, %f445, %f2195, 0f00000000;
	fma.rn.f32 	%f2212, %f446, %f2201, %f2211;
	fma.rn.f32 	%f2213, %f447, %f2207, %f2212;
	fma.rn.f32 	%f2214, %f446, %f2192, 0f00000000;
	fma.rn.f32 	%f2215, %f448, %f2198, %f2214;
	fma.rn.f32 	%f2216, %f449, %f2204, %f2215;
	fma.rn.f32 	%f2217, %f446, %f2195, 0f00000000;
	fma.rn.f32 	%f2218, %f448, %f2201, %f2217;
	fma.rn.f32 	%f2219, %f449, %f2207, %f2218;
	fma.rn.f32 	%f2220, %f447, %f2192, 0f00000000;
	fma.rn.f32 	%f2221, %f449, %f2198, %f2220;
	fma.rn.f32 	%f2222, %f450, %f2204, %f2221;
	fma.rn.f32 	%f2223, %f447, %f2195, 0f00000000;
	fma.rn.f32 	%f2224, %f449, %f2201, %f2223;
	fma.rn.f32 	%f2225, %f450, %f2207, %f2224;
	fma.rn.f32 	%f2226, %f4017, %f2210, 0f00000000;
	fma.rn.f32 	%f2227, %f4016, %f2216, %f2226;
	fma.rn.f32 	%f2228, %f4015, %f2222, %f2227;
	fma.rn.f32 	%f2229, %f4017, %f2213, 0f00000000;
	fma.rn.f32 	%f2230, %f4016, %f2219, %f2229;
	fma.rn.f32 	%f2231, %f4015, %f2225, %f2230;
	fma.rn.f32 	%f2232, %f4013, %f2210, 0f00000000;
	fma.rn.f32 	%f2233, %f4012, %f2216, %f2232;
	fma.rn.f32 	%f2234, %f4011, %f2222, %f2233;
	fma.rn.f32 	%f2235, %f4013, %f2213, 0f00000000;
	fma.rn.f32 	%f2236, %f4012, %f2219, %f2235;
	fma.rn.f32 	%f2237, %f4011, %f2225, %f2236;
	fma.rn.f32 	%f2238, %f4009, %f2210, 0f00000000;
	fma.rn.f32 	%f2239, %f4008, %f2216, %f2238;
	fma.rn.f32 	%f2240, %f4007, %f2222, %f2239;
	fma.rn.f32 	%f2241, %f4009, %f2213, 0f00000000;
	fma.rn.f32 	%f2242, %f4008, %f2219, %f2241;
	fma.rn.f32 	%f2243, %f4007, %f2225, %f2242;
	fma.rn.f32 	%f2244, %f2181, %f2228, 0f00000000;
	fma.rn.f32 	%f2245, %f2234, 0f00000000, %f2244;
	fma.rn.f32 	%f2246, %f2185, %f2240, %f2245;
	fma.rn.f32 	%f2247, %f2181, %f2231, 0f00000000;
	fma.rn.f32 	%f2248, %f2237, 0f00000000, %f2247;
	fma.rn.f32 	%f4023, %f2185, %f2243, %f2248;
	fma.rn.f32 	%f2249, %f2228, 0f00000000, 0f00000000;
	fma.rn.f32 	%f2250, %f2186, %f2234, %f2249;
	fma.rn.f32 	%f4024, %f2189, %f2240, %f2250;
	fma.rn.f32 	%f2251, %f2231, 0f00000000, 0f00000000;
	fma.rn.f32 	%f2252, %f2186, %f2237, %f2251;
	fma.rn.f32 	%f2253, %f2189, %f2243, %f2252;
	add.f32 	%f4022, %f2246, 0f3E99999A;
	add.f32 	%f4025, %f2253, 0f3E99999A;
	add.f32 	%f4020, %f443, 0f3F800000;
	add.f32 	%f4021, %f444, 0f3F800000;
$L__BB0_50:
	mov.u32 	%r699, %ctaid.x;
	mov.u32 	%r700, %ntid.x;
	mov.u32 	%r701, %tid.x;
	mad.lo.s32 	%r1058, %r699, %r700, %r701;
	fma.rn.f32 	%f2255, %f4009, %f3980, 0f00000000;
	fma.rn.f32 	%f2256, %f4008, %f3979, %f2255;
	fma.rn.f32 	%f2257, %f4007, %f3978, %f2256;
	add.f32 	%f2258, %f2257, %f4006;
	setp.le.f32 	%p55, %f2258, 0f3E4CCCCD;
	mov.f32 	%f4031, 0f00000000;
	mov.f32 	%f3746, 0f00000000;
	mov.f32 	%f3747, 0f00000000;
	mov.f32 	%f3748, 0f00000000;
	mov.f32 	%f3749, 0f00000000;
	mov.f32 	%f3750, 0f00000000;
	mov.f32 	%f4032, %f4031;
	mov.f32 	%f4033, %f4031;
	mov.f32 	%f4034, %f4031;
	mov.f32 	%f4035, %f4031;
	mov.f32 	%f4036, %f4031;
	mov.f32 	%f4037, %f4031;
	mov.f32 	%f4038, %f4031;
	mov.f32 	%f4039, %f4031;
	mov.f32 	%f4040, %f4031;
	mov.u32 	%r1055, %r1056;
	mov.u32 	%r1057, %r1056;
	mov.pred 	%p119, %p118;
	mov.pred 	%p120, %p118;
	mov.f32 	%f4041, %f4031;
	mov.f32 	%f4042, %f4031;
	@%p55 bra 	$L__BB0_55;
	mul.f32 	%f2260, %f4022, %f4025;
	mul.f32 	%f2261, %f4023, %f4024;
	sub.f32 	%f476, %f2260, %f2261;
	setp.eq.f32 	%p119, %f476, 0f00000000;
	mov.b32 	%r1056, 0;
	mov.pred 	%p120, -1;
	mov.f32 	%f4032, %f3746;
	mov.f32 	%f4033, %f3747;
	mov.f32 	%f4034, %f3748;
	mov.f32 	%f4035, %f3749;
	mov.f32 	%f4036, %f3750;
	mov.u32 	%r1055, %r1056;
	mov.u32 	%r1057, %r1056;
	mov.u32 	%r1043, %r1056;
	mov.u32 	%r1044, %r1056;
	@%p119 bra 	$L__BB0_54;
	ld.param.u32 	%r1001, [__kernel__vertex_shader_bwd_diff_param_21];
	ld.param.u32 	%r999, [__kernel__vertex_shader_bwd_diff_param_20];
	ld.param.u32 	%r997, [__kernel__vertex_shader_bwd_diff_param_19];
	ld.param.u32 	%r995, [__kernel__vertex_shader_bwd_diff_param_18];
	ld.param.u32 	%r1044, [__kernel__vertex_shader_bwd_diff_param_17];
	ld.param.u32 	%r1043, [__kernel__vertex_shader_bwd_diff_param_16];
	cvt.rn.f32.s32 	%f2263, %r1044;
	fma.rn.f32 	%f2264, %f4020, %f2263, 0fBF800000;
	mul.f32 	%f2265, %f2264, 0f3F000000;
	cvt.rn.f32.s32 	%f2266, %r1043;
	fma.rn.f32 	%f2267, %f4021, %f2266, 0fBF800000;
	mul.f32 	%f2268, %f2267, 0f3F000000;
	add.f32 	%f2269, %f4022, %f4025;
	mul.f32 	%f2270, %f2269, 0f3F000000;
	mul.f32 	%f2271, %f2270, %f2270;
	sub.f32 	%f2272, %f2271, %f476;
	max.f32 	%f2273, %f2272, 0f3DCCCCCD;
	sqrt.rn.f32 	%f2274, %f2273;
	add.f32 	%f2275, %f2270, %f2274;
	sub.f32 	%f2276, %f2270, %f2274;
	max.f32 	%f2277, %f2275, %f2276;
	sqrt.rn.f32 	%f2278, %f2277;
	mul.f32 	%f2279, %f2278, 0f40400000;
	cvt.rpi.f32.f32 	%f2280, %f2279;
	cvt.rn.f32.u32 	%f2281, %r1001;
	cvt.rn.f32.u32 	%f2282, %r997;
	sub.f32 	%f2283, %f2265, %f2280;
	div.rn.f32 	%f2284, %f2283, %f2281;
	min.f32 	%f2285, %f2282, %f2284;
	max.f32 	%f2286, %f2285, 0f00000000;
	cvt.rmi.f32.f32 	%f2287, %f2286;
	cvt.rzi.s32.f32 	%r713, %f2287;
	cvt.rn.f32.u32 	%f2288, %r999;
	cvt.rn.f32.u32 	%f2289, %r995;
	sub.f32 	%f2290, %f2268, %f2280;
	div.rn.f32 	%f2291, %f2290, %f2288;
	min.f32 	%f2292, %f2289, %f2291;
	max.f32 	%f2293, %f2292, 0f00000000;
	cvt.rmi.f32.f32 	%f2294, %f2293;
	cvt.rzi.s32.f32 	%r714, %f2294;
	add.f32 	%f2295, %f2265, %f2280;
	div.rn.f32 	%f2296, %f2295, %f2281;
	min.f32 	%f2297, %f2282, %f2296;
	max.f32 	%f2298, %f2297, 0f00000000;
	cvt.rpi.f32.f32 	%f2299, %f2298;
	cvt.rzi.s32.f32 	%r715, %f2299;
	add.f32 	%f2300, %f2268, %f2280;
	div.rn.f32 	%f2301, %f2300, %f2288;
	min.f32 	%f2302, %f2289, %f2301;
	max.f32 	%f2303, %f2302, 0f00000000;
	cvt.rpi.f32.f32 	%f2304, %f2303;
	cvt.rzi.s32.f32 	%r716, %f2304;
	sub.s32 	%r717, %r715, %r713;
	sub.s32 	%r718, %r716, %r714;
	setp.eq.s32 	%p58, %r718, 0;
	setp.eq.s32 	%p59, %r717, 0;
	or.pred  	%p60, %p59, %p58;
	@%p60 bra 	$L__BB0_54;
	ld.param.u32 	%r1044, [__kernel__vertex_shader_bwd_diff_param_17];
	ld.param.u32 	%r1043, [__kernel__vertex_shader_bwd_diff_param_16];
	mul.f32 	%f2305, %f4022, %f4025;
	mul.f32 	%f2306, %f4023, %f4024;
	sub.f32 	%f2307, %f2305, %f2306;
	mul.f32 	%f4036, %f2307, %f2307;
	neg.f32 	%f4034, %f4024;
	neg.f32 	%f4033, %f4023;
	mov.u32 	%r719, %ctaid.x;
	mov.u32 	%r720, %ntid.x;
	mov.u32 	%r721, %tid.x;
	mad.lo.s32 	%r1056, %r719, %r720, %r721;
	mov.b32 	%r1057, 2;
	mov.b32 	%r1055, 1;
	mov.pred 	%p120, 0;
	mov.f32 	%f4032, %f4025;
	mov.f32 	%f4035, %f4022;
$L__BB0_54:
	mov.u32 	%r722, %ctaid.x;
	mov.u32 	%r723, %ntid.x;
	mov.u32 	%r724, %tid.x;
	mad.lo.s32 	%r1058, %r722, %r723, %r724;
	mul.f32 	%f2308, %f4022, %f4025;
	mul.f32 	%f2309, %f4023, %f4024;
	sub.f32 	%f4031, %f2308, %f2309;
	cvt.rn.f32.s32 	%f2310, %r1043;
	mov.f32 	%f2311, 0f00000000;
	copysign.f32 	%f4041, %f2310, %f2311;
	cvt.rn.f32.s32 	%f2312, %r1044;
	copysign.f32 	%f4042, %f2312, %f2311;
	mov.pred 	%p118, 0;
	mov.f32 	%f4037, %f4022;
	mov.f32 	%f4038, %f4023;
	mov.f32 	%f4039, %f4024;
	mov.f32 	%f4040, %f4025;
$L__BB0_55:
	mov.b32 	%r1011, 0;
	mov.u32 	%r725, %ctaid.x;
	mov.u32 	%r726, %ntid.x;
	mov.u32 	%r727, %tid.x;
	mad.lo.s32 	%r728, %r725, %r726, %r727;
	setp.ge.u32 	%p63, %r728, %r191;
	@%p63 bra 	$L__BB0_118;
	mov.f32 	%f4067, 0f00000000;
	mov.f32 	%f4065, %f4067;
	mov.f32 	%f4066, %f4067;
	mov.f32 	%f4060, %f4067;
	mov.f32 	%f4061, %f4067;
	mov.f32 	%f4062, %f4067;
	mov.f32 	%f4071, %f4067;
	mov.f32 	%f4072, %f4067;
	mov.f32 	%f4073, %f4067;
	mov.f32 	%f4074, %f4067;
	mov.f32 	%f4063, %f4067;
	@%p118 bra 	$L__BB0_62;
	mov.f32 	%f4054, 0f00000000;
	mov.f32 	%f4055, %f4054;
	mov.f32 	%f4056, %f4054;
	mov.f32 	%f4057, %f4054;
	mov.f32 	%f4065, %f4054;
	mov.f32 	%f4066, %f4054;
	mov.f32 	%f4060, %f4054;
	mov.f32 	%f4061, %f4054;
	mov.f32 	%f4062, %f4054;
	mov.f32 	%f4063, %f4054;
	mov.f32 	%f4064, %f4054;
	@%p119 bra 	$L__BB0_61;
	mov.f32 	%f4054, 0f00000000;
	mov.f32 	%f4050, %f4054;
	mov.f32 	%f4051, %f4054;
	@%p120 bra 	$L__BB0_60;
	mul.lo.s32 	%r729, %r1056, %r396;
	cvt.u64.u32 	%rd298, %r729;
	mul.lo.s32 	%r730, %r1011, %r397;
	cvt.u64.u32 	%rd299, %r730;
	add.s64 	%rd300, %rd298, %rd299;
	cvta.to.global.u64 	%rd301, %rd74;
	add.s64 	%rd302, %rd301, %rd300;
	ld.global.f32 	%f2322, [%rd302];
	mul.lo.s32 	%r731, %r1056, %r396;
	cvt.u64.u32 	%rd303, %r731;
	mul.lo.s32 	%r732, %r1055, %r397;
	cvt.u64.u32 	%rd304, %r732;
	add.s64 	%rd305, %rd303, %rd304;
	add.s64 	%rd306, %rd301, %rd305;
	ld.global.f32 	%f2323, [%rd306];
	mul.lo.s32 	%r733, %r1056, %r396;
	cvt.u64.u32 	%rd307, %r733;
	mul.lo.s32 	%r734, %r1057, %r397;
	cvt.u64.u32 	%rd308, %r734;
	add.s64 	%rd309, %rd307, %rd308;
	add.s64 	%rd310, %rd301, %rd309;
	ld.global.f32 	%f2324, [%rd310];
	mul.lo.s32 	%r735, %r1056, %r374;
	cvt.u64.u32 	%rd311, %r735;
	mul.lo.s32 	%r736, %r1055, %r375;
	cvt.u64.u32 	%rd312, %r736;
	add.s64 	%rd313, %rd311, %rd312;
	mul.lo.s32 	%r737, %r1055, %r376;
	cvt.u64.u32 	%rd314, %r737;
	add.s64 	%rd315, %rd313, %rd314;
	cvta.to.global.u64 	%rd316, %rd72;
	add.s64 	%rd317, %rd316, %rd315;
	ld.global.f32 	%f2325, [%rd317];
	mul.lo.s32 	%r738, %r1056, %r374;
	cvt.u64.u32 	%rd318, %r738;
	mul.lo.s32 	%r739, %r1055, %r375;
	cvt.u64.u32 	%rd319, %r739;
	add.s64 	%rd320, %rd318, %rd319;
	mul.lo.s32 	%r740, %r1011, %r376;
	cvt.u64.u32 	%rd321, %r740;
	add.s64 	%rd322, %rd320, %rd321;
	add.s64 	%rd323, %rd316, %rd322;
	ld.global.f32 	%f2326, [%rd323];
	mul.lo.s32 	%r741, %r1056, %r374;
	cvt.u64.u32 	%rd324, %r741;
	mul.lo.s32 	%r742, %r1011, %r375;
	cvt.u64.u32 	%rd325, %r742;
	add.s64 	%rd326, %rd324, %rd325;
	mul.lo.s32 	%r743, %r1055, %r376;
	cvt.u64.u32 	%rd327, %r743;
	add.s64 	%rd328, %rd326, %rd327;
	add.s64 	%rd329, %rd316, %rd328;
	ld.global.f32 	%f2327, [%rd329];
	mul.lo.s32 	%r744, %r1056, %r374;
	cvt.u64.u32 	%rd330, %r744;
	add.s64 	%rd332, %rd330, %rd325;
	add.s64 	%rd334, %rd332, %rd321;
	add.s64 	%rd335, %rd316, %rd334;
	ld.global.f32 	%f2328, [%rd335];
	mul.lo.s32 	%r747, %r1056, %r352;
	cvt.u64.u32 	%rd336, %r747;
	mul.lo.s32 	%r748, %r1057, %r353;
	cvt.u64.u32 	%rd337, %r748;
	add.s64 	%rd338, %rd336, %rd337;
	cvta.to.global.u64 	%rd339, %rd70;
	add.s64 	%rd340, %rd339, %rd338;
	ld.global.f32 	%f4063, [%rd340];
	mul.lo.s32 	%r749, %r1056, %r352;
	cvt.u64.u32 	%rd341, %r749;
	mul.lo.s32 	%r750, %r1055, %r353;
	cvt.u64.u32 	%rd342, %r750;
	add.s64 	%rd343, %rd341, %rd342;
	add.s64 	%rd344, %rd339, %rd343;
	ld.global.f32 	%f4050, [%rd344];
	mul.lo.s32 	%r751, %r1056, %r352;
	cvt.u64.u32 	%rd345, %r751;
	mul.lo.s32 	%r752, %r1011, %r353;
	cvt.u64.u32 	%rd346, %r752;
	add.s64 	%rd347, %rd345, %rd346;
	add.s64 	%rd348, %rd339, %rd347;
	ld.global.f32 	%f4051, [%rd348];
	div.rn.f32 	%f2329, %f2328, %f4036;
	div.rn.f32 	%f2330, %f2326, %f4036;
	div.rn.f32 	%f2331, %f2325, %f4036;
	neg.f32 	%f2332, %f2327;
	div.rn.f32 	%f2333, %f2332, %f4036;
	mul.f32 	%f2334, %f4033, %f2333;
	mul.f32 	%f4057, %f4031, %f2329;
	mul.f32 	%f4054, %f4031, %f2331;
	neg.f32 	%f2335, %f2330;
	mul.f32 	%f4056, %f4031, %f2335;
	mul.f32 	%f4055, %f4031, %f2333;
	add.f32 	%f2336, %f2322, 0f00000000;
	add.f32 	%f2337, %f2323, 0f00000000;
	add.f32 	%f2338, %f2324, 0f00000000;
	mul.f32 	%f2339, %f2329, %f4032;
	sub.f32 	%f2340, %f2334, %f2339;
	mul.f32 	%f2341, %f2330, %f4034;
	sub.f32 	%f2342, %f2340, %f2341;
	mul.f32 	%f2343, %f2331, %f4035;
	sub.f32 	%f4064, %f2342, %f2343;
	add.f32 	%f2344, %f2336, 0f00000000;
	add.f32 	%f2345, %f2337, 0f00000000;
	add.f32 	%f2346, %f2338, 0f00000000;
	add.f32 	%f2347, %f2344, 0f00000000;
	add.f32 	%f2348, %f2345, 0f00000000;
	add.f32 	%f2349, %f2346, 0f00000000;
	add.f32 	%f4060, %f2347, 0f00000000;
	add.f32 	%f4061, %f2348, 0f00000000;
	add.f32 	%f4062, %f2349, 0f00000000;
$L__BB0_60:
	add.f32 	%f4066, %f4041, %f4050;
	add.f32 	%f4065, %f4042, %f4051;
$L__BB0_61:
	fma.rn.f32 	%f2350, %f4064, %f4040, %f4054;
	mul.f32 	%f2351, %f4064, %f4039;
	sub.f32 	%f2352, %f4055, %f2351;
	mul.f32 	%f2353, %f4064, %f4038;
	sub.f32 	%f2354, %f4056, %f2353;
	fma.rn.f32 	%f2355, %f4064, %f4037, %f4057;
	add.f32 	%f2356, %f2350, 0f00000000;
	add.f32 	%f2357, %f2352, 0f00000000;
	add.f32 	%f2358, %f2354, 0f00000000;
	add.f32 	%f2359, %f2355, 0f00000000;
	add.f32 	%f2360, %f2356, 0f00000000;
	add.f32 	%f2361, %f2357, 0f00000000;
	add.f32 	%f2362, %f2358, 0f00000000;
	add.f32 	%f2363, %f2359, 0f00000000;
	add.f32 	%f2364, %f2360, 0f00000000;
	add.f32 	%f2365, %f2361, 0f00000000;
	add.f32 	%f2366, %f2362, 0f00000000;
	add.f32 	%f2367, %f2363, 0f00000000;
	add.f32 	%f4071, %f2364, 0f00000000;
	add.f32 	%f4072, %f2365, 0f00000000;
	add.f32 	%f4073, %f2366, 0f00000000;
	add.f32 	%f4074, %f2367, 0f00000000;
$L__BB0_62:
	add.f32 	%f552, %f4065, 0f00000000;
	add.f32 	%f553, %f4066, 0f00000000;
	add.f32 	%f554, %f4067, %f4063;
	fma.rn.f32 	%f2369, %f4009, %f3980, 0f00000000;
	fma.rn.f32 	%f2370, %f4008, %f3979, %f2369;
	fma.rn.f32 	%f2371, %f4007, %f3978, %f2370;
	add.f32 	%f2372, %f2371, %f4006;
	setp.le.f32 	%p64, %f2372, 0f3E4CCCCD;
	mov.f32 	%f4234, 0f00000000;
	mov.f32 	%f4235, %f4234;
	mov.f32 	%f4236, %f4234;
	mov.f32 	%f4079, %f4234;
	mov.f32 	%f4080, %f4234;
	mov.f32 	%f4081, %f4234;
	mov.f32 	%f4082, %f4234;
	mov.f32 	%f4083, %f4234;
	mov.f32 	%f4084, %f4234;
	mov.f32 	%f4085, %f4234;
	mov.f32 	%f4086, %f4234;
	mov.f32 	%f4087, %f4234;
	mov.f32 	%f4088, %f4234;
	mov.f32 	%f4089, %f4234;
	mov.f32 	%f4090, %f4234;
	mov.f32 	%f4091, %f4234;
	mov.f32 	%f4092, %f4234;
	mov.f32 	%f4093, %f4234;
	mov.f32 	%f4094, %f4234;
	mov.f32 	%f4095, %f4234;
	mov.f32 	%f4096, %f4234;
	mov.f32 	%f4097, %f4234;
	mov.f32 	%f4098, %f4234;
	mov.f32 	%f4099, %f4234;
	mov.f32 	%f4100, %f4234;
	mov.f32 	%f4101, %f4234;
	mov.f32 	%f4102, %f4234;
	mov.f32 	%f4103, %f4234;
	mov.f32 	%f4104, %f4234;
	mov.f32 	%f4105, %f4234;
	mov.f32 	%f4106, %f4234;
	mov.f32 	%f4107, %f4234;
	mov.f32 	%f4108, %f4234;
	mov.f32 	%f4109, %f4234;
	mov.f32 	%f4110, %f4234;
	mov.f32 	%f4111, %f4234;
	mov.f32 	%f4112, %f4234;
	mov.f32 	%f4113, %f4234;
	mov.f32 	%f4114, %f4234;
	mov.f32 	%f4115, %f4234;
	mov.f32 	%f4116, %f4234;
	mov.f32 	%f4117, %f4234;
	mov.f32 	%f4118, %f4234;
	mov.f32 	%f4119, %f4234;
	mov.f32 	%f4120, %f4234;
	mov.f32 	%f4121, %f4234;
	mov.f32 	%f4122, %f4234;
	mov.f32 	%f4123, %f4234;
	mov.f32 	%f4124, %f4234;
	mov.f32 	%f4125, %f4234;
	mov.f32 	%f4126, %f4234;
	mov.f32 	%f4127, %f4234;
	mov.f32 	%f4128, %f4234;
	mov.f32 	%f4129, %f4234;
	mov.f32 	%f4130, %f4234;
	mov.f32 	%f4131, %f4234;
	mov.f32 	%f4132, %f4234;
	mov.f32 	%f4133, %f4234;
	mov.f32 	%f4134, %f4234;
	mov.f32 	%f4135, %f4234;
	mov.f32 	%f4136, %f4234;
	mov.f32 	%f4137, %f4234;
	mov.f32 	%f4138, %f4234;
	mov.f32 	%f4139, %f4234;
	@%p64 bra 	$L__BB0_64;
	mul.f32 	%f2373, %f3927, %f3927;
	mul.f32 	%f2374, %f3927, %f3928;
	mul.f32 	%f2375, %f3926, %f3929;
	mul.f32 	%f2376, %f3926, %f3928;
	mul.f32 	%f2377, %f3927, %f3929;
	mul.f32 	%f2378, %f3928, %f3928;
	mul.f32 	%f2379, %f3926, %f3927;
	mul.f32 	%f2380, %f3928, %f3929;
	fma.rn.f32 	%f2381, %f3926, %f3926, %f2373;
	add.f32 	%f2382, %f2381, %f2381;
	mov.f32 	%f2383, 0f3F800000;
	sub.f32 	%f2384, %f2383, %f2382;
	sub.f32 	%f2385, %f2374, %f2375;
	add.f32 	%f2386, %f2385, %f2385;
	add.f32 	%f2387, %f2376, %f2377;
	add.f32 	%f2388, %f2387, %f2387;
	add.f32 	%f2389, %f2374, %f2375;
	add.f32 	%f2390, %f2389, %f2389;
	fma.rn.f32 	%f2391, %f3926, %f3926, %f2378;
	add.f32 	%f2392, %f2391, %f2391;
	sub.f32 	%f2393, %f2383, %f2392;
	sub.f32 	%f2394, %f2379, %f2380;
	add.f32 	%f2395, %f2394, %f2394;
	sub.f32 	%f2396, %f2376, %f2377;
	add.f32 	%f2397, %f2396, %f2396;
	add.f32 	%f2398, %f2379, %f2380;
	add.f32 	%f2399, %f2398, %f2398;
	fma.rn.f32 	%f2400, %f3927, %f3927, %f2378;
	add.f32 	%f2401, %f2400, %f2400;
	sub.f32 	%f2402, %f2383, %f2401;
	fma.rn.f32 	%f2403, %f2384, %f3925, 0f00000000;
	fma.rn.f32 	%f2404, %f2386, 0f00000000, %f2403;
	fma.rn.f32 	%f2405, %f2388, 0f00000000, %f2404;
	fma.rn.f32 	%f2406, %f2384, 0f00000000, 0f00000000;
	fma.rn.f32 	%f2407, %f2386, %f3924, %f2406;
	fma.rn.f32 	%f2408, %f2388, 0f00000000, %f2407;
	fma.rn.f32 	%f2409, %f2386, 0f00000000, %f2406;
	fma.rn.f32 	%f2410, %f2388, %f3923, %f2409;
	fma.rn.f32 	%f2411, %f2390, %f3925, 0f00000000;
	fma.rn.f32 	%f2412, %f2393, 0f00000000, %f2411;
	fma.rn.f32 	%f2413, %f2395, 0f00000000, %f2412;
	fma.rn.f32 	%f2414, %f2390, 0f00000000, 0f00000000;
	fma.rn.f32 	%f2415, %f2393, %f3924, %f2414;
	fma.rn.f32 	%f2416, %f2395, 0f00000000, %f2415;
	fma.rn.f32 	%f2417, %f2393, 0f00000000, %f2414;
	fma.rn.f32 	%f2418, %f2395, %f3923, %f2417;
	fma.rn.f32 	%f2419, %f2397, %f3925, 0f00000000;
	fma.rn.f32 	%f2420, %f2399, 0f00000000, %f2419;
	fma.rn.f32 	%f2421, %f2402, 0f00000000, %f2420;
	fma.rn.f32 	%f2422, %f2397, 0f00000000, 0f00000000;
	fma.rn.f32 	%f2423, %f2399, %f3924, %f2422;
	fma.rn.f32 	%f2424, %f2402, 0f00000000, %f2423;
	fma.rn.f32 	%f2425, %f2399, 0f00000000, %f2422;
	fma.rn.f32 	%f2426, %f2402, %f3923, %f2425;
	fma.rn.f32 	%f2427, %f2405, %f2405, 0f00000000;
	fma.rn.f32 	%f2428, %f2408, %f2408, %f2427;
	fma.rn.f32 	%f4134, %f2410, %f2410, %f2428;
	fma.rn.f32 	%f2429, %f2405, %f2413, 0f00000000;
	fma.rn.f32 	%f2430, %f2408, %f2416, %f2429;
	fma.rn.f32 	%f4135, %f2410, %f2418, %f2430;
	fma.rn.f32 	%f2431, %f2405, %f2421, 0f00000000;
	fma.rn.f32 	%f2432, %f2408, %f2424, %f2431;
	fma.rn.f32 	%f4136, %f2410, %f2426, %f2432;
	fma.rn.f32 	%f2433, %f2413, %f2413, 0f00000000;
	fma.rn.f32 	%f2434, %f2416, %f2416, %f2433;
	fma.rn.f32 	%f4137, %f2418, %f2418, %f2434;
	fma.rn.f32 	%f2435, %f2413, %f2421, 0f00000000;
	fma.rn.f32 	%f2436, %f2416, %f2424, %f2435;
	fma.rn.f32 	%f4138, %f2418, %f2426, %f2436;
	fma.rn.f32 	%f2437, %f2421, %f2421, 0f00000000;
	fma.rn.f32 	%f2438, %f2424, %f2424, %f2437;
	fma.rn.f32 	%f4139, %f2426, %f2426, %f2438;
	mul.f32 	%f4234, %f3975, 0f3E906EBB;
	mul.f32 	%f4235, %f3976, 0f3E906EBB;
	mul.f32 	%f4236, %f3977, 0f3E906EBB;
	mov.f32 	%f4079, %f3972;
	mov.f32 	%f4080, %f3973;
	mov.f32 	%f4081, %f3974;
	mov.f32 	%f4082, %f3969;
	mov.f32 	%f4083, %f3970;
	mov.f32 	%f4084, %f3971;
	mov.f32 	%f4085, %f3966;
	mov.f32 	%f4086, %f3967;
	mov.f32 	%f4087, %f3968;
	mov.f32 	%f4088, %f3963;
	mov.f32 	%f4089, %f3964;
	mov.f32 	%f4090, %f3965;
	mov.f32 	%f4091, %f3960;
	mov.f32 	%f4092, %f3961;
	mov.f32 	%f4093, %f3962;
	mov.f32 	%f4094, %f3957;
	mov.f32 	%f4095, %f3958;
	mov.f32 	%f4096, %f3959;
	mov.f32 	%f4097, %f3954;
	mov.f32 	%f4098, %f3955;
	mov.f32 	%f4099, %f3956;
	mov.f32 	%f4100, %f3951;
	mov.f32 	%f4101, %f3952;
	mov.f32 	%f4102, %f3953;
	mov.f32 	%f4103, %f3948;
	mov.f32 	%f4104, %f3949;
	mov.f32 	%f4105, %f3950;
	mov.f32 	%f4106, %f3945;
	mov.f32 	%f4107, %f3946;
	mov.f32 	%f4108, %f3947;
	mov.f32 	%f4109, %f3942;
	mov.f32 	%f4110, %f3943;
	mov.f32 	%f4111, %f3944;
	mov.f32 	%f4112, %f3939;
	mov.f32 	%f4113, %f3940;
	mov.f32 	%f4114, %f3941;
	mov.f32 	%f4115, %f3936;
	mov.f32 	%f4116, %f3937;
	mov.f32 	%f4117, %f3938;
	mov.f32 	%f4118, %f3933;
	mov.f32 	%f4119, %f3934;
	mov.f32 	%f4120, %f3935;
	mov.f32 	%f4121, %f3930;
	mov.f32 	%f4122, %f3931;
	mov.f32 	%f4123, %f3932;
	mov.f32 	%f4124, %f3983;
	mov.f32 	%f4125, %f3984;
	mov.f32 	%f4126, %f3985;
	mov.f32 	%f4127, %f3925;
	mov.f32 	%f4128, %f3924;
	mov.f32 	%f4129, %f3923;
	mov.f32 	%f4130, %f3929;
	mov.f32 	%f4131, %f3928;
	mov.f32 	%f4132, %f3927;
	mov.f32 	%f4133, %f3926;
$L__BB0_64:
	fma.rn.f32 	%f2440, %f4009, %f3980, 0f00000000;
	fma.rn.f32 	%f2441, %f4008, %f3979, %f2440;
	fma.rn.f32 	%f2442, %f4007, %f3978, %f2441;
	add.f32 	%f2443, %f2442, %f4006;
	setp.le.f32 	%p65, %f2443, 0f3E4CCCCD;
	add.f32 	%f628, %f552, 0f00000000;
	add.f32 	%f629, %f553, 0f00000000;
	add.f32 	%f630, %f554, 0f00000000;
	mov.f32 	%f4384, 0f00000000;
	mov.f32 	%f4385, %f4384;
	mov.f32 	%f4386, %f4384;
	mov.f32 	%f4387, %f4384;
	mov.f32 	%f4388, %f4384;
	mov.f32 	%f4389, %f4384;
	mov.f32 	%f1327, %f4384;
	mov.f32 	%f1328, %f4384;
	mov.f32 	%f1329, %f4384;
	mov.f32 	%f1330, %f4384;
	mov.f32 	%f1331, %f4384;
	mov.f32 	%f1332, %f4384;
	mov.f32 	%f1333, %f4384;
	mov.f32 	%f1334, %f4384;
	mov.f32 	%f1335, %f4384;
	mov.f32 	%f1336, %f4384;
	mov.f32 	%f1337, %f4384;
	mov.f32 	%f1338, %f4384;
	mov.f32 	%f4402, %f4384;
	mov.f32 	%f4403, %f4384;
	mov.f32 	%f4404, %f4384;
	mov.f32 	%f4405, %f4384;
	mov.f32 	%f4406, %f4384;
	mov.f32 	%f4407, %f4384;
	mov.f32 	%f4408, %f4384;
	mov.f32 	%f4409, %f4384;
	mov.f32 	%f4410, %f4384;
	mov.f32 	%f4411, %f4384;
	mov.f32 	%f4412, %f4384;
	mov.f32 	%f4413, %f4384;
	mov.f32 	%f4414, %f4384;
	mov.f32 	%f4415, %f4384;
	mov.f32 	%f4416, %f4384;
	mov.f32 	%f4417, %f4384;
	mov.f32 	%f4418, %f4384;
	mov.f32 	%f4419, %f4384;
	mov.f32 	%f4420, %f4384;
	mov.f32 	%f4421, %f4384;
	mov.f32 	%f4422, %f4384;
	mov.f32 	%f4423, %f4384;
	mov.f32 	%f4424, %f4384;
	mov.f32 	%f4425, %f4384;
	mov.f32 	%f4426, %f4384;
	mov.f32 	%f4427, %f4384;
	mov.f32 	%f4428, %f4384;
	mov.f32 	%f4429, %f4384;
	mov.f32 	%f4430, %f4384;
	mov.f32 	%f4431, %f4384;
	mov.f32 	%f4432, %f4384;
	mov.f32 	%f4433, %f4384;
	mov.f32 	%f4434, %f4384;
	mov.f32 	%f4435, %f4384;
	mov.f32 	%f4436, %f4384;
	mov.f32 	%f4437, %f4384;
	mov.f32 	%f4438, %f4384;
	mov.f32 	%f4439, %f4384;
	mov.f32 	%f4440, %f4384;
	mov.f32 	%f4441, %f4384;
	mov.f32 	%f4442, %f4384;
	mov.f32 	%f4443, %f4384;
	mov.f32 	%f4444, %f4384;
	@%p65 bra 	$L__BB0_108;
	mul.f32 	%f631, %f3981, 0f3F000000;
	mul.f32 	%f2444, %f631, 0f3F22F983;
	cvt.rni.s32.f32 	%r1070, %f2444;
	cvt.rn.f32.s32 	%f2445, %r1070;
	fma.rn.f32 	%f2446, %f2445, 0fBFC90FDA, %f631;
	fma.rn.f32 	%f2447, %f2445, 0fB3A22168, %f2446;
	fma.rn.f32 	%f4142, %f2445, 0fA7C234C5, %f2447;
	abs.f32 	%f2448, %f631;
	setp.ltu.f32 	%p66, %f2448, 0f47CE4780;
	mov.u32 	%r1062, %r1070;
	mov.f32 	%f4140, %f4142;
	@%p66 bra 	$L__BB0_73;
	abs.f32 	%f2449, %f631;
	setp.neu.f32 	%p67, %f2449, 0f7F800000;
	@%p67 bra 	$L__BB0_68;
	mov.f32 	%f2452, 0f00000000;
	mul.rn.f32 	%f4140, %f631, %f2452;
	mov.b32 	%r1062, 0;
	bra.uni 	$L__BB0_73;
$L__BB0_68:
	mov.b64 	%rd523, 0;
	mov.b32 	%r1059, 0;
	mov.u64 	%rd521, __cudart_i2opi_f;
	mov.b32 	%r755, %f631;
	shl.b32 	%r756, %r755, 8;
	or.b32  	%r757, %r756, -2147483648;
	mov.u64 	%rd522, %rd1;
$L__BB0_69:
	.pragma "nounroll";
	ld.global.nc.u32 	%r754, [%rd521];
	mad.wide.u32 	%rd351, %r754, %r757, %rd523;
	shr.u64 	%rd523, %rd351, 32;
	st.local.u32 	[%rd522], %rd351;
	add.s32 	%r1059, %r1059, 1;
	add.s64 	%rd522, %rd522, 4;
	add.s64 	%rd521, %rd521, 4;
	setp.ne.s32 	%p68, %r1059, 6;
	@%p68 bra 	$L__BB0_69;
	mov.b32 	%r758, %f631;
	shr.u32 	%r759, %r758, 23;
	st.local.u32 	[%rd1+24], %rd523;
	and.b32  	%r760, %r759, 31;
	and.b32  	%r761, %r759, 224;
	add.s32 	%r762, %r761, -128;
	shr.u32 	%r763, %r762, 5;
	mul.wide.u32 	%rd352, %r763, 4;
	sub.s64 	%rd353, %rd1, %rd352;
	ld.local.u32 	%r1060, [%rd353+24];
	ld.local.u32 	%r1061, [%rd353+20];
	setp.eq.s32 	%p69, %r760, 0;
	@%p69 bra 	$L__BB0_72;
	mov.b32 	%r764, %f631;
	shr.u32 	%r765, %r764, 23;
	and.b32  	%r766, %r765, 31;
	shf.l.wrap.b32 	%r1060, %r1061, %r1060, %r766;
	and.b32  	%r767, %r765, 224;
	add.s32 	%r768, %r767, -128;
	shr.u32 	%r769, %r768, 5;
	mul.wide.u32 	%rd354, %r769, 4;
	sub.s64 	%rd355, %rd1, %rd354;
	ld.local.u32 	%r770, [%rd355+16];
	shf.l.wrap.b32 	%r1061, %r770, %r1061, %r766;
$L__BB0_72:
	shr.u32 	%r771, %r1060, 30;
	shf.l.wrap.b32 	%r772, %r1061, %r1060, 2;
	shl.b32 	%r773, %r1061, 2;
	shr.u32 	%r774, %r772, 31;
	add.s32 	%r775, %r774, %r771;
	neg.s32 	%r776, %r775;
	mov.b32 	%r777, %f631;
	setp.lt.s32 	%p70, %r777, 0;
	selp.b32 	%r1062, %r776, %r775, %p70;
	xor.b32  	%r778, %r772, %r777;
	shr.s32 	%r779, %r772, 31;
	xor.b32  	%r780, %r779, %r772;
	xor.b32  	%r781, %r779, %r773;
	cvt.u64.u32 	%rd356, %r780;
	shl.b64 	%rd357, %rd356, 32;
	cvt.u64.u32 	%rd358, %r781;
	or.b64  	%rd359, %rd357, %rd358;
	cvt.rn.f64.s64 	%fd9, %rd359;
	mul.f64 	%fd10, %fd9, 0d3BF921FB54442D19;
	cvt.rn.f32.f64 	%f2450, %fd10;
	neg.f32 	%f2451, %f2450;
	setp.lt.s32 	%p71, %r778, 0;
	selp.f32 	%f4140, %f2451, %f2450, %p71;
$L__BB0_73:
	mul.f32 	%f2453, %f4140, %f4140;
	fma.rn.f32 	%f2454, %f2453, 0f3C190000, 0f3B560000;
	fma.rn.f32 	%f2455, %f2454, %f2453, 0f3CC70000;
	fma.rn.f32 	%f2456, %f2455, %f2453, 0f3D5B0000;
	fma.rn.f32 	%f2457, %f2456, %f2453, 0f3E089438;
	fma.rn.f32 	%f2458, %f2457, %f2453, 0f3EAAAA88;
	mul.rn.f32 	%f2459, %f2453, %f4140;
	fma.rn.f32 	%f2460, %f2458, %f2459, %f4140;
	abs.f32 	%f2461, %f4140;
	setp.eq.f32 	%p72, %f2461, 0f3A00B43C;
	selp.f32 	%f2462, %f4140, %f2460, %p72;
	and.b32  	%r783, %r1062, 1;
	setp.eq.b32 	%p73, %r783, 1;
	neg.f32 	%f2463, %f2462;
	rcp.approx.ftz.f32 	%f2464, %f2463;
	selp.f32 	%f636, %f2464, %f2462, %p73;
	mul.f32 	%f637, %f3982, 0f3F000000;
	mul.f32 	%f2465, %f637, 0f3F22F983;
	cvt.rni.s32.f32 	%r1074, %f2465;
	cvt.rn.f32.s32 	%f2466, %r1074;
	fma.rn.f32 	%f2467, %f2466, 0fBFC90FDA, %f637;
	fma.rn.f32 	%f2468, %f2466, 0fB3A22168, %f2467;
	fma.rn.f32 	%f4143, %f2466, 0fA7C234C5, %f2468;
	abs.f32 	%f2469, %f637;
	setp.ltu.f32 	%p74, %f2469, 0f47CE4780;
	mov.u32 	%r1066, %r1074;
	mov.f32 	%f4141, %f4143;
	@%p74 bra 	$L__BB0_81;
	abs.f32 	%f2470, %f637;
	setp.neu.f32 	%p75, %f2470, 0f7F800000;
	@%p75 bra 	$L__BB0_76;
	mov.f32 	%f2473, 0f00000000;
	mul.rn.f32 	%f4141, %f637, %f2473;
	mov.b32 	%r1066, 0;
	bra.uni 	$L__BB0_81;
$L__BB0_76:
	mov.b64 	%rd526, 0;
	mov.b32 	%r1063, 0;
	mov.u64 	%rd524, __cudart_i2opi_f;
	mov.b32 	%r786, %f637;
	shl.b32 	%r787, %r786, 8;
	or.b32  	%r788, %r787, -2147483648;
	mov.u64 	%rd525, %rd1;
$L__BB0_77:
	.pragma "nounroll";
	ld.global.nc.u32 	%r785, [%rd524];
	mad.wide.u32 	%rd362, %r785, %r788, %rd526;
	shr.u64 	%rd526, %rd362, 32;
	st.local.u32 	[%rd525], %rd362;
	add.s32 	%r1063, %r1063, 1;
	add.s64 	%rd525, %rd525, 4;
	add.s64 	%rd524, %rd524, 4;
	setp.ne.s32 	%p76, %r1063, 6;
	@%p76 bra 	$L__BB0_77;
	mov.b32 	%r789, %f637;
	shr.u32 	%r790, %r789, 23;
	st.local.u32 	[%rd1+24], %rd526;
	and.b32  	%r791, %r790, 31;
	and.b32  	%r792, %r790, 224;
	add.s32 	%r793, %r792, -128;
	shr.u32 	%r794, %r793, 5;
	mul.wide.u32 	%rd363, %r794, 4;
	sub.s64 	%rd364, %rd1, %rd363;
	ld.local.u32 	%r1064, [%rd364+24];
	ld.local.u32 	%r1065, [%rd364+20];
	setp.eq.s32 	%p77, %r791, 0;
	@%p77 bra 	$L__BB0_80;
	mov.b32 	%r795, %f637;
	shr.u32 	%r796, %r795, 23;
	and.b32  	%r797, %r796, 31;
	shf.l.wrap.b32 	%r1064, %r1065, %r1064, %r797;
	and.b32  	%r798, %r796, 224;
	add.s32 	%r799, %r798, -128;
	shr.u32 	%r800, %r799, 5;
	mul.wide.u32 	%rd365, %r800, 4;
	sub.s64 	%rd366, %rd1, %rd365;
	ld.local.u32 	%r801, [%rd366+16];
	shf.l.wrap.b32 	%r1065, %r801, %r1065, %r797;
$L__BB0_80:
	shr.u32 	%r802, %r1064, 30;
	shf.l.wrap.b32 	%r803, %r1065, %r1064, 2;
	shl.b32 	%r804, %r1065, 2;
	shr.u32 	%r805, %r803, 31;
	add.s32 	%r806, %r805, %r802;
	neg.s32 	%r807, %r806;
	mov.b32 	%r808, %f637;
	setp.lt.s32 	%p78, %r808, 0;
	selp.b32 	%r1066, %r807, %r806, %p78;
	xor.b32  	%r809, %r803, %r808;
	shr.s32 	%r810, %r803, 31;
	xor.b32  	%r811, %r810, %r803;
	xor.b32  	%r812, %r810, %r804;
	cvt.u64.u32 	%rd367, %r811;
	shl.b64 	%rd368, %rd367, 32;
	cvt.u64.u32 	%rd369, %r812;
	or.b64  	%rd370, %rd368, %rd369;
	cvt.rn.f64.s64 	%fd11, %rd370;
	mul.f64 	%fd12, %fd11, 0d3BF921FB54442D19;
	cvt.rn.f32.f64 	%f2471, %fd12;
	neg.f32 	%f2472, %f2471;
	setp.lt.s32 	%p79, %r809, 0;
	selp.f32 	%f4141, %f2472, %f2471, %p79;
$L__BB0_81:
	abs.f32 	%f2474, %f631;
	setp.ltu.f32 	%p80, %f2474, 0f47CE4780;
	mul.f32 	%f2475, %f4141, %f4141;
	fma.rn.f32 	%f2476, %f2475, 0f3C190000, 0f3B560000;
	fma.rn.f32 	%f2477, %f2476, %f2475, 0f3CC70000;
	fma.rn.f32 	%f2478, %f2477, %f2475, 0f3D5B0000;
	fma.rn.f32 	%f2479, %f2478, %f2475, 0f3E089438;
	fma.rn.f32 	%f2480, %f2479, %f2475, 0f3EAAAA88;
	mul.rn.f32 	%f2481, %f2475, %f4141;
	fma.rn.f32 	%f2482, %f2480, %f2481, %f4141;
	abs.f32 	%f2483, %f4141;
	setp.eq.f32 	%p81, %f2483, 0f3A00B43C;
	selp.f32 	%f2484, %f4141, %f2482, %p81;
	and.b32  	%r814, %r1066, 1;
	setp.eq.b32 	%p82, %r814, 1;
	neg.f32 	%f2485, %f2484;
	rcp.approx.ftz.f32 	%f2486, %f2485;
	selp.f32 	%f2487, %f2486, %f2484, %p82;
	cvt.rn.f32.s32 	%f642, %r1020;
	add.f32 	%f2488, %f636, %f636;
	div.rn.f32 	%f2489, %f642, %f2488;
	cvt.rn.f32.s32 	%f643, %r1021;
	add.f32 	%f2490, %f2487, %f2487;
	div.rn.f32 	%f2491, %f643, %f2490;
	fma.rn.f32 	%f2492, %f4017, %f3980, 0f00000000;
	fma.rn.f32 	%f2493, %f4016, %f3979, %f2492;
	fma.rn.f32 	%f2494, %f4015, %f3978, %f2493;
	add.f32 	%f2495, %f2494, %f4014;
	fma.rn.f32 	%f2496, %f4013, %f3980, 0f00000000;
	fma.rn.f32 	%f2497, %f4012, %f3979, %f2496;
	fma.rn.f32 	%f2498, %f4011, %f3978, %f2497;
	add.f32 	%f2499, %f2498, %f4010;
	fma.rn.f32 	%f2500, %f4005, %f3980, 0f00000000;
	fma.rn.f32 	%f2501, %f4004, %f3979, %f2500;
	fma.rn.f32 	%f2502, %f4003, %f3978, %f2501;
	add.f32 	%f2503, %f2502, %f4002;
	add.f32 	%f2504, %f2503, 0f33D6BF95;
	div.rn.f32 	%f644, %f2495, %f2504;
	div.rn.f32 	%f645, %f2499, %f2504;
	fma.rn.f32 	%f2505, %f4009, %f3980, 0f00000000;
	fma.rn.f32 	%f2506, %f4008, %f3979, %f2505;
	fma.rn.f32 	%f2507, %f4007, %f3978, %f2506;
	add.f32 	%f2508, %f2507, %f4006;
	div.rn.f32 	%f646, %f2508, %f2504;
	mul.f32 	%f2509, %f636, 0f3FA66666;
	mul.f32 	%f2510, %f2487, 0f3FA66666;
	div.rn.f32 	%f647, %f645, %f646;
	neg.f32 	%f2511, %f2509;
	div.rn.f32 	%f648, %f644, %f646;
	max.f32 	%f2512, %f2511, %f648;
	min.f32 	%f2513, %f2509, %f2512;
	neg.f32 	%f2514, %f2510;
	max.f32 	%f2515, %f2514, %f647;
	min.f32 	%f2516, %f2510, %f2515;
	mul.f32 	%f2517, %f646, %f646;
	div.rn.f32 	%f2518, %f2489, %f646;
	neg.f32 	%f2519, %f646;
	mul.f32 	%f2520, %f2513, %f2519;
	mul.f32 	%f2521, %f2489, %f2520;
	div.rn.f32 	%f2522, %f2521, %f2517;
	div.rn.f32 	%f2523, %f2491, %f646;
	mul.f32 	%f2524, %f2516, %f2519;
	mul.f32 	%f2525, %f2491, %f2524;
	div.rn.f32 	%f2526, %f2525, %f2517;
	fma.rn.f32 	%f2527, %f4017, %f2518, 0f00000000;
	fma.rn.f32 	%f2528, %f4013, 0f00000000, %f2527;
	fma.rn.f32 	%f2529, %f4009, %f2522, %f2528;
	fma.rn.f32 	%f2530, %f4017, 0f00000000, 0f00000000;
	fma.rn.f32 	%f2531, %f4013, %f2523, %f2530;
	fma.rn.f32 	%f2532, %f4009, %f2526, %f2531;
	fma.rn.f32 	%f2533, %f4013, 0f00000000, %f2530;
	fma.rn.f32 	%f2534, %f4009, 0f00000000, %f2533;
	fma.rn.f32 	%f2535, %f4016, %f2518, 0f00000000;
	fma.rn.f32 	%f2536, %f4012, 0f00000000, %f2535;
	fma.rn.f32 	%f2537, %f4008, %f2522, %f2536;
	fma.rn.f32 	%f2538, %f4016, 0f00000000, 0f00000000;
	fma.rn.f32 	%f2539, %f4012, %f2523, %f2538;
	fma.rn.f32 	%f2540, %f4008, %f2526, %f2539;
	fma.rn.f32 	%f2541, %f4012, 0f00000000, %f2538;
	fma.rn.f32 	%f2542, %f4008, 0f00000000, %f2541;
	fma.rn.f32 	%f2543, %f4015, %f2518, 0f00000000;
	fma.rn.f32 	%f2544, %f4011, 0f00000000, %f2543;
	fma.rn.f32 	%f2545, %f4007, %f2522, %f2544;
	fma.rn.f32 	%f2546, %f4015, 0f00000000, 0f00000000;
	fma.rn.f32 	%f2547, %f4011, %f2523, %f2546;
	fma.rn.f32 	%f2548, %f4007, %f2526, %f2547;
	fma.rn.f32 	%f2549, %f4011, 0f00000000, %f2546;
	fma.rn.f32 	%f2550, %f4007, 0f00000000, %f2549;
	fma.rn.f32 	%f2551, %f4134, %f2529, 0f00000000;
	fma.rn.f32 	%f2552, %f4135, %f2537, %f2551;
	fma.rn.f32 	%f2553, %f4136, %f2545, %f2552;
	fma.rn.f32 	%f2554, %f4134, %f2532, 0f00000000;
	fma.rn.f32 	%f2555, %f4135, %f2540, %f2554;
	fma.rn.f32 	%f2556, %f4136, %f2548, %f2555;
	fma.rn.f32 	%f2557, %f4134, %f2534, 0f00000000;
	fma.rn.f32 	%f2558, %f4135, %f2542, %f2557;
	fma.rn.f32 	%f2559, %f4136, %f2550, %f2558;
	fma.rn.f32 	%f2560, %f4135, %f2529, 0f00000000;
	fma.rn.f32 	%f2561, %f4137, %f2537, %f2560;
	fma.rn.f32 	%f2562, %f4138, %f2545, %f2561;
	fma.rn.f32 	%f2563, %f4135, %f2532, 0f00000000;
	fma.rn.f32 	%f2564, %f4137, %f2540, %f2563;
	fma.rn.f32 	%f2565, %f4138, %f2548, %f2564;
	fma.rn.f32 	%f2566, %f4135, %f2534, 0f00000000;
	fma.rn.f32 	%f2567, %f4137, %f2542, %f2566;
	fma.rn.f32 	%f2568, %f4138, %f2550, %f2567;
	fma.rn.f32 	%f2569, %f4136, %f2529, 0f00000000;
	fma.rn.f32 	%f2570, %f4138, %f2537, %f2569;
	fma.rn.f32 	%f2571, %f4139, %f2545, %f2570;
	fma.rn.f32 	%f2572, %f4136, %f2532, 0f00000000;
	fma.rn.f32 	%f2573, %f4138, %f2540, %f2572;
	fma.rn.f32 	%f2574, %f4139, %f2548, %f2573;
	fma.rn.f32 	%f2575, %f4136, %f2534, 0f00000000;
	fma.rn.f32 	%f2576, %f4138, %f2542, %f2575;
	fma.rn.f32 	%f2577, %f4139, %f2550, %f2576;
	fma.rn.f32 	%f2578, %f4017, %f2553, 0f00000000;
	fma.rn.f32 	%f2579, %f4016, %f2562, %f2578;
	fma.rn.f32 	%f2580, %f4015, %f2571, %f2579;
	fma.rn.f32 	%f2581, %f4017, %f2556, 0f00000000;
	fma.rn.f32 	%f2582, %f4016, %f2565, %f2581;
	fma.rn.f32 	%f2583, %f4015, %f2574, %f2582;
	fma.rn.f32 	%f2584, %f4017, %f2559, 0f00000000;
	fma.rn.f32 	%f2585, %f4016, %f2568, %f2584;
	fma.rn.f32 	%f2586, %f4015, %f2577, %f2585;
	fma.rn.f32 	%f2587, %f4013, %f2553, 0f00000000;
	fma.rn.f32 	%f2588, %f4012, %f2562, %f2587;
	fma.rn.f32 	%f2589, %f4011, %f2571, %f2588;
	fma.rn.f32 	%f2590, %f4013, %f2556, 0f00000000;
	fma.rn.f32 	%f2591, %f4012, %f2565, %f2590;
	fma.rn.f32 	%f2592, %f4011, %f2574, %f2591;
	fma.rn.f32 	%f2593, %f4013, %f2559, 0f00000000;
	fma.rn.f32 	%f2594, %f4012, %f2568, %f2593;
	fma.rn.f32 	%f2595, %f4011, %f2577, %f2594;
	fma.rn.f32 	%f2596, %f4009, %f2553, 0f00000000;
	fma.rn.f32 	%f2597, %f4008, %f2562, %f2596;
	fma.rn.f32 	%f2598, %f4007, %f2571, %f2597;
	fma.rn.f32 	%f2599, %f4009, %f2556, 0f00000000;
	fma.rn.f32 	%f2600, %f4008, %f2565, %f2599;
	fma.rn.f32 	%f2601, %f4007, %f2574, %f2600;
	fma.rn.f32 	%f2602, %f4009, %f2559, 0f00000000;
	fma.rn.f32 	%f2603, %f4008, %f2568, %f2602;
	fma.rn.f32 	%f2604, %f4007, %f2577, %f2603;
	fma.rn.f32 	%f2605, %f2580, %f4071, 0f00000000;
	fma.rn.f32 	%f2606, %f4071, %f2518, 0f00000000;
	fma.rn.f32 	%f2607, %f4071, 0f00000000, 0f00000000;
	fma.rn.f32 	%f2608, %f2598, %f4071, 0f00000000;
	fma.rn.f32 	%f2609, %f4071, %f2522, 0f00000000;
	fma.rn.f32 	%f2610, %f2583, %f4072, %f2605;
	fma.rn.f32 	%f2611, %f4072, %f2518, 0f00000000;
	fma.rn.f32 	%f2612, %f4072, 0f00000000, 0f00000000;
	fma.rn.f32 	%f2613, %f2601, %f4072, %f2608;
	fma.rn.f32 	%f2614, %f4072, %f2522, 0f00000000;
	fma.rn.f32 	%f2615, %f2586, 0f00000000, %f2610;
	fma.rn.f32 	%f2616, %f2518, 0f00000000, 0f00000000;
	fma.rn.f32 	%f2617, %f2604, 0f00000000, %f2613;
	fma.rn.f32 	%f2618, %f2522, 0f00000000, 0f00000000;
	fma.rn.f32 	%f2619, %f4073, 0f00000000, %f2606;
	fma.rn.f32 	%f2620, %f2589, %f4073, 0f00000000;
	fma.rn.f32 	%f2621, %f4073, %f2523, %f2607;
	fma.rn.f32 	%f2622, %f2598, %f4073, 0f00000000;
	fma.rn.f32 	%f2623, %f4073, %f2526, %f2609;
	fma.rn.f32 	%f2624, %f4074, 0f00000000, %f2611;
	fma.rn.f32 	%f2625, %f2592, %f4074, %f2620;
	fma.rn.f32 	%f2626, %f4074, %f2523, %f2612;
	fma.rn.f32 	%f2627, %f2601, %f4074, %f2622;
	fma.rn.f32 	%f2628, %f4074, %f2526, %f2614;
	add.f32 	%f2629, %f2616, 0f00000000;
	fma.rn.f32 	%f2630, %f2595, 0f00000000, %f2625;
	fma.rn.f32 	%f2631, %f2523, 0f00000000, 0f00000000;
	fma.rn.f32 	%f2632, %f2604, 0f00000000, %f2627;
	fma.rn.f32 	%f2633, %f2526, 0f00000000, %f2618;
	add.f32 	%f2634, %f2619, 0f00000000;
	add.f32 	%f2635, %f2621, 0f00000000;
	add.f32 	%f2636, %f2623, 0f00000000;
	add.f32 	%f2637, %f2624, 0f00000000;
	add.f32 	%f2638, %f2626, 0f00000000;
	add.f32 	%f2639, %f2628, 0f00000000;
	add.f32 	%f2640, %f2629, 0f00000000;
	add.f32 	%f2641, %f2631, 0f00000000;
	add.f32 	%f2642, %f2633, 0f00000000;
	fma.rn.f32 	%f2643, %f2634, %f4017, 0f00000000;
	fma.rn.f32 	%f2644, %f2634, %f4016, 0f00000000;
	fma.rn.f32 	%f2645, %f2634, %f4015, 0f00000000;
	fma.rn.f32 	%f2646, %f2637, %f4017, 0f00000000;
	fma.rn.f32 	%f2647, %f2637, %f4016, 0f00000000;
	fma.rn.f32 	%f2648, %f2637, %f4015, 0f00000000;
	fma.rn.f32 	%f2649, %f2640, %f4017, 0f00000000;
	fma.rn.f32 	%f2650, %f2640, %f4016, 0f00000000;
	fma.rn.f32 	%f2651, %f2640, %f4015, 0f00000000;
	fma.rn.f32 	%f2652, %f2635, %f4013, %f2643;
	fma.rn.f32 	%f2653, %f2635, %f4012, %f2644;
	fma.rn.f32 	%f2654, %f2635, %f4011, %f2645;
	fma.rn.f32 	%f2655, %f2638, %f4013, %f2646;
	fma.rn.f32 	%f2656, %f2638, %f4012, %f2647;
	fma.rn.f32 	%f2657, %f2638, %f4011, %f2648;
	fma.rn.f32 	%f2658, %f2641, %f4013, %f2649;
	fma.rn.f32 	%f2659, %f2641, %f4012, %f2650;
	fma.rn.f32 	%f2660, %f2641, %f4011, %f2651;
	fma.rn.f32 	%f2661, %f2636, %f4009, %f2652;
	fma.rn.f32 	%f2662, %f2636, %f4008, %f2653;
	fma.rn.f32 	%f2663, %f2636, %f4007, %f2654;
	fma.rn.f32 	%f2664, %f2639, %f4009, %f2655;
	fma.rn.f32 	%f2665, %f2639, %f4008, %f2656;
	fma.rn.f32 	%f2666, %f2639, %f4007, %f2657;
	fma.rn.f32 	%f2667, %f2642, %f4009, %f2658;
	fma.rn.f32 	%f2668, %f2642, %f4008, %f2659;
	fma.rn.f32 	%f2669, %f2642, %f4007, %f2660;
	fma.rn.f32 	%f2670, %f2529, %f2661, 0f00000000;
	fma.rn.f32 	%f2671, %f4134, %f2661, 0f00000000;
	fma.rn.f32 	%f2672, %f2537, %f2661, 0f00000000;
	fma.rn.f32 	%f2673, %f4135, %f2661, 0f00000000;
	fma.rn.f32 	%f2674, %f2545, %f2661, 0f00000000;
	fma.rn.f32 	%f2675, %f4136, %f2661, 0f00000000;
	fma.rn.f32 	%f2676, %f2532, %f2664, %f2670;
	fma.rn.f32 	%f2677, %f4134, %f2664, 0f00000000;
	fma.rn.f32 	%f2678, %f2540, %f2664, %f2672;
	fma.rn.f32 	%f2679, %f4135, %f2664, 0f00000000;
	fma.rn.f32 	%f2680, %f2548, %f2664, %f2674;
	fma.rn.f32 	%f2681, %f4136, %f2664, 0f00000000;
	fma.rn.f32 	%f649, %f2534, %f2667, %f2676;
	fma.rn.f32 	%f650, %f2542, %f2667, %f2678;
	fma.rn.f32 	%f651, %f2550, %f2667, %f2680;
	fma.rn.f32 	%f2682, %f2529, %f2662, 0f00000000;
	fma.rn.f32 	%f2683, %f4135, %f2662, %f2671;
	fma.rn.f32 	%f2684, %f2537, %f2662, 0f00000000;
	fma.rn.f32 	%f2685, %f4137, %f2662, %f2673;
	fma.rn.f32 	%f2686, %f2545, %f2662, 0f00000000;
	fma.rn.f32 	%f2687, %f4138, %f2662, %f2675;
	fma.rn.f32 	%f2688, %f2532, %f2665, %f2682;
	fma.rn.f32 	%f2689, %f4135, %f2665, %f2677;
	fma.rn.f32 	%f2690, %f2540, %f2665, %f2684;
	fma.rn.f32 	%f2691, %f4137, %f2665, %f2679;
	fma.rn.f32 	%f2692, %f2548, %f2665, %f2686;
	fma.rn.f32 	%f2693, %f4138, %f2665, %f2681;
	fma.rn.f32 	%f652, %f2534, %f2668, %f2688;
	fma.rn.f32 	%f653, %f2542, %f2668, %f2690;
	fma.rn.f32 	%f654, %f2550, %f2668, %f2692;
	fma.rn.f32 	%f2694, %f2529, %f2663, 0f00000000;
	fma.rn.f32 	%f2695, %f4136, %f2663, %f2683;
	fma.rn.f32 	%f2696, %f2537, %f2663, 0f00000000;
	fma.rn.f32 	%f2697, %f4138, %f2663, %f2685;
	fma.rn.f32 	%f2698, %f2545, %f2663, 0f00000000;
	fma.rn.f32 	%f2699, %f4139, %f2663, %f2687;
	fma.rn.f32 	%f2700, %f2532, %f2666, %f2694;
	fma.rn.f32 	%f2701, %f4136, %f2666, %f2689;
	fma.rn.f32 	%f2702, %f2540, %f2666, %f2696;
	fma.rn.f32 	%f2703, %f4138, %f2666, %f2691;
	fma.rn.f32 	%f2704, %f2548, %f2666, %f2698;
	fma.rn.f32 	%f2705, %f4139, %f2666, %f2693;
	fma.rn.f32 	%f655, %f2534, %f2669, %f2700;
	fma.rn.f32 	%f656, %f2542, %f2669, %f2702;
	fma.rn.f32 	%f657, %f2550, %f2669, %f2704;
	fma.rn.f32 	%f2706, %f4017, %f2695, 0f00000000;
	fma.rn.f32 	%f2707, %f4009, %f2695, 0f00000000;
	fma.rn.f32 	%f2708, %f4013, %f2701, 0f00000000;
	fma.rn.f32 	%f2709, %f4009, %f2701, 0f00000000;
	fma.rn.f32 	%f2710, %f4016, %f2697, %f2706;
	fma.rn.f32 	%f2711, %f4008, %f2697, %f2707;
	fma.rn.f32 	%f2712, %f4012, %f2703, %f2708;
	fma.rn.f32 	%f2713, %f4008, %f2703, %f2709;
	fma.rn.f32 	%f2714, %f4015, %f2699, %f2710;
	fma.rn.f32 	%f2715, %f4007, %f2699, %f2711;
	fma.rn.f32 	%f2716, %f4011, %f2705, %f2712;
	fma.rn.f32 	%f2717, %f4007, %f2705, %f2713;
	add.f32 	%f658, %f2615, %f2714;
	add.f32 	%f659, %f2617, %f2715;
	add.f32 	%f660, %f2630, %f2716;
	add.f32 	%f661, %f2632, %f2717;
	@%p80 bra 	$L__BB0_89;
	abs.f32 	%f2718, %f631;
	setp.neu.f32 	%p83, %f2718, 0f7F800000;
	@%p83 bra 	$L__BB0_84;
	mov.f32 	%f2721, 0f00000000;
	mul.rn.f32 	%f4142, %f631, %f2721;
	mov.b32 	%r1070, 0;
	bra.uni 	$L__BB0_89;
$L__BB0_84:
	mov.b32 	%r161, %f631;
	mov.b64 	%rd529, 0;
	mov.b32 	%r1067, 0;
	mov.u64 	%rd527, __cudart_i2opi_f;
	shl.b32 	%r817, %r161, 8;
	or.b32  	%r818, %r817, -2147483648;
	mov.u64 	%rd528, %rd1;
$L__BB0_85:
	.pragma "nounroll";
	ld.global.nc.u32 	%r816, [%rd527];
	mad.wide.u32 	%rd373, %r816, %r818, %rd529;
	shr.u64 	%rd529, %rd373, 32;
	st.local.u32 	[%rd528], %rd373;
	add.s32 	%r1067, %r1067, 1;
	add.s64 	%rd528, %rd528, 4;
	add.s64 	%rd527, %rd527, 4;
	setp.ne.s32 	%p84, %r1067, 6;
	@%p84 bra 	$L__BB0_85;
	shr.u32 	%r819, %r161, 23;
	st.local.u32 	[%rd1+24], %rd529;
	and.b32  	%r820, %r819, 31;
	and.b32  	%r821, %r819, 224;
	add.s32 	%r822, %r821, -128;
	shr.u32 	%r823, %r822, 5;
	mul.wide.u32 	%rd374, %r823, 4;
	sub.s64 	%rd375, %rd1, %rd374;
	ld.local.u32 	%r1068, [%rd375+24];
	ld.local.u32 	%r1069, [%rd375+20];
	setp.eq.s32 	%p85, %r820, 0;
	@%p85 bra 	$L__BB0_88;
	shr.u32 	%r824, %r161, 23;
	and.b32  	%r825, %r824, 31;
	shf.l.wrap.b32 	%r1068, %r1069, %r1068, %r825;
	and.b32  	%r826, %r824, 224;
	add.s32 	%r827, %r826, -128;
	shr.u32 	%r828, %r827, 5;
	mul.wide.u32 	%rd376, %r828, 4;
	sub.s64 	%rd377, %rd1, %rd376;
	ld.local.u32 	%r829, [%rd377+16];
	shf.l.wrap.b32 	%r1069, %r829, %r1069, %r825;
$L__BB0_88:
	shr.u32 	%r830, %r1068, 30;
	shf.l.wrap.b32 	%r831, %r1069, %r1068, 2;
	shl.b32 	%r832, %r1069, 2;
	shr.u32 	%r833, %r831, 31;
	add.s32 	%r834, %r833, %r830;
	neg.s32 	%r835, %r834;
	setp.lt.s32 	%p86, %r161, 0;
	selp.b32 	%r1070, %r835, %r834, %p86;
	xor.b32  	%r836, %r831, %r161;
	shr.s32 	%r837, %r831, 31;
	xor.b32  	%r838, %r837, %r831;
	xor.b32  	%r839, %r837, %r832;
	cvt.u64.u32 	%rd378, %r838;
	shl.b64 	%rd379, %rd378, 32;
	cvt.u64.u32 	%rd380, %r839;
	or.b64  	%rd381, %rd379, %rd380;
	cvt.rn.f64.s64 	%fd13, %rd381;
	mul.f64 	%fd14, %fd13, 0d3BF921FB54442D19;
	cvt.rn.f32.f64 	%f2719, %fd14;
	neg.f32 	%f2720, %f2719;
	setp.lt.s32 	%p87, %r836, 0;
	selp.f32 	%f4142, %f2720, %f2719, %p87;
$L__BB0_89:
	abs.f32 	%f2722, %f637;
	setp.ltu.f32 	%p88, %f2722, 0f47CE4780;
	mul.f32 	%f2723, %f4142, %f4142;
	fma.rn.f32 	%f2724, %f2723, 0f3C190000, 0f3B560000;
	fma.rn.f32 	%f2725, %f2724, %f2723, 0f3CC70000;
	fma.rn.f32 	%f2726, %f2725, %f2723, 0f3D5B0000;
	fma.rn.f32 	%f2727, %f2726, %f2723, 0f3E089438;
	fma.rn.f32 	%f2728, %f2727, %f2723, 0f3EAAAA88;
	mul.rn.f32 	%f2729, %f2723, %f4142;
	fma.rn.f32 	%f2730, %f2728, %f2729, %f4142;
	abs.f32 	%f2731, %f4142;
	setp.eq.f32 	%p89, %f2731, 0f3A00B43C;
	selp.f32 	%f2732, %f4142, %f2730, %p89;
	and.b32  	%r841, %r1070, 1;
	setp.eq.b32 	%p90, %r841, 1;
	neg.f32 	%f2733, %f2732;
	rcp.approx.ftz.f32 	%f2734, %f2733;
	selp.f32 	%f665, %f2734, %f2732, %p90;
	@%p88 bra 	$L__BB0_97;
	abs.f32 	%f2735, %f637;
	setp.neu.f32 	%p91, %f2735, 0f7F800000;
	@%p91 bra 	$L__BB0_92;
	mov.f32 	%f2738, 0f00000000;
	mul.rn.f32 	%f4143, %f637, %f2738;
	mov.b32 	%r1074, 0;
	bra.uni 	$L__BB0_97;
$L__BB0_92:
	mov.b32 	%r172, %f637;
	mov.b64 	%rd532, 0;
	mov.b32 	%r1071, 0;
	mov.u64 	%rd530, __cudart_i2opi_f;
	shl.b32 	%r844, %r172, 8;
	or.b32  	%r845, %r844, -2147483648;
	mov.u64 	%rd531, %rd1;
$L__BB0_93:
	.pragma "nounroll";
	ld.global.nc.u32 	%r843, [%rd530];
	mad.wide.u32 	%rd384, %r843, %r845, %rd532;
	shr.u64 	%rd532, %rd384, 32;
	st.local.u32 	[%rd531], %rd384;
	add.s32 	%r1071, %r1071, 1;
	add.s64 	%rd531, %rd531, 4;
	add.s64 	%rd530, %rd530, 4;
	setp.ne.s32 	%p92, %r1071, 6;
	@%p92 bra 	$L__BB0_93;
	shr.u32 	%r846, %r172, 23;
	st.local.u32 	[%rd1+24], %rd532;
	and.b32  	%r847, %r846, 31;
	and.b32  	%r848, %r846, 224;
	add.s32 	%r849, %r848, -128;
	shr.u32 	%r850, %r849, 5;
	mul.wide.u32 	%rd385, %r850, 4;
	sub.s64 	%rd53, %rd1, %rd385;
	ld.local.u32 	%r1072, [%rd53+24];
	ld.local.u32 	%r1073, [%rd53+20];
	setp.eq.s32 	%p93, %r847, 0;
	@%p93 bra 	$L__BB0_96;
	shr.u32 	%r851, %r172, 23;
	and.b32  	%r852, %r851, 31;
	shf.l.wrap.b32 	%r1072, %r1073, %r1072, %r852;
	ld.local.u32 	%r853, [%rd53+16];
	shf.l.wrap.b32 	%r1073, %r853, %r1073, %r852;
$L__BB0_96:
	shr.u32 	%r854, %r1072, 30;
	shf.l.wrap.b32 	%r855, %r1073, %r1072, 2;
	shl.b32 	%r856, %r1073, 2;
	shr.u32 	%r857, %r855, 31;
	add.s32 	%r858, %r857, %r854;
	neg.s32 	%r859, %r858;
	setp.lt.s32 	%p94, %r172, 0;
	selp.b32 	%r1074, %r859, %r858, %p94;
	xor.b32  	%r860, %r855, %r172;
	shr.s32 	%r861, %r855, 31;
	xor.b32  	%r862, %r861, %r855;
	xor.b32  	%r863, %r861, %r856;
	cvt.u64.u32 	%rd386, %r862;
	shl.b64 	%rd387, %rd386, 32;
	cvt.u64.u32 	%rd388, %r863;
	or.b64  	%rd389, %rd387, %rd388;
	cvt.rn.f64.s64 	%fd15, %rd389;
	mul.f64 	%fd16, %fd15, 0d3BF921FB54442D19;
	cvt.rn.f32.f64 	%f2736, %fd16;
	neg.f32 	%f2737, %f2736;
	setp.lt.s32 	%p95, %r860, 0;
	selp.f32 	%f4143, %f2737, %f2736, %p95;
$L__BB0_97:
	ld.param.u32 	%r973, [__kernel__vertex_shader_bwd_diff_param_4];
	mul.f32 	%f2743, %f4143, %f4143;
	fma.rn.f32 	%f2744, %f2743, 0f3C190000, 0f3B560000;
	fma.rn.f32 	%f2745, %f2744, %f2743, 0f3CC70000;
	fma.rn.f32 	%f2746, %f2745, %f2743, 0f3D5B0000;
	fma.rn.f32 	%f2747, %f2746, %f2743, 0f3E089438;
	fma.rn.f32 	%f2748, %f2747, %f2743, 0f3EAAAA88;
	mul.rn.f32 	%f2749, %f2743, %f4143;
	fma.rn.f32 	%f2750, %f2748, %f2749, %f4143;
	abs.f32 	%f2751, %f4143;
	setp.eq.f32 	%p97, %f2751, 0f3A00B43C;
	selp.f32 	%f2752, %f4143, %f2750, %p97;
	and.b32  	%r865, %r1074, 1;
	setp.eq.b32 	%p98, %r865, 1;
	neg.f32 	%f2753, %f2752;
	rcp.approx.ftz.f32 	%f2754, %f2753;
	selp.f32 	%f2755, %f2754, %f2752, %p98;
	add.f32 	%f2756, %f665, %f665;
	div.rn.f32 	%f2757, %f642, %f2756;
	add.f32 	%f2758, %f2755, %f2755;
	div.rn.f32 	%f2759, %f643, %f2758;
	mul.f32 	%f2760, %f665, 0f3FA66666;
	mul.f32 	%f2761, %f2755, 0f3FA66666;
	neg.f32 	%f2762, %f2760;
	max.f32 	%f2763, %f2762, %f648;
	min.f32 	%f2764, %f2760, %f2763;
	neg.f32 	%f2765, %f2761;
	max.f32 	%f2766, %f2765, %f647;
	min.f32 	%f2767, %f2761, %f2766;
	mul.f32 	%f2768, %f646, %f646;
	mul.f32 	%f2769, %f2768, %f2768;
	div.rn.f32 	%f2770, %f661, %f2769;
	neg.f32 	%f2771, %f2770;
	mul.f32 	%f2772, %f2768, %f2771;
	mul.f32 	%f2773, %f2759, %f2772;
	div.rn.f32 	%f2774, %f660, %f2768;
	mul.f32 	%f2775, %f646, %f2767;
	mul.f32 	%f2776, %f2759, %f2775;
	mul.f32 	%f2777, %f646, %f2764;
	mul.f32 	%f2778, %f2757, %f2777;
	neg.f32 	%f2779, %f659;
	div.rn.f32 	%f2780, %f2779, %f2769;
	mul.f32 	%f2781, %f2780, %f2778;
	mul.f32 	%f2782, %f2770, %f2776;
	sub.f32 	%f2783, %f2782, %f2781;
	mul.f32 	%f2784, %f646, %f2783;
	mul.f32 	%f2785, %f2768, %f2780;
	div.rn.f32 	%f2786, %f658, %f2768;
	mul.f32 	%f2787, %f2759, %f2774;
	sub.f32 	%f2788, %f2784, %f2787;
	add.f32 	%f2789, %f2784, %f2788;
	mul.f32 	%f2790, %f2757, %f2786;
	sub.f32 	%f2791, %f2789, %f2790;
	mul.f32 	%f2792, %f646, %f2773;
	setp.lt.f32 	%p99, %f2766, %f2761;
	setp.gt.f32 	%p100, %f647, %f2765;
	selp.f32 	%f2793, %f2792, 0f00000000, %p100;
	selp.f32 	%f2794, %f2793, 0f00000000, %p99;
	fma.rn.f32 	%f2795, %f2757, %f2785, 0f00000000;
	fma.rn.f32 	%f2796, %f2767, %f2773, %f2791;
	mul.f32 	%f2797, %f2764, %f2795;
	mul.f32 	%f2798, %f646, %f2795;
	setp.lt.f32 	%p101, %f2763, %f2760;
	setp.gt.f32 	%p102, %f648, %f2762;
	selp.f32 	%f2799, %f2798, 0f00000000, %p102;
	selp.f32 	%f2800, %f2799, 0f00000000, %p101;
	div.rn.f32 	%f2801, %f2794, %f2768;
	div.rn.f32 	%f2802, %f2800, %f2768;
	mul.f32 	%f2803, %f645, %f2801;
	sub.f32 	%f2804, %f2797, %f2803;
	mul.f32 	%f2805, %f644, %f2802;
	sub.f32 	%f2806, %f2804, %f2805;
	fma.rn.f32 	%f2807, %f646, %f2802, 0f00000000;
	fma.rn.f32 	%f2808, %f646, %f2801, 0f00000000;
	add.f32 	%f2809, %f2796, %f2806;
	fma.rn.f32 	%f2810, %f4005, %f3980, 0f00000000;
	fma.rn.f32 	%f2811, %f4004, %f3979, %f2810;
	fma.rn.f32 	%f2812, %f4003, %f3978, %f2811;
	add.f32 	%f2813, %f2812, %f4002;
	add.f32 	%f2814, %f2813, 0f33D6BF95;
	mul.f32 	%f2815, %f2814, %f2814;
	div.rn.f32 	%f2816, %f2807, %f2815;
	div.rn.f32 	%f2817, %f2808, %f2815;
	div.rn.f32 	%f2818, %f2809, %f2815;
	neg.f32 	%f2819, %f2817;
	fma.rn.f32 	%f2820, %f4013, %f3980, 0f00000000;
	fma.rn.f32 	%f2821, %f4012, %f3979, %f2820;
	fma.rn.f32 	%f2822, %f4011, %f3978, %f2821;
	add.f32 	%f2823, %f2822, %f4010;
	mul.f32 	%f2824, %f2823, %f2819;
	mul.f32 	%f2825, %f2814, %f2816;
	mul.f32 	%f2826, %f2814, %f2817;
	mul.f32 	%f2827, %f2814, %f2818;
	fma.rn.f32 	%f2828, %f4017, %f3980, 0f00000000;
	fma.rn.f32 	%f2829, %f4016, %f3979, %f2828;
	fma.rn.f32 	%f2830, %f4015, %f3978, %f2829;
	add.f32 	%f2831, %f2830, %f4014;
	mul.f32 	%f2832, %f2816, %f2831;
	sub.f32 	%f2833, %f2824, %f2832;
	fma.rn.f32 	%f2834, %f4009, %f3980, 0f00000000;
	fma.rn.f32 	%f2835, %f4008, %f3979, %f2834;
	fma.rn.f32 	%f2836, %f4007, %f3978, %f2835;
	add.f32 	%f2837, %f2836, %f4006;
	mul.f32 	%f2838, %f2818, %f2837;
	sub.f32 	%f2839, %f2833, %f2838;
	mul.f32 	%f2840, %f4013, %f2826;
	fma.rn.f32 	%f2841, %f4017, %f2825, %f2840;
	fma.rn.f32 	%f2842, %f4009, %f2827, %f2841;
	fma.rn.f32 	%f669, %f4005, %f2839, %f2842;
	mul.f32 	%f2843, %f4012, %f2826;
	fma.rn.f32 	%f2844, %f4016, %f2825, %f2843;
	fma.rn.f32 	%f2845, %f4008, %f2827, %f2844;
	fma.rn.f32 	%f670, %f4004, %f2839, %f2845;
	mul.f32 	%f2846, %f4011, %f2826;
	fma.rn.f32 	%f2847, %f4015, %f2825, %f2846;
	fma.rn.f32 	%f2848, %f4007, %f2827, %f2847;
	fma.rn.f32 	%f671, %f4003, %f2839, %f2848;
	mul.f32 	%f2849, %f4132, %f4132;
	mul.f32 	%f2850, %f4133, %f4133;
	mul.f32 	%f2851, %f4131, %f4132;
	mul.f32 	%f2852, %f4130, %f4133;
	mul.f32 	%f2853, %f4131, %f4133;
	mul.f32 	%f2854, %f4130, %f4132;
	mul.f32 	%f2855, %f4132, %f4133;
	mul.f32 	%f2856, %f4130, %f4131;
	add.f32 	%f2857, %f2849, %f2850;
	add.f32 	%f2858, %f2857, %f2857;
	mov.f32 	%f2859, 0f3F800000;
	sub.f32 	%f2860, %f2859, %f2858;
	sub.f32 	%f2861, %f2851, %f2852;
	add.f32 	%f2862, %f2861, %f2861;
	add.f32 	%f2863, %f2854, %f2853;
	add.f32 	%f2864, %f2863, %f2863;
	add.f32 	%f2865, %f2851, %f2852;
	add.f32 	%f2866, %f2865, %f2865;
	fma.rn.f32 	%f2867, %f4131, %f4131, %f2850;
	add.f32 	%f2868, %f2867, %f2867;
	sub.f32 	%f2869, %f2859, %f2868;
	sub.f32 	%f2870, %f2855, %f2856;
	add.f32 	%f2871, %f2870, %f2870;
	sub.f32 	%f2872, %f2853, %f2854;
	add.f32 	%f2873, %f2872, %f2872;
	add.f32 	%f2874, %f2856, %f2855;
	add.f32 	%f2875, %f2874, %f2874;
	fma.rn.f32 	%f2876, %f4131, %f4131, %f2849;
	add.f32 	%f2877, %f2876, %f2876;
	sub.f32 	%f2878, %f2859, %f2877;
	fma.rn.f32 	%f2879, %f2860, %f4127, 0f00000000;
	fma.rn.f32 	%f2880, %f2862, 0f00000000, %f2879;
	fma.rn.f32 	%f2881, %f2864, 0f00000000, %f2880;
	fma.rn.f32 	%f2882, %f2860, 0f00000000, 0f00000000;
	fma.rn.f32 	%f2883, %f2862, %f4128, %f2882;
	fma.rn.f32 	%f2884, %f2864, 0f00000000, %f2883;
	fma.rn.f32 	%f2885, %f2862, 0f00000000, %f2882;
	fma.rn.f32 	%f2886, %f2864, %f4129, %f2885;
	fma.rn.f32 	%f2887, %f2866, %f4127, 0f00000000;
	fma.rn.f32 	%f2888, %f2869, 0f00000000, %f2887;
	fma.rn.f32 	%f2889, %f2871, 0f00000000, %f2888;
	fma.rn.f32 	%f2890, %f2866, 0f00000000, 0f00000000;
	fma.rn.f32 	%f2891, %f2869, %f4128, %f2890;
	fma.rn.f32 	%f2892, %f2871, 0f00000000, %f2891;
	fma.rn.f32 	%f2893, %f2869, 0f00000000, %f2890;
	fma.rn.f32 	%f2894, %f2871, %f4129, %f2893;
	fma.rn.f32 	%f2895, %f2873, %f4127, 0f00000000;
	fma.rn.f32 	%f2896, %f2875, 0f00000000, %f2895;
	fma.rn.f32 	%f2897, %f2878, 0f00000000, %f2896;
	fma.rn.f32 	%f2898, %f2873, 0f00000000, 0f00000000;
	fma.rn.f32 	%f2899, %f2875, %f4128, %f2898;
	fma.rn.f32 	%f2900, %f2878, 0f00000000, %f2899;
	fma.rn.f32 	%f2901, %f2875, 0f00000000, %f2898;
	fma.rn.f32 	%f2902, %f2878, %f4129, %f2901;
	fma.rn.f32 	%f2903, %f649, %f2881, 0f00000000;
	fma.rn.f32 	%f2904, %f649, %f2884, 0f00000000;
	fma.rn.f32 	%f2905, %f649, %f2886, 0f00000000;
	fma.rn.f32 	%f2906, %f650, %f2889, %f2903;
	fma.rn.f32 	%f2907, %f650, %f2881, 0f00000000;
	fma.rn.f32 	%f2908, %f650, %f2892, %f2904;
	fma.rn.f32 	%f2909, %f650, %f2884, 0f00000000;
	fma.rn.f32 	%f2910, %f650, %f2894, %f2905;
	fma.rn.f32 	%f2911, %f650, %f2886, 0f00000000;
	fma.rn.f32 	%f2912, %f651, %f2897, %f2906;
	fma.rn.f32 	%f2913, %f651, %f2881, 0f00000000;
	fma.rn.f32 	%f2914, %f651, %f2900, %f2908;
	fma.rn.f32 	%f2915, %f651, %f2884, 0f00000000;
	fma.rn.f32 	%f2916, %f651, %f2902, %f2910;
	fma.rn.f32 	%f2917, %f651, %f2886, 0f00000000;
	fma.rn.f32 	%f2918, %f652, %f2881, 0f00000000;
	fma.rn.f32 	%f2919, %f652, %f2889, %f2903;
	fma.rn.f32 	%f2920, %f652, %f2884, 0f00000000;
	fma.rn.f32 	%f2921, %f652, %f2892, %f2904;
	fma.rn.f32 	%f2922, %f652, %f2886, 0f00000000;
	fma.rn.f32 	%f2923, %f652, %f2894, %f2905;
	fma.rn.f32 	%f2924, %f653, %f2889, %f2918;
	fma.rn.f32 	%f2925, %f653, %f2889, %f2907;
	fma.rn.f32 	%f2926, %f653, %f2892, %f2920;
	fma.rn.f32 	%f2927, %f653, %f2892, %f2909;
	fma.rn.f32 	%f2928, %f653, %f2894, %f2922;
	fma.rn.f32 	%f2929, %f653, %f2894, %f2911;
	fma.rn.f32 	%f2930, %f654, %f2897, %f2924;
	fma.rn.f32 	%f2931, %f654, %f2889, %f2913;
	fma.rn.f32 	%f2932, %f654, %f2900, %f2926;
	fma.rn.f32 	%f2933, %f654, %f2892, %f2915;
	fma.rn.f32 	%f2934, %f654, %f2902, %f2928;
	fma.rn.f32 	%f2935, %f654, %f2894, %f2917;
	fma.rn.f32 	%f2936, %f655, %f2881, 0f00000000;
	fma.rn.f32 	%f2937, %f655, %f2897, %f2919;
	fma.rn.f32 	%f2938, %f655, %f2884, 0f00000000;
	fma.rn.f32 	%f2939, %f655, %f2900, %f2921;
	fma.rn.f32 	%f2940, %f655, %f2886, 0f00000000;
	fma.rn.f32 	%f2941, %f655, %f2902, %f2923;
	fma.rn.f32 	%f2942, %f656, %f2889, %f2936;
	fma.rn.f32 	%f2943, %f656, %f2897, %f2925;
	fma.rn.f32 	%f2944, %f656, %f2892, %f2938;
	fma.rn.f32 	%f2945, %f656, %f2900, %f2927;
	fma.rn.f32 	%f2946, %f656, %f2894, %f2940;
	fma.rn.f32 	%f2947, %f656, %f2902, %f2929;
	fma.rn.f32 	%f2948, %f657, %f2897, %f2942;
	fma.rn.f32 	%f2949, %f657, %f2897, %f2931;
	fma.rn.f32 	%f2950, %f657, %f2900, %f2944;
	fma.rn.f32 	%f2951, %f657, %f2900, %f2933;
	fma.rn.f32 	%f2952, %f657, %f2902, %f2946;
	fma.rn.f32 	%f2953, %f657, %f2902, %f2935;
	add.f32 	%f2954, %f2912, %f2937;
	add.f32 	%f2955, %f2914, %f2939;
	add.f32 	%f2956, %f2916, %f2941;
	add.f32 	%f2957, %f2930, %f2943;
	add.f32 	%f2958, %f2932, %f2945;
	add.f32 	%f2959, %f2934, %f2947;
	add.f32 	%f2960, %f2948, %f2949;
	add.f32 	%f2961, %f2950, %f2951;
	add.f32 	%f2962, %f2952, %f2953;
	fma.rn.f32 	%f2963, %f4127, %f2954, 0f00000000;
	fma.rn.f32 	%f2964, %f2860, %f2954, 0f00000000;
	fma.rn.f32 	%f2965, %f2954, 0f00000000, 0f00000000;
	fma.rn.f32 	%f2966, %f2955, 0f00000000, %f2963;
	fma.rn.f32 	%f2967, %f4128, %f2955, %f2965;
	fma.rn.f32 	%f2968, %f2862, %f2955, 0f00000000;
	fma.rn.f32 	%f2969, %f2955, 0f00000000, %f2965;
	fma.rn.f32 	%f2970, %f2956, 0f00000000, %f2966;
	fma.rn.f32 	%f2971, %f2956, 0f00000000, %f2967;
	fma.rn.f32 	%f2972, %f4129, %f2956, %f2969;
	fma.rn.f32 	%f2973, %f2864, %f2956, 0f00000000;
	fma.rn.f32 	%f2974, %f4127, %f2957, 0f00000000;
	fma.rn.f32 	%f2975, %f2866, %f2957, %f2964;
	fma.rn.f32 	%f2976, %f2957, 0f00000000, 0f00000000;
	fma.rn.f32 	%f2977, %f2958, 0f00000000, %f2974;
	fma.rn.f32 	%f2978, %f4128, %f2958, %f2976;
	fma.rn.f32 	%f2979, %f2869, %f2958, %f2968;
	fma.rn.f32 	%f2980, %f2958, 0f00000000, %f2976;
	fma.rn.f32 	%f2981, %f2959, 0f00000000, %f2977;
	fma.rn.f32 	%f2982, %f2959, 0f00000000, %f2978;
	fma.rn.f32 	%f2983, %f4129, %f2959, %f2980;
	fma.rn.f32 	%f2984, %f2871, %f2959, %f2973;
	fma.rn.f32 	%f2985, %f4127, %f2960, 0f00000000;
	fma.rn.f32 	%f672, %f2873, %f2960, %f2975;
	fma.rn.f32 	%f2986, %f2960, 0f00000000, 0f00000000;
	fma.rn.f32 	%f2987, %f2961, 0f00000000, %f2985;
	fma.rn.f32 	%f2988, %f4128, %f2961, %f2986;
	fma.rn.f32 	%f673, %f2875, %f2961, %f2979;
	fma.rn.f32 	%f2989, %f2961, 0f00000000, %f2986;
	fma.rn.f32 	%f2990, %f2962, 0f00000000, %f2987;
	fma.rn.f32 	%f2991, %f2962, 0f00000000, %f2988;
	fma.rn.f32 	%f2992, %f4129, %f2962, %f2989;
	fma.rn.f32 	%f674, %f2878, %f2962, %f2984;
	mul.f32 	%f2993, %f2992, 0fC0000000;
	add.f32 	%f2994, %f2991, %f2991;
	add.f32 	%f2995, %f2990, %f2990;
	add.f32 	%f2996, %f2983, %f2983;
	sub.f32 	%f2997, %f2994, %f2996;
	add.f32 	%f2998, %f2996, %f2994;
	mul.f32 	%f2999, %f2982, 0fC0000000;
	add.f32 	%f3000, %f2999, %f2993;
	mul.f32 	%f3001, %f4131, %f3000;
	add.f32 	%f3002, %f2981, %f2981;
	add.f32 	%f3003, %f2972, %f2972;
	sub.f32 	%f3004, %f3003, %f2995;
	add.f32 	%f3005, %f3003, %f2995;
	add.f32 	%f3006, %f2971, %f2971;
	sub.f32 	%f3007, %f3002, %f3006;
	add.f32 	%f3008, %f3006, %f3002;
	add.f32 	%f3009, %f2970, %f2970;
	sub.f32 	%f3010, %f2999, %f3009;
	fma.rn.f32 	%f3011, %f2970, 0fC0000000, %f2993;
	mul.f32 	%f3012, %f4131, %f3005;
	fma.rn.f32 	%f3013, %f4132, %f2998, %f3012;
	fma.rn.f32 	%f3014, %f4130, %f3007, %f3013;
	fma.rn.f32 	%f3015, %f4133, %f3010, %f3014;
	fma.rn.f32 	%f675, %f4133, %f3010, %f3015;
	mul.f32 	%f3016, %f4130, %f3004;
	fma.rn.f32 	%f3017, %f4133, %f2998, %f3016;
	fma.rn.f32 	%f3018, %f4131, %f3008, %f3017;
	fma.rn.f32 	%f3019, %f4132, %f3011, %f3018;
	fma.rn.f32 	%f676, %f4132, %f3011, %f3019;
	fma.rn.f32 	%f3020, %f4130, %f2997, %f3001;
	fma.rn.f32 	%f3021, %f4131, %f3000, %f3020;
	fma.rn.f32 	%f3022, %f4133, %f3005, %f3021;
	fma.rn.f32 	%f677, %f4132, %f3008, %f3022;
	mul.f32 	%f3023, %f4132, %f3004;
	fma.rn.f32 	%f3024, %f4131, %f2997, %f3023;
	fma.rn.f32 	%f678, %f4133, %f3007, %f3024;
	sub.f32 	%f679, %f3980, %f4124;
	sub.f32 	%f680, %f3979, %f4125;
	sub.f32 	%f681, %f3978, %f4126;
	fma.rn.f32 	%f3025, %f679, %f679, 0f00000000;
	fma.rn.f32 	%f3026, %f680, %f680, %f3025;
	fma.rn.f32 	%f3027, %f681, %f681, %f3026;
	sqrt.rn.f32 	%f682, %f3027;
	div.rn.f32 	%f683, %f679, %f682;
	div.rn.f32 	%f684, %f680, %f682;
	div.rn.f32 	%f685, %f681, %f682;
	setp.eq.s32 	%p103, %r973, 0;
	mov.f32 	%f4144, 0f00000000;
	mov.pred 	%p122, -1;
	mov.f32 	%f4162, 0f00000000;
	mov.f32 	%f4163, 0f00000000;
	mov.f32 	%f4164, 0f00000000;
	mov.f32 	%f4165, 0f00000000;
	mov.f32 	%f4166, 0f00000000;
	mov.f32 	%f4167, 0f00000000;
	mov.f32 	%f4168, 0f00000000;
	mov.f32 	%f4169, 0f00000000;
	mov.f32 	%f4170, 0f00000000;
	mov.f32 	%f4171, 0f00000000;
	mov.f32 	%f4172, 0f00000000;
	mov.f32 	%f4173, 0f00000000;
	mov.f32 	%f4174, 0f00000000;
	mov.f32 	%f4175, 0f00000000;
	mov.f32 	%f4176, 0f00000000;
	mov.f32 	%f4177, 0f00000000;
	mov.f32 	%f4178, 0f00000000;
	mov.f32 	%f4179, 0f00000000;
	mov.f32 	%f4180, 0f00000000;
	mov.f32 	%f4181, 0f00000000;
	mov.f32 	%f4182, 0f00000000;
	mov.f32 	%f4183, 0f00000000;
	mov.f32 	%f4184, 0f00000000;
	mov.f32 	%f4185, 0f00000000;
	mov.f32 	%f4186, 0f00000000;
	mov.f32 	%f4187, 0f00000000;
	mov.f32 	%f4188, 0f00000000;
	mov.f32 	%f4189, 0f00000000;
	mov.f32 	%f4190, 0f00000000;
	mov.f32 	%f4191, 0f00000000;
	mov.f32 	%f4192, 0f00000000;
	mov.f32 	%f4193, 0f00000000;
	mov.f32 	%f4194, 0f00000000;
	mov.f32 	%f4195, 0f00000000;
	mov.f32 	%f4196, 0f00000000;
	mov.f32 	%f4197, 0f00000000;
	mov.f32 	%f4198, 0f00000000;
	mov.f32 	%f4199, 0f00000000;
	mov.f32 	%f4200, 0f00000000;
	mov.f32 	%f4201, 0f00000000;
	mov.f32 	%f4202, 0f00000000;
	mov.f32 	%f4203, 0f00000000;
	mov.f32 	%f4204, 0f00000000;
	mov.f32 	%f4205, 0f00000000;
	mov.f32 	%f4206, 0f00000000;
	mov.f32 	%f4207, 0f00000000;
	mov.f32 	%f4208, 0f00000000;
	mov.f32 	%f4209, 0f00000000;
	mov.f32 	%f4210, 0f00000000;
	mov.f32 	%f4211, 0f00000000;
	mov.f32 	%f4212, 0f00000000;
	mov.f32 	%f4213, 0f00000000;
	mov.f32 	%f4214, 0f00000000;
	mov.f32 	%f4215, 0f00000000;
	mov.f32 	%f4216, 0f00000000;
	mov.f32 	%f4217, 0f00000000;
	mov.f32 	%f4218, 0f00000000;
	mov.f32 	%f4219, 0f00000000;
	mov.f32 	%f4220, 0f00000000;
	mov.f32 	%f4221, 0f00000000;
	mov.f32 	%f4222, 0f00000000;
	mov.f32 	%f4223, 0f00000000;
	mov.f32 	%f4224, 0f00000000;
	mov.f32 	%f4225, 0f00000000;
	mov.f32 	%f4226, 0f00000000;
	mov.f32 	%f4227, 0f00000000;
	mov.f32 	%f4228, 0f00000000;
	mov.f32 	%f4229, 0f00000000;
	mov.f32 	%f4230, 0f00000000;
	mov.f32 	%f4231, 0f00000000;
	mov.f32 	%f4232, 0f00000000;
	mov.f32 	%f4233, 0f00000000;
	mov.f32 	%f4237, 0f00000000;
	mov.f32 	%f4238, 0f00000000;
	mov.f32 	%f4239, 0f00000000;
	mov.f32 	%f4240, 0f00000000;
	mov.f32 	%f4241, 0f00000000;
	mov.f32 	%f4242, 0f00000000;
	mov.f32 	%f4243, 0f00000000;
	mov.f32 	%f4244, 0f00000000;
	mov.f32 	%f4245, 0f00000000;
	mov.f32 	%f4246, 0f00000000;
	mov.f32 	%f4248, 0f00000000;
	mov.f32 	%f4249, 0f00000000;
	mov.f32 	%f4145, %f4144;
	mov.f32 	%f4146, %f4144;
	mov.f32 	%f4149, %f4144;
	mov.f32 	%f4150, %f4144;
	mov.f32 	%f4151, %f4144;
	mov.f32 	%f4152, %f4144;
	mov.f32 	%f4155, %f4144;
	mov.f32 	%f4156, %f4144;
	mov.f32 	%f4157, %f4144;
	mov.f32 	%f4158, %f4144;
	mov.f32 	%f4161, %f4144;
	mov.f32 	%f4247, %f4144;
	mov.f32 	%f4250, %f4144;
	mov.f32 	%f4251, %f4144;
	mov.pred 	%p121, %p122;
	@%p103 bra 	$L__BB0_101;
	ld.param.u32 	%r974, [__kernel__vertex_shader_bwd_diff_param_4];
	mul.f32 	%f4149, %f684, 0f3EFA2A1C;
	mul.f32 	%f4155, %f685, 0f3EFA2A1C;
	mul.f32 	%f4161, %f683, 0f3EFA2A1C;
	mul.f32 	%f3032, %f4149, %f4079;
	mul.f32 	%f3033, %f4149, %f4080;
	mul.f32 	%f3034, %f4149, %f4081;
	sub.f32 	%f3035, %f4234, %f3032;
	sub.f32 	%f3036, %f4235, %f3033;
	sub.f32 	%f3037, %f4236, %f3034;
	fma.rn.f32 	%f3038, %f4155, %f4082, %f3035;
	fma.rn.f32 	%f3039, %f4155, %f4083, %f3036;
	fma.rn.f32 	%f3040, %f4155, %f4084, %f3037;
	mul.f32 	%f3041, %f4161, %f4085;
	mul.f32 	%f3042, %f4161, %f4086;
	mul.f32 	%f3043, %f4161, %f4087;
	sub.f32 	%f4234, %f3038, %f3041;
	sub.f32 	%f4235, %f3039, %f3042;
	sub.f32 	%f4236, %f3040, %f3043;
	setp.eq.s32 	%p105, %r974, 1;
	mov.f32 	%f4144, %f4079;
	mov.f32 	%f4145, %f4080;
	mov.f32 	%f4146, %f4081;
	mov.f32 	%f4150, %f4082;
	mov.f32 	%f4151, %f4083;
	mov.f32 	%f4152, %f4084;
	mov.f32 	%f4156, %f4085;
	mov.f32 	%f4157, %f4086;
	mov.f32 	%f4158, %f4087;
	mov.f32 	%f4247, %f685;
	mov.f32 	%f4250, %f683;
	mov.f32 	%f4251, %f684;
	@%p105 bra 	$L__BB0_101;
	ld.param.u32 	%r975, [__kernel__vertex_shader_bwd_diff_param_4];
	mul.f32 	%f3048, %f683, %f683;
	mul.f32 	%f3049, %f684, %f684;
	mul.f32 	%f3050, %f685, %f685;
	mul.f32 	%f3051, %f683, %f684;
	mul.f32 	%f4165, %f3051, 0f3F8BD8A1;
	mul.f32 	%f3052, %f684, %f685;
	mul.f32 	%f4171, %f3052, 0fBF8BD8A1;
	fma.rn.f32 	%f3053, %f685, %f685, %f3050;
	sub.f32 	%f3054, %f3053, %f3048;
	sub.f32 	%f3055, %f3054, %f3049;
	mul.f32 	%f4177, %f3055, 0f3EA17B01;
	mul.f32 	%f3056, %f683, %f685;
	mul.f32 	%f4183, %f3056, 0fBF8BD8A1;
	sub.f32 	%f4240, %f3048, %f3049;
	mul.f32 	%f4189, %f4240, 0f3F0BD8A1;
	fma.rn.f32 	%f3057, %f4165, %f4088, %f4234;
	fma.rn.f32 	%f3058, %f4165, %f4089, %f4235;
	fma.rn.f32 	%f3059, %f4165, %f4090, %f4236;
	fma.rn.f32 	%f3060, %f4171, %f4091, %f3057;
	fma.rn.f32 	%f3061, %f4171, %f4092, %f3058;
	fma.rn.f32 	%f3062, %f4171, %f4093, %f3059;
	fma.rn.f32 	%f3063, %f4177, %f4094, %f3060;
	fma.rn.f32 	%f3064, %f4177, %f4095, %f3061;
	fma.rn.f32 	%f3065, %f4177, %f4096, %f3062;
	fma.rn.f32 	%f3066, %f4183, %f4097, %f3063;
	fma.rn.f32 	%f3067, %f4183, %f4098, %f3064;
	fma.rn.f32 	%f3068, %f4183, %f4099, %f3065;
	fma.rn.f32 	%f4234, %f4189, %f4100, %f3066;
	fma.rn.f32 	%f4235, %f4189, %f4101, %f3067;
	fma.rn.f32 	%f4236, %f4189, %f4102, %f3068;
	setp.lt.u32 	%p108, %r975, 3;
	mov.pred 	%p121, 0;
	mov.f32 	%f4144, %f4079;
	mov.f32 	%f4145, %f4080;
	mov.f32 	%f4146, %f4081;
	mov.f32 	%f4150, %f4082;
	mov.f32 	%f4151, %f4083;
	mov.f32 	%f4152, %f4084;
	mov.f32 	%f4156, %f4085;
	mov.f32 	%f4157, %f4086;
	mov.f32 	%f4158, %f4087;
	mov.f32 	%f4162, %f4088;
	mov.f32 	%f4163, %f4089;
	mov.f32 	%f4164, %f4090;
	mov.f32 	%f4166, %f4165;
	mov.f32 	%f4167, %f4165;
	mov.f32 	%f4168, %f4091;
	mov.f32 	%f4169, %f4092;
	mov.f32 	%f4170, %f4093;
	mov.f32 	%f4172, %f4171;
	mov.f32 	%f4173, %f4171;
	mov.f32 	%f4174, %f4094;
	mov.f32 	%f4175, %f4095;
	mov.f32 	%f4176, %f4096;
	mov.f32 	%f4178, %f4177;
	mov.f32 	%f4179, %f4177;
	mov.f32 	%f4180, %f4097;
	mov.f32 	%f4181, %f4098;
	mov.f32 	%f4182, %f4099;
	mov.f32 	%f4184, %f4183;
	mov.f32 	%f4185, %f4183;
	mov.f32 	%f4186, %f4100;
	mov.f32 	%f4187, %f4101;
	mov.f32 	%f4188, %f4102;
	mov.f32 	%f4190, %f4189;
	mov.f32 	%f4191, %f4189;
	mov.f32 	%f4247, %f685;
	mov.f32 	%f4250, %f683;
	mov.f32 	%f4251, %f684;
	@%p108 bra 	$L__BB0_101;
	mul.f32 	%f3069, %f684, %f684;
	mul.f32 	%f3070, %f683, %f683;
	sub.f32 	%f4240, %f3070, %f3069;
	mul.f32 	%f4189, %f4240, 0f3F0BD8A1;
	mul.f32 	%f3071, %f684, %f685;
	mul.f32 	%f4171, %f3071, 0fBF8BD8A1;
	mul.f32 	%f3072, %f683, %f684;
	mul.f32 	%f4165, %f3072, 0f3F8BD8A1;
	mul.f32 	%f3073, %f685, %f685;
	add.f32 	%f3074, %f3073, %f3073;
	sub.f32 	%f3075, %f3074, %f3070;
	sub.f32 	%f3076, %f3075, %f3069;
	mul.f32 	%f4177, %f3076, 0f3EA17B01;
	mul.f32 	%f3077, %f683, %f685;
	mul.f32 	%f4183, %f3077, 0fBF8BD8A1;
	mul.f32 	%f4248, %f684, 0fBF170D19;
	mul.f32 	%f3078, %f3070, 0f40400000;
	sub.f32 	%f4249, %f3078, %f3069;
	mul.f32 	%f4195, %f4248, %f4249;
	mul.f32 	%f4246, %f3072, 0f4038FFC7;
	mul.f32 	%f4201, %f685, %f4246;
	mul.f32 	%f4245, %f684, 0fBEEA01E8;
	mul.f32 	%f3079, %f3073, 0f40800000;
	sub.f32 	%f3080, %f3079, %f3070;
	sub.f32 	%f4242, %f3080, %f3069;
	mul.f32 	%f4207, %f4245, %f4242;
	mul.f32 	%f4243, %f685, 0f3EBF10F8;
	mul.f32 	%f3081, %f3069, 0f40400000;
	sub.f32 	%f3082, %f3074, %f3078;
	sub.f32 	%f4244, %f3082, %f3081;
	mul.f32 	%f4213, %f4243, %f4244;
	mul.f32 	%f4241, %f683, 0fBEEA01E8;
	mul.f32 	%f4219, %f4241, %f4242;
	mul.f32 	%f4239, %f685, 0f3FB8FFC7;
	mul.f32 	%f4225, %f4239, %f4240;
	mul.f32 	%f4237, %f683, 0fBF170D19;
	sub.f32 	%f4238, %f3070, %f3081;
	mul.f32 	%f4231, %f4237, %f4238;
	fma.rn.f32 	%f3083, %f4195, %f4103, %f4234;
	fma.rn.f32 	%f3084, %f4195, %f4104, %f4235;
	fma.rn.f32 	%f3085, %f4195, %f4105, %f4236;
	fma.rn.f32 	%f3086, %f4201, %f4106, %f3083;
	fma.rn.f32 	%f3087, %f4201, %f4107, %f3084;
	fma.rn.f32 	%f3088, %f4201, %f4108, %f3085;
	fma.rn.f32 	%f3089, %f4207, %f4109, %f3086;
	fma.rn.f32 	%f3090, %f4207, %f4110, %f3087;
	fma.rn.f32 	%f3091, %f4207, %f4111, %f3088;
	fma.rn.f32 	%f3092, %f4213, %f4112, %f3089;
	fma.rn.f32 	%f3093, %f4213, %f4113, %f3090;
	fma.rn.f32 	%f3094, %f4213, %f4114, %f3091;
	fma.rn.f32 	%f3095, %f4219, %f4115, %f3092;
	fma.rn.f32 	%f3096, %f4219, %f4116, %f3093;
	fma.rn.f32 	%f3097, %f4219, %f4117, %f3094;
	fma.rn.f32 	%f3098, %f4225, %f4118, %f3095;
	fma.rn.f32 	%f3099, %f4225, %f4119, %f3096;
	fma.rn.f32 	%f3100, %f4225, %f4120, %f3097;
	fma.rn.f32 	%f4234, %f4231, %f4121, %f3098;
	fma.rn.f32 	%f4235, %f4231, %f4122, %f3099;
	fma.rn.f32 	%f4236, %f4231, %f4123, %f3100;
	mov.pred 	%p121, 0;
	mov.f32 	%f4144, %f4079;
	mov.f32 	%f4145, %f4080;
	mov.f32 	%f4146, %f4081;
	mov.f32 	%f4150, %f4082;
	mov.f32 	%f4151, %f4083;
	mov.f32 	%f4152, %f4084;
	mov.f32 	%f4156, %f4085;
	mov.f32 	%f4157, %f4086;
	mov.f32 	%f4158, %f4087;
	mov.f32 	%f4162, %f4088;
	mov.f32 	%f4163, %f4089;
	mov.f32 	%f4164, %f4090;
	mov.f32 	%f4166, %f4165;
	mov.f32 	%f4167, %f4165;
	mov.f32 	%f4168, %f4091;
	mov.f32 	%f4169, %f4092;
	mov.f32 	%f4170, %f4093;
	mov.f32 	%f4172, %f4171;
	mov.f32 	%f4173, %f4171;
	mov.f32 	%f4174, %f4094;
	mov.f32 	%f4175, %f4095;
	mov.f32 	%f4176, %f4096;
	mov.f32 	%f4178, %f4177;
	mov.f32 	%f4179, %f4177;
	mov.f32 	%f4180, %f4097;
	mov.f32 	%f4181, %f4098;
	mov.f32 	%f4182, %f4099;
	mov.f32 	%f4184, %f4183;
	mov.f32 	%f4185, %f4183;
	mov.f32 	%f4186, %f4100;
	mov.f32 	%f4187, %f4101;
	mov.f32 	%f4188, %f4102;
	mov.f32 	%f4190, %f4189;
	mov.f32 	%f4191, %f4189;
	mov.f32 	%f4192, %f4103;
	mov.f32 	%f4193, %f4104;
	mov.f32 	%f4194, %f4105;
	mov.f32 	%f4196, %f4195;
	mov.f32 	%f4197, %f4195;
	mov.f32 	%f4198, %f4106;
	mov.f32 	%f4199, %f4107;
	mov.f32 	%f4200, %f4108;
	mov.f32 	%f4202, %f4201;
	mov.f32 	%f4203, %f4201;
	mov.f32 	%f4204, %f4109;
	mov.f32 	%f4205, %f4110;
	mov.f32 	%f4206, %f4111;
	mov.f32 	%f4208, %f4207;
	mov.f32 	%f4209, %f4207;
	mov.f32 	%f4210, %f4112;
	mov.f32 	%f4211, %f4113;
	mov.f32 	%f4212, %f4114;
	mov.f32 	%f4214, %f4213;
	mov.f32 	%f4215, %f4213;
	mov.f32 	%f4216, %f4115;
	mov.f32 	%f4217, %f4116;
	mov.f32 	%f4218, %f4117;
	mov.f32 	%f4220, %f4219;
	mov.f32 	%f4221, %f4219;
	mov.f32 	%f4222, %f4118;
	mov.f32 	%f4223, %f4119;
	mov.f32 	%f4224, %f4120;
	mov.f32 	%f4226, %f4225;
	mov.f32 	%f4227, %f4225;
	mov.f32 	%f4228, %f4121;
	mov.f32 	%f4229, %f4122;
	mov.f32 	%f4230, %f4123;
	mov.f32 	%f4232, %f4231;
	mov.f32 	%f4233, %f4231;
	mov.f32 	%f4247, %f685;
	mov.f32 	%f4250, %f683;
	mov.f32 	%f4251, %f684;
	mov.pred 	%p122, %p121;
$L__BB0_101:
	ld.param.u32 	%r976, [__kernel__vertex_shader_bwd_diff_param_4];
	setp.eq.s32 	%p110, %r976, 0;
	add.f32 	%f3152, %f4234, 0f3F000000;
	add.f32 	%f3153, %f4235, 0f3F000000;
	add.f32 	%f3154, %f4236, 0f3F000000;
	setp.gt.f32 	%p111, %f3152, 0f00000000;
	selp.f32 	%f939, %f4060, 0f00000000, %p111;
	setp.gt.f32 	%p112, %f3153, 0f00000000;
	selp.f32 	%f940, %f4061, 0f00000000, %p112;
	setp.gt.f32 	%p113, %f3154, 0f00000000;
	selp.f32 	%f941, %f4062, 0f00000000, %p113;
	mov.f32 	%f4333, 0f00000000;
	mov.f32 	%f4334, %f4333;
	mov.f32 	%f4335, %f4333;
	mov.f32 	%f4336, %f4333;
	mov.f32 	%f4337, %f4333;
	mov.f32 	%f4338, %f4333;
	mov.f32 	%f4339, %f4333;
	mov.f32 	%f4340, %f4333;
	mov.f32 	%f4341, %f4333;
	mov.f32 	%f4342, %f4333;
	mov.f32 	%f4343, %f4333;
	mov.f32 	%f4344, %f4333;
	mov.f32 	%f4345, %f4333;
	mov.f32 	%f4346, %f4333;
	mov.f32 	%f4347, %f4333;
	mov.f32 	%f4348, %f4333;
	mov.f32 	%f4349, %f4333;
	mov.f32 	%f4350, %f4333;
	mov.f32 	%f4351, %f4333;
	mov.f32 	%f4352, %f4333;
	mov.f32 	%f4353, %f4333;
	mov.f32 	%f4354, %f4333;
	mov.f32 	%f4355, %f4333;
	mov.f32 	%f4356, %f4333;
	mov.f32 	%f4357, %f4333;
	mov.f32 	%f4358, %f4333;
	mov.f32 	%f4359, %f4333;
	mov.f32 	%f4360, %f4333;
	mov.f32 	%f4361, %f4333;
	mov.f32 	%f4362, %f4333;
	mov.f32 	%f4363, %f4333;
	mov.f32 	%f4364, %f4333;
	mov.f32 	%f4365, %f4333;
	mov.f32 	%f4366, %f4333;
	mov.f32 	%f4367, %f4333;
	mov.f32 	%f4368, %f4333;
	mov.f32 	%f4369, %f4333;
	mov.f32 	%f4370, %f4333;
	mov.f32 	%f4371, %f4333;
	mov.f32 	%f4372, %f4333;
	mov.f32 	%f4373, %f4333;
	mov.f32 	%f4374, %f4333;
	mov.f32 	%f4375, %f4333;
	mov.f32 	%f4376, %f4333;
	mov.f32 	%f4377, %f4333;
	mov.f32 	%f4378, %f4333;
	mov.f32 	%f4379, %f4333;
	mov.f32 	%f4380, %f4333;
	mov.f32 	%f4381, %f4333;
	mov.f32 	%f4382, %f4333;
	mov.f32 	%f4383, %f4333;
	@%p110 bra 	$L__BB0_107;
	mov.f32 	%f4282, 0f00000000;
	mov.f32 	%f3836, 0f00000000;
	mov.f32 	%f4283, %f4282;
	mov.f32 	%f4284, %f4282;
	mov.f32 	%f4285, %f4282;
	mov.f32 	%f4286, %f4282;
	mov.f32 	%f4287, %f4282;
	mov.f32 	%f4288, %f4282;
	mov.f32 	%f4289, %f4282;
	mov.f32 	%f4290, %f4282;
	mov.f32 	%f4291, %f4282;
	mov.f32 	%f4292, %f4282;
	mov.f32 	%f4293, %f4282;
	mov.f32 	%f4294, %f4282;
	mov.f32 	%f4295, %f4282;
	mov.f32 	%f4296, %f4282;
	mov.f32 	%f4297, %f4282;
	mov.f32 	%f4298, %f4282;
	mov.f32 	%f4299, %f4282;
	mov.f32 	%f4300, %f4282;
	mov.f32 	%f4301, %f4282;
	mov.f32 	%f4302, %f4282;
	mov.f32 	%f4303, %f4282;
	mov.f32 	%f4304, %f4282;
	mov.f32 	%f4305, %f4282;
	mov.f32 	%f4306, %f4282;
	mov.f32 	%f4307, %f4282;
	mov.f32 	%f4308, %f4282;
	mov.f32 	%f4309, %f4282;
	mov.f32 	%f4310, %f4282;
	mov.f32 	%f4311, %f4282;
	mov.f32 	%f4312, %f4282;
	mov.f32 	%f4313, %f4282;
	mov.f32 	%f4314, %f4282;
	mov.f32 	%f4315, %f4282;
	mov.f32 	%f4316, %f4282;
	mov.f32 	%f4317, %f4282;
	mov.f32 	%f4318, %f4282;
	mov.f32 	%f4319, %f4282;
	mov.f32 	%f4320, %f4282;
	mov.f32 	%f4321, %f4282;
	mov.f32 	%f4322, %f4282;
	mov.f32 	%f4323, %f4282;
	mov.f32 	%f4324, %f4282;
	mov.f32 	%f4325, %f4282;
	mov.f32 	%f4326, %f4282;
	mov.f32 	%f4327, %f4282;
	mov.f32 	%f4328, %f4282;
	mov.f32 	%f4329, %f4282;
	mov.f32 	%f4330, %f4282;
	mov.f32 	%f4331, %f4282;
	mov.f32 	%f4332, %f4282;
	@%p121 bra 	$L__BB0_106;
	mov.f32 	%f4252, 0f00000000;
	mov.f32 	%f4253, %f4252;
	mov.f32 	%f4254, %f4252;
	mov.f32 	%f4255, %f4252;
	mov.f32 	%f4256, %f4252;
	mov.f32 	%f4257, %f4252;
	mov.f32 	%f4258, %f4252;
	mov.f32 	%f4259, %f4252;
	mov.f32 	%f4260, %f4252;
	mov.f32 	%f4261, %f4252;
	mov.f32 	%f4262, %f4252;
	mov.f32 	%f4263, %f4252;
	mov.f32 	%f4264, %f4252;
	mov.f32 	%f4265, %f4252;
	mov.f32 	%f4266, %f4252;
	mov.f32 	%f4267, %f4252;
	mov.f32 	%f4268, %f4252;
	mov.f32 	%f4269, %f4252;
	mov.f32 	%f4270, %f4252;
	mov.f32 	%f4271, %f4252;
	mov.f32 	%f4272, %f4252;
	mov.f32 	%f4273, %f4252;
	mov.f32 	%f4274, %f4252;
	mov.f32 	%f4275, %f4252;
	mov.f32 	%f4276, %f4252;
	mov.f32 	%f4277, %f4252;
	mov.f32 	%f4278, %f4252;
	mov.f32 	%f4279, %f4252;
	mov.f32 	%f4280, %f4252;
	mov.f32 	%f4281, %f4252;
	@%p122 bra 	$L__BB0_105;
	mul.f32 	%f3253, %f4229, %f940;
	fma.rn.f32 	%f3254, %f4228, %f939, %f3253;
	fma.rn.f32 	%f3255, %f4230, %f941, %f3254;
	mul.f32 	%f3256, %f4237, %f3255;
	mul.f32 	%f3257, %f4223, %f940;
	fma.rn.f32 	%f3258, %f4222, %f939, %f3257;
	fma.rn.f32 	%f3259, %f4224, %f941, %f3258;
	mul.f32 	%f4273, %f4239, %f3259;
	mul.f32 	%f3260, %f4240, %f3259;
	mul.f32 	%f3261, %f4217, %f940;
	fma.rn.f32 	%f3262, %f4216, %f939, %f3261;
	fma.rn.f32 	%f3263, %f4218, %f941, %f3262;
	mul.f32 	%f3264, %f4211, %f940;
	fma.rn.f32 	%f3265, %f4210, %f939, %f3264;
	fma.rn.f32 	%f3266, %f4212, %f941, %f3265;
	mul.f32 	%f4274, %f4243, %f3266;
	neg.f32 	%f3267, %f4274;
	sub.f32 	%f3268, %f3267, %f3256;
	mul.f32 	%f3269, %f3268, 0f40400000;
	mul.f32 	%f3270, %f4244, %f3266;
	mul.f32 	%f3271, %f3270, 0f3EBF10F8;
	mul.f32 	%f3272, %f4205, %f940;
	fma.rn.f32 	%f3273, %f4204, %f939, %f3272;
	fma.rn.f32 	%f3274, %f4206, %f941, %f3273;
	mul.f32 	%f3275, %f4245, %f3274;
	fma.rn.f32 	%f3276, %f4241, %f3263, %f3275;
	mul.f32 	%f4276, %f3276, 0f40800000;
	mul.f32 	%f3277, %f4242, %f3274;
	mul.f32 	%f3278, %f4199, %f940;
	fma.rn.f32 	%f3279, %f4198, %f939, %f3278;
	fma.rn.f32 	%f3280, %f4200, %f941, %f3279;
	mul.f32 	%f3281, %f4247, %f3280;
	mul.f32 	%f4275, %f3281, 0f4038FFC7;
	mul.f32 	%f3282, %f4193, %f940;
	fma.rn.f32 	%f3283, %f4192, %f939, %f3282;
	fma.rn.f32 	%f3284, %f4194, %f941, %f3283;
	mul.f32 	%f3285, %f4248, %f3284;
	sub.f32 	%f3286, %f3285, %f4274;
	mul.f32 	%f3287, %f4249, %f3284;
	mul.f32 	%f3288, %f3287, 0fBF170D19;
	mul.f32 	%f3289, %f4238, %f3255;
	mul.f32 	%f3290, %f4242, %f3263;
	mul.f32 	%f3291, %f3290, 0fBEEA01E8;
	fma.rn.f32 	%f4279, %f3289, 0fBF170D19, %f3291;
	fma.rn.f32 	%f4252, %f4195, %f939, 0f00000000;
	fma.rn.f32 	%f4253, %f4196, %f940, 0f00000000;
	fma.rn.f32 	%f4254, %f4197, %f941, 0f00000000;
	fma.rn.f32 	%f4255, %f4201, %f939, 0f00000000;
	fma.rn.f32 	%f4256, %f4202, %f940, 0f00000000;
	fma.rn.f32 	%f4257, %f4203, %f941, 0f00000000;
	fma.rn.f32 	%f4258, %f4207, %f939, 0f00000000;
	fma.rn.f32 	%f4259, %f4208, %f940, 0f00000000;
	fma.rn.f32 	%f4260, %f4209, %f941, 0f00000000;
	fma.rn.f32 	%f4261, %f4213, %f939, 0f00000000;
	fma.rn.f32 	%f4262, %f4214, %f940, 0f00000000;
	fma.rn.f32 	%f4263, %f4215, %f941, 0f00000000;
	fma.rn.f32 	%f4264, %f4219, %f939, 0f00000000;
	fma.rn.f32 	%f4265, %f4220, %f940, 0f00000000;
	fma.rn.f32 	%f4266, %f4221, %f941, 0f00000000;
	fma.rn.f32 	%f4267, %f4225, %f939, 0f00000000;
	fma.rn.f32 	%f4268, %f4226, %f940, 0f00000000;
	fma.rn.f32 	%f4269, %f4227, %f941, 0f00000000;
	fma.rn.f32 	%f4270, %f4231, %f939, 0f00000000;
	fma.rn.f32 	%f4271, %f4232, %f940, 0f00000000;
	fma.rn.f32 	%f4272, %f4233, %f941, 0f00000000;
	sub.f32 	%f3292, %f3269, %f3276;
	sub.f32 	%f4277, %f3292, %f3285;
	sub.f32 	%f3293, %f3256, %f3276;
	fma.rn.f32 	%f4278, %f3286, 0f40400000, %f3293;
	fma.rn.f32 	%f3294, %f3260, 0f3FB8FFC7, %f3271;
	fma.rn.f32 	%f4281, %f4246, %f3280, %f3294;
	fma.rn.f32 	%f4280, %f3277, 0fBEEA01E8, %f3288;
$L__BB0_105:
	mul.f32 	%f3295, %f4187, %f940;
	fma.rn.f32 	%f3296, %f4186, %f939, %f3295;
	fma.rn.f32 	%f3297, %f4188, %f941, %f3296;
	fma.rn.f32 	%f3298, %f3297, 0f3F0BD8A1, %f4273;
	mul.f32 	%f3299, %f4181, %f940;
	fma.rn.f32 	%f3300, %f4180, %f939, %f3299;
	fma.rn.f32 	%f3301, %f4182, %f941, %f3300;
	mul.f32 	%f3302, %f3301, 0fBF8BD8A1;
	mul.f32 	%f3303, %f4175, %f940;
	fma.rn.f32 	%f3304, %f4174, %f939, %f3303;
	fma.rn.f32 	%f3305, %f4176, %f941, %f3304;
	mul.f32 	%f3306, %f3305, 0f3EA17B01;
	neg.f32 	%f3307, %f3306;
	mul.f32 	%f3308, %f4169, %f940;
	fma.rn.f32 	%f3309, %f4168, %f939, %f3308;
	fma.rn.f32 	%f3310, %f4170, %f941, %f3309;
	mul.f32 	%f3311, %f3310, 0fBF8BD8A1;
	mul.f32 	%f3312, %f4163, %f940;
	mul.f32 	%f3313, %f4251, %f3311;
	fma.rn.f32 	%f3314, %f4162, %f939, %f3312;
	fma.rn.f32 	%f3315, %f4164, %f941, %f3314;
	fma.rn.f32 	%f3316, %f3315, 0f3F8BD8A1, %f4275;
	mul.f32 	%f3317, %f4250, %f3316;
	mul.f32 	%f3318, %f4251, %f3316;
	add.f32 	%f3319, %f4274, %f3306;
	fma.rn.f32 	%f3320, %f3319, 0f40000000, %f4276;
	sub.f32 	%f3321, %f3307, %f3298;
	add.f32 	%f3322, %f4277, %f3321;
	sub.f32 	%f3323, %f3298, %f3306;
	add.f32 	%f3324, %f4278, %f3323;
	add.f32 	%f4282, %f3836, 0f00000000;
	add.f32 	%f4283, %f3836, 0f00000000;
	add.f32 	%f4284, %f3836, 0f00000000;
	add.f32 	%f4285, %f3836, 0f00000000;
	add.f32 	%f4286, %f3836, 0f00000000;
	add.f32 	%f4287, %f3836, 0f00000000;
	add.f32 	%f4288, %f3836, 0f00000000;
	add.f32 	%f4289, %f3836, 0f00000000;
	add.f32 	%f4290, %f3836, 0f00000000;
	add.f32 	%f4291, %f3836, 0f00000000;
	add.f32 	%f4292, %f3836, 0f00000000;
	add.f32 	%f4293, %f3836, 0f00000000;
	fma.rn.f32 	%f4294, %f4165, %f939, %f3836;
	fma.rn.f32 	%f4295, %f4166, %f940, %f3836;
	fma.rn.f32 	%f4296, %f4167, %f941, %f3836;
	fma.rn.f32 	%f4297, %f4171, %f939, %f3836;
	fma.rn.f32 	%f4298, %f4172, %f940, %f3836;
	fma.rn.f32 	%f4299, %f4173, %f941, %f3836;
	fma.rn.f32 	%f4300, %f4177, %f939, %f3836;
	fma.rn.f32 	%f4301, %f4178, %f940, %f3836;
	fma.rn.f32 	%f4302, %f4179, %f941, %f3836;
	fma.rn.f32 	%f4303, %f4183, %f939, %f3836;
	fma.rn.f32 	%f4304, %f4184, %f940, %f3836;
	fma.rn.f32 	%f4305, %f4185, %f941, %f3836;
	fma.rn.f32 	%f4306, %f4189, %f939, %f3836;
	fma.rn.f32 	%f4307, %f4190, %f940, %f3836;
	fma.rn.f32 	%f4308, %f4191, %f941, %f3836;
	add.f32 	%f4309, %f4252, 0f00000000;
	add.f32 	%f4310, %f4253, 0f00000000;
	add.f32 	%f4311, %f4254, 0f00000000;
	add.f32 	%f4312, %f4255, 0f00000000;
	add.f32 	%f4313, %f4256, 0f00000000;
	add.f32 	%f4314, %f4257, 0f00000000;
	add.f32 	%f4315, %f4258, 0f00000000;
	add.f32 	%f4316, %f4259, 0f00000000;
	add.f32 	%f4317, %f4260, 0f00000000;
	add.f32 	%f4318, %f4261, 0f00000000;
	add.f32 	%f4319, %f4262, 0f00000000;
	add.f32 	%f4320, %f4263, 0f00000000;
	add.f32 	%f4321, %f4264, 0f00000000;
	add.f32 	%f4322, %f4265, 0f00000000;
	add.f32 	%f4323, %f4266, 0f00000000;
	add.f32 	%f4324, %f4267, 0f00000000;
	add.f32 	%f4325, %f4268, 0f00000000;
	add.f32 	%f4326, %f4269, 0f00000000;
	add.f32 	%f4327, %f4270, 0f00000000;
	add.f32 	%f4328, %f4271, 0f00000000;
	add.f32 	%f4329, %f4272, 0f00000000;
	fma.rn.f32 	%f3325, %f4247, %f3311, %f3317;
	fma.rn.f32 	%f3326, %f4251, %f3322, %f3325;
	fma.rn.f32 	%f3327, %f4251, %f3322, %f3326;
	add.f32 	%f4332, %f4280, %f3327;
	fma.rn.f32 	%f3328, %f4250, %f3302, %f3313;
	fma.rn.f32 	%f3329, %f4247, %f3320, %f3328;
	fma.rn.f32 	%f3330, %f4247, %f3320, %f3329;
	add.f32 	%f4331, %f4281, %f3330;
	fma.rn.f32 	%f3331, %f4247, %f3302, %f3318;
	fma.rn.f32 	%f3332, %f4250, %f3324, %f3331;
	fma.rn.f32 	%f3333, %f4250, %f3324, %f3332;
	add.f32 	%f4330, %f4279, %f3333;
$L__BB0_106:
	neg.f32 	%f3334, %f940;
	mul.f32 	%f3335, %f4157, %f3334;
	mul.f32 	%f3336, %f4151, %f940;
	mul.f32 	%f3337, %f4145, %f3334;
	mul.f32 	%f3338, %f939, %f4156;
	sub.f32 	%f3339, %f3335, %f3338;
	mul.f32 	%f3340, %f941, %f4158;
	sub.f32 	%f3341, %f3339, %f3340;
	fma.rn.f32 	%f4333, %f3341, 0f3EFA2A1C, %f4330;
	mul.f32 	%f3342, %f939, %f4144;
	sub.f32 	%f3343, %f3337, %f3342;
	mul.f32 	%f3344, %f941, %f4146;
	sub.f32 	%f3345, %f3343, %f3344;
	fma.rn.f32 	%f4334, %f3345, 0f3EFA2A1C, %f4332;
	fma.rn.f32 	%f3346, %f4150, %f939, %f3336;
	fma.rn.f32 	%f3347, %f4152, %f941, %f3346;
	fma.rn.f32 	%f4335, %f3347, 0f3EFA2A1C, %f4331;
	add.f32 	%f4336, %f4282, 0f00000000;
	add.f32 	%f4337, %f4283, 0f00000000;
	add.f32 	%f4338, %f4284, 0f00000000;
	mul.f32 	%f3348, %f939, %f4149;
	sub.f32 	%f4339, %f4285, %f3348;
	mul.f32 	%f3349, %f940, %f4149;
	sub.f32 	%f4340, %f4286, %f3349;
	mul.f32 	%f3350, %f941, %f4149;
	sub.f32 	%f4341, %f4287, %f3350;
	fma.rn.f32 	%f4342, %f4155, %f939, %f4288;
	fma.rn.f32 	%f4343, %f4155, %f940, %f4289;
	fma.rn.f32 	%f4344, %f4155, %f941, %f4290;
	mul.f32 	%f3351, %f939, %f4161;
	sub.f32 	%f4345, %f4291, %f3351;
	mul.f32 	%f3352, %f940, %f4161;
	sub.f32 	%f4346, %f4292, %f3352;
	mul.f32 	%f3353, %f941, %f4161;
	sub.f32 	%f4347, %f4293, %f3353;
	add.f32 	%f4348, %f4294, 0f00000000;
	add.f32 	%f4349, %f4295, 0f00000000;
	add.f32 	%f4350, %f4296, 0f00000000;
	add.f32 	%f4351, %f4297, 0f00000000;
	add.f32 	%f4352, %f4298, 0f00000000;
	add.f32 	%f4353, %f4299, 0f00000000;
	add.f32 	%f4354, %f4300, 0f00000000;
	add.f32 	%f4355, %f4301, 0f00000000;
	add.f32 	%f4356, %f4302, 0f00000000;
	add.f32 	%f4357, %f4303, 0f00000000;
	add.f32 	%f4358, %f4304, 0f00000000;
	add.f32 	%f4359, %f4305, 0f00000000;
	add.f32 	%f4360, %f4306, 0f00000000;
	add.f32 	%f4361, %f4307, 0f00000000;
	add.f32 	%f4362, %f4308, 0f00000000;
	add.f32 	%f4363, %f4309, 0f00000000;
	add.f32 	%f4364, %f4310, 0f00000000;
	add.f32 	%f4365, %f4311, 0f00000000;
	add.f32 	%f4366, %f4312, 0f00000000;
	add.f32 	%f4367, %f4313, 0f00000000;
	add.f32 	%f4368, %f4314, 0f00000000;
	add.f32 	%f4369, %f4315, 0f00000000;
	add.f32 	%f4370, %f4316, 0f00000000;
	add.f32 	%f4371, %f4317, 0f00000000;
	add.f32 	%f4372, %f4318, 0f00000000;
	add.f32 	%f4373, %f4319, 0f00000000;
	add.f32 	%f4374, %f4320, 0f00000000;
	add.f32 	%f4375, %f4321, 0f00000000;
	add.f32 	%f4376, %f4322, 0f00000000;
	add.f32 	%f4377, %f4323, 0f00000000;
	add.f32 	%f4378, %f4324, 0f00000000;
	add.f32 	%f4379, %f4325, 0f00000000;
	add.f32 	%f4380, %f4326, 0f00000000;
	add.f32 	%f4381, %f4327, 0f00000000;
	add.f32 	%f4382, %f4328, 0f00000000;
	add.f32 	%f4383, %f4329, 0f00000000;
$L__BB0_107:
	mul.f32 	%f3354, %f680, %f4334;
	rcp.rn.f32 	%f3355, %f682;
	fma.rn.f32 	%f3356, %f679, %f4333, %f3354;
	fma.rn.f32 	%f3357, %f681, %f4335, %f3356;
	mul.f32 	%f3358, %f682, %f682;
	div.rn.f32 	%f3359, %f3357, %f3358;
	mul.f32 	%f3360, %f680, %f680;
	fma.rn.f32 	%f3361, %f679, %f679, %f3360;
	fma.rn.f32 	%f3362, %f681, %f681, %f3361;
	max.f32 	%f3363, %f3362, 0f33D6BF95;
	sqrt.rn.f32 	%f3364, %f3363;
	mov.f32 	%f3365, 0fBF000000;
	div.rn.f32 	%f3366, %f3365, %f3364;
	mul.f32 	%f3367, %f3359, %f3366;
	mul.f32 	%f3368, %f681, %f3367;
	mul.f32 	%f3369, %f680, %f3367;
	mul.f32 	%f3370, %f679, %f3367;
	fma.rn.f32 	%f3371, %f679, %f3367, %f3370;
	fma.rn.f32 	%f3372, %f680, %f3367, %f3369;
	fma.rn.f32 	%f3373, %f681, %f3367, %f3368;
	fma.rn.f32 	%f3374, %f3355, %f4333, %f3371;
	fma.rn.f32 	%f3375, %f3355, %f4334, %f3372;
	fma.rn.f32 	%f3376, %f3355, %f4335, %f3373;
	fma.rn.f32 	%f3377, %f939, 0f3E906EBB, %f4336;
	fma.rn.f32 	%f3378, %f940, 0f3E906EBB, %f4337;
	fma.rn.f32 	%f3379, %f941, 0f3E906EBB, %f4338;
	add.f32 	%f3380, %f4339, 0f00000000;
	add.f32 	%f3381, %f4340, 0f00000000;
	add.f32 	%f3382, %f4341, 0f00000000;
	add.f32 	%f3383, %f4342, 0f00000000;
	add.f32 	%f3384, %f4343, 0f00000000;
	add.f32 	%f3385, %f4344, 0f00000000;
	add.f32 	%f3386, %f4345, 0f00000000;
	add.f32 	%f3387, %f4346, 0f00000000;
	add.f32 	%f3388, %f4347, 0f00000000;
	add.f32 	%f3389, %f4348, 0f00000000;
	add.f32 	%f3390, %f4349, 0f00000000;
	add.f32 	%f3391, %f4350, 0f00000000;
	add.f32 	%f3392, %f4351, 0f00000000;
	add.f32 	%f3393, %f4352, 0f00000000;
	add.f32 	%f3394, %f4353, 0f00000000;
	add.f32 	%f3395, %f4354, 0f00000000;
	add.f32 	%f3396, %f4355, 0f00000000;
	add.f32 	%f3397, %f4356, 0f00000000;
	add.f32 	%f3398, %f4357, 0f00000000;
	add.f32 	%f3399, %f4358, 0f00000000;
	add.f32 	%f3400, %f4359, 0f00000000;
	add.f32 	%f3401, %f4360, 0f00000000;
	add.f32 	%f3402, %f4361, 0f00000000;
	add.f32 	%f3403, %f4362, 0f00000000;
	add.f32 	%f3404, %f4363, 0f00000000;
	add.f32 	%f3405, %f4364, 0f00000000;
	add.f32 	%f3406, %f4365, 0f00000000;
	add.f32 	%f3407, %f4366, 0f00000000;
	add.f32 	%f3408, %f4367, 0f00000000;
	add.f32 	%f3409, %f4368, 0f00000000;
	add.f32 	%f3410, %f4369, 0f00000000;
	add.f32 	%f3411, %f4370, 0f00000000;
	add.f32 	%f3412, %f4371, 0f00000000;
	add.f32 	%f3413, %f4372, 0f00000000;
	add.f32 	%f3414, %f4373, 0f00000000;
	add.f32 	%f3415, %f4374, 0f00000000;
	add.f32 	%f3416, %f4375, 0f00000000;
	add.f32 	%f3417, %f4376, 0f00000000;
	add.f32 	%f3418, %f4377, 0f00000000;
	add.f32 	%f3419, %f4378, 0f00000000;
	add.f32 	%f3420, %f4379, 0f00000000;
	add.f32 	%f3421, %f4380, 0f00000000;
	add.f32 	%f3422, %f4381, 0f00000000;
	add.f32 	%f3423, %f4382, 0f00000000;
	add.f32 	%f3424, %f4383, 0f00000000;
	add.f32 	%f3425, %f3377, 0f00000000;
	add.f32 	%f3426, %f3378, 0f00000000;
	add.f32 	%f3427, %f3379, 0f00000000;
	add.f32 	%f3428, %f3380, 0f00000000;
	add.f32 	%f3429, %f3381, 0f00000000;
	add.f32 	%f3430, %f3382, 0f00000000;
	add.f32 	%f3431, %f3383, 0f00000000;
	add.f32 	%f3432, %f3384, 0f00000000;
	add.f32 	%f3433, %f3385, 0f00000000;
	add.f32 	%f3434, %f3386, 0f00000000;
	add.f32 	%f3435, %f3387, 0f00000000;
	add.f32 	%f3436, %f3388, 0f00000000;
	add.f32 	%f3437, %f3389, 0f00000000;
	add.f32 	%f3438, %f3390, 0f00000000;
	add.f32 	%f3439, %f3391, 0f00000000;
	add.f32 	%f3440, %f3392, 0f00000000;
	add.f32 	%f3441, %f3393, 0f00000000;
	add.f32 	%f3442, %f3394, 0f00000000;
	add.f32 	%f3443, %f3395, 0f00000000;
	add.f32 	%f3444, %f3396, 0f00000000;
	add.f32 	%f3445, %f3397, 0f00000000;
	add.f32 	%f3446, %f3398, 0f00000000;
	add.f32 	%f3447, %f3399, 0f00000000;
	add.f32 	%f3448, %f3400, 0f00000000;
	add.f32 	%f3449, %f3401, 0f00000000;
	add.f32 	%f3450, %f3402, 0f00000000;
	add.f32 	%f3451, %f3403, 0f00000000;
	add.f32 	%f3452, %f3404, 0f00000000;
	add.f32 	%f3453, %f3405, 0f00000000;
	add.f32 	%f3454, %f3406, 0f00000000;
	add.f32 	%f3455, %f3407, 0f00000000;
	add.f32 	%f3456, %f3408, 0f00000000;
	add.f32 	%f3457, %f3409, 0f00000000;
	add.f32 	%f3458, %f3410, 0f00000000;
	add.f32 	%f3459, %f3411, 0f00000000;
	add.f32 	%f3460, %f3412, 0f00000000;
	add.f32 	%f3461, %f3413, 0f00000000;
	add.f32 	%f3462, %f3414, 0f00000000;
	add.f32 	%f3463, %f3415, 0f00000000;
	add.f32 	%f3464, %f3416, 0f00000000;
	add.f32 	%f3465, %f3417, 0f00000000;
	add.f32 	%f3466, %f3418, 0f00000000;
	add.f32 	%f3467, %f3419, 0f00000000;
	add.f32 	%f3468, %f3420, 0f00000000;
	add.f32 	%f3469, %f3421, 0f00000000;
	add.f32 	%f3470, %f3422, 0f00000000;
	add.f32 	%f3471, %f3423, 0f00000000;
	add.f32 	%f3472, %f3424, 0f00000000;
	add.f32 	%f3473, %f678, 0f00000000;
	add.f32 	%f3474, %f677, 0f00000000;
	add.f32 	%f3475, %f676, 0f00000000;
	add.f32 	%f3476, %f675, 0f00000000;
	add.f32 	%f3477, %f672, 0f00000000;
	add.f32 	%f3478, %f673, 0f00000000;
	add.f32 	%f3479, %f674, 0f00000000;
	add.f32 	%f4384, %f669, %f3374;
	add.f32 	%f4385, %f670, %f3375;
	add.f32 	%f4386, %f671, %f3376;
	add.f32 	%f1327, %f3425, 0f00000000;
	add.f32 	%f1328, %f3426, 0f00000000;
	add.f32 	%f1329, %f3427, 0f00000000;
	add.f32 	%f1330, %f3428, 0f00000000;
	add.f32 	%f1331, %f3429, 0f00000000;
	add.f32 	%f1332, %f3430, 0f00000000;
	add.f32 	%f1333, %f3431, 0f00000000;
	add.f32 	%f1334, %f3432, 0f00000000;
	add.f32 	%f1335, %f3433, 0f00000000;
	add.f32 	%f1336, %f3434, 0f00000000;
	add.f32 	%f1337, %f3435, 0f00000000;
	add.f32 	%f1338, %f3436, 0f00000000;
	add.f32 	%f4402, %f3437, 0f00000000;
	add.f32 	%f4403, %f3438, 0f00000000;
	add.f32 	%f4404, %f3439, 0f00000000;
	add.f32 	%f4405, %f3440, 0f00000000;
	add.f32 	%f4406, %f3441, 0f00000000;
	add.f32 	%f4407, %f3442, 0f00000000;
	add.f32 	%f4408, %f3443, 0f00000000;
	add.f32 	%f4409, %f3444, 0f00000000;
	add.f32 	%f4410, %f3445, 0f00000000;
	add.f32 	%f4411, %f3446, 0f00000000;
	add.f32 	%f4412, %f3447, 0f00000000;
	add.f32 	%f4413, %f3448, 0f00000000;
	add.f32 	%f4414, %f3449, 0f00000000;
	add.f32 	%f4415, %f3450, 0f00000000;
	add.f32 	%f4416, %f3451, 0f00000000;
	add.f32 	%f4417, %f3452, 0f00000000;
	add.f32 	%f4418, %f3453, 0f00000000;
	add.f32 	%f4419, %f3454, 0f00000000;
	add.f32 	%f4420, %f3455, 0f00000000;
	add.f32 	%f4421, %f3456, 0f00000000;
	add.f32 	%f4422, %f3457, 0f00000000;
	add.f32 	%f4423, %f3458, 0f00000000;
	add.f32 	%f4424, %f3459, 0f00000000;
	add.f32 	%f4425, %f3460, 0f00000000;
	add.f32 	%f4426, %f3461, 0f00000000;
	add.f32 	%f4427, %f3462, 0f00000000;
	add.f32 	%f4428, %f3463, 0f00000000;
	add.f32 	%f4429, %f3464, 0f00000000;
	add.f32 	%f4430, %f3465, 0f00000000;
	add.f32 	%f4431, %f3466, 0f00000000;
	add.f32 	%f4432, %f3467, 0f00000000;
	add.f32 	%f4433, %f3468, 0f00000000;
	add.f32 	%f4434, %f3469, 0f00000000;
	add.f32 	%f4435, %f3470, 0f00000000;
	add.f32 	%f4436, %f3471, 0f00000000;
	add.f32 	%f4437, %f3472, 0f00000000;
	add.f32 	%f4438, %f3473, 0f00000000;
	add.f32 	%f4439, %f3474, 0f00000000;
	add.f32 	%f4440, %f3475, 0f00000000;
	add.f32 	%f4441, %f3476, 0f00000000;
	add.f32 	%f4442, %f3477, 0f00000000;
	add.f32 	%f4443, %f3478, 0f00000000;
	add.f32 	%f4444, %f3479, 0f00000000;
	add.f32 	%f4389, %f630, 0f00000000;
	add.f32 	%f4388, %f629, 0f00000000;
	add.f32 	%f4387, %f628, 0f00000000;
$L__BB0_108:
	ld.param.u32 	%r977, [__kernel__vertex_shader_bwd_diff_param_4];
	fma.rn.f32 	%f3480, %f4001, %f4017, 0f00000000;
	fma.rn.f32 	%f3481, %f4000, %f4013, %f3480;
	fma.rn.f32 	%f3482, %f3999, %f4009, %f3481;
	fma.rn.f32 	%f3483, %f3998, %f4005, %f3482;
	fma.rn.f32 	%f3484, %f4001, %f4016, 0f00000000;
	fma.rn.f32 	%f3485, %f4000, %f4012, %f3484;
	fma.rn.f32 	%f3486, %f3999, %f4008, %f3485;
	fma.rn.f32 	%f3487, %f3998, %f4004, %f3486;
	fma.rn.f32 	%f3488, %f4001, %f4015, 0f00000000;
	fma.rn.f32 	%f3489, %f4000, %f4011, %f3488;
	fma.rn.f32 	%f3490, %f3999, %f4007, %f3489;
	fma.rn.f32 	%f3491, %f3998, %f4003, %f3490;
	fma.rn.f32 	%f3492, %f4001, %f4014, 0f00000000;
	fma.rn.f32 	%f3493, %f4000, %f4010, %f3492;
	fma.rn.f32 	%f3494, %f3999, %f4006, %f3493;
	fma.rn.f32 	%f3495, %f3998, %f4002, %f3494;
	fma.rn.f32 	%f3496, %f3997, %f4017, 0f00000000;
	fma.rn.f32 	%f3497, %f3996, %f4013, %f3496;
	fma.rn.f32 	%f3498, %f3995, %f4009, %f3497;
	fma.rn.f32 	%f3499, %f3994, %f4005, %f3498;
	fma.rn.f32 	%f3500, %f3997, %f4016, 0f00000000;
	fma.rn.f32 	%f3501, %f3996, %f4012, %f3500;
	fma.rn.f32 	%f3502, %f3995, %f4008, %f3501;
	fma.rn.f32 	%f3503, %f3994, %f4004, %f3502;
	fma.rn.f32 	%f3504, %f3997, %f4015, 0f00000000;
	fma.rn.f32 	%f3505, %f3996, %f4011, %f3504;
	fma.rn.f32 	%f3506, %f3995, %f4007, %f3505;
	fma.rn.f32 	%f3507, %f3994, %f4003, %f3506;
	fma.rn.f32 	%f3508, %f3997, %f4014, 0f00000000;
	fma.rn.f32 	%f3509, %f3996, %f4010, %f3508;
	fma.rn.f32 	%f3510, %f3995, %f4006, %f3509;
	fma.rn.f32 	%f3511, %f3994, %f4002, %f3510;
	fma.rn.f32 	%f3512, %f3993, %f4017, 0f00000000;
	fma.rn.f32 	%f3513, %f3992, %f4013, %f3512;
	fma.rn.f32 	%f3514, %f3991, %f4009, %f3513;
	fma.rn.f32 	%f3515, %f3990, %f4005, %f3514;
	fma.rn.f32 	%f3516, %f3993, %f4016, 0f00000000;
	fma.rn.f32 	%f3517, %f3992, %f4012, %f3516;
	fma.rn.f32 	%f3518, %f3991, %f4008, %f3517;
	fma.rn.f32 	%f3519, %f3990, %f4004, %f3518;
	fma.rn.f32 	%f3520, %f3993, %f4015, 0f00000000;
	fma.rn.f32 	%f3521, %f3992, %f4011, %f3520;
	fma.rn.f32 	%f3522, %f3991, %f4007, %f3521;
	fma.rn.f32 	%f3523, %f3990, %f4003, %f3522;
	fma.rn.f32 	%f3524, %f3993, %f4014, 0f00000000;
	fma.rn.f32 	%f3525, %f3992, %f4010, %f3524;
	fma.rn.f32 	%f3526, %f3991, %f4006, %f3525;
	fma.rn.f32 	%f3527, %f3990, %f4002, %f3526;
	fma.rn.f32 	%f3528, %f3989, %f4017, 0f00000000;
	fma.rn.f32 	%f3529, %f3988, %f4013, %f3528;
	fma.rn.f32 	%f3530, %f3987, %f4009, %f3529;
	fma.rn.f32 	%f3531, %f3986, %f4005, %f3530;
	fma.rn.f32 	%f3532, %f3989, %f4016, 0f00000000;
	fma.rn.f32 	%f3533, %f3988, %f4012, %f3532;
	fma.rn.f32 	%f3534, %f3987, %f4008, %f3533;
	fma.rn.f32 	%f3535, %f3986, %f4004, %f3534;
	fma.rn.f32 	%f3536, %f3989, %f4015, 0f00000000;
	fma.rn.f32 	%f3537, %f3988, %f4011, %f3536;
	fma.rn.f32 	%f3538, %f3987, %f4007, %f3537;
	fma.rn.f32 	%f3539, %f3986, %f4003, %f3538;
	fma.rn.f32 	%f3540, %f3989, %f4014, 0f00000000;
	fma.rn.f32 	%f3541, %f3988, %f4010, %f3540;
	fma.rn.f32 	%f3542, %f3987, %f4006, %f3541;
	fma.rn.f32 	%f3543, %f3986, %f4002, %f3542;
	mul.f32 	%f3544, %f4013, 0f00000000;
	fma.rn.f32 	%f3545, %f4017, 0f00000000, %f3544;
	fma.rn.f32 	%f3546, %f4389, %f4009, %f3545;
	fma.rn.f32 	%f3547, %f4005, 0f00000000, %f3546;
	mul.f32 	%f3548, %f4012, 0f00000000;
	fma.rn.f32 	%f3549, %f4016, 0f00000000, %f3548;
	fma.rn.f32 	%f3550, %f4389, %f4008, %f3549;
	fma.rn.f32 	%f3551, %f4004, 0f00000000, %f3550;
	mul.f32 	%f3552, %f4011, 0f00000000;
	fma.rn.f32 	%f3553, %f4015, 0f00000000, %f3552;
	fma.rn.f32 	%f3554, %f4389, %f4007, %f3553;
	fma.rn.f32 	%f3555, %f4003, 0f00000000, %f3554;
	fma.rn.f32 	%f3556, %f3483, %f3980, 0f00000000;
	fma.rn.f32 	%f3557, %f3487, %f3979, %f3556;
	fma.rn.f32 	%f3558, %f3491, %f3978, %f3557;
	add.f32 	%f3559, %f3558, %f3495;
	fma.rn.f32 	%f3560, %f3499, %f3980, 0f00000000;
	fma.rn.f32 	%f3561, %f3503, %f3979, %f3560;
	fma.rn.f32 	%f3562, %f3507, %f3978, %f3561;
	add.f32 	%f3563, %f3562, %f3511;
	fma.rn.f32 	%f3564, %f3515, %f3980, 0f00000000;
	fma.rn.f32 	%f3565, %f3519, %f3979, %f3564;
	fma.rn.f32 	%f3566, %f3523, %f3978, %f3565;
	add.f32 	%f3567, %f3566, %f3527;
	fma.rn.f32 	%f3568, %f3531, %f3980, 0f00000000;
	fma.rn.f32 	%f3569, %f3535, %f3979, %f3568;
	fma.rn.f32 	%f3570, %f3539, %f3978, %f3569;
	add.f32 	%f3571, %f3570, %f3543;
	add.f32 	%f3572, %f3571, 0f33D6BF95;
	mul.f32 	%f3573, %f3572, %f3572;
	div.rn.f32 	%f3574, %f4387, %f3573;
	div.rn.f32 	%f3575, %f4388, %f3573;
	mov.f32 	%f3576, 0f00000000;
	div.rn.f32 	%f3577, %f3576, %f3573;
	neg.f32 	%f3578, %f3575;
	mul.f32 	%f3579, %f3563, %f3578;
	mul.f32 	%f3580, %f3572, %f3574;
	mul.f32 	%f3581, %f3572, %f3575;
	mul.f32 	%f3582, %f3572, %f3577;
	mul.f32 	%f3583, %f3574, %f3559;
	sub.f32 	%f3584, %f3579, %f3583;
	mul.f32 	%f3585, %f3577, %f3567;
	sub.f32 	%f3586, %f3584, %f3585;
	mul.f32 	%f3587, %f3499, %f3581;
	fma.rn.f32 	%f3588, %f3483, %f3580, %f3587;
	fma.rn.f32 	%f3589, %f3515, %f3582, %f3588;
	fma.rn.f32 	%f3590, %f3531, %f3586, %f3589;
	mul.f32 	%f3591, %f3503, %f3581;
	fma.rn.f32 	%f3592, %f3487, %f3580, %f3591;
	fma.rn.f32 	%f3593, %f3519, %f3582, %f3592;
	fma.rn.f32 	%f3594, %f3535, %f3586, %f3593;
	mul.f32 	%f3595, %f3507, %f3581;
	fma.rn.f32 	%f3596, %f3491, %f3580, %f3595;
	fma.rn.f32 	%f3597, %f3523, %f3582, %f3596;
	fma.rn.f32 	%f3598, %f3539, %f3586, %f3597;
	add.f32 	%f3599, %f3547, %f3590;
	add.f32 	%f3600, %f3551, %f3594;
	add.f32 	%f3601, %f3555, %f3598;
	add.f32 	%f1382, %f3599, %f4384;
	add.f32 	%f1383, %f3600, %f4385;
	add.f32 	%f1384, %f3601, %f4386;
	cvta.to.global.u64 	%rd390, %rd62;
	mul.lo.s32 	%r866, %r1058, %r263;
	shl.b32 	%r867, %r264, 1;
	add.s32 	%r868, %r866, %r867;
	cvt.u64.u32 	%rd391, %r868;
	add.s64 	%rd392, %rd390, %rd391;
	atom.global.add.f32 	%f3602, [%rd392], %f4444;
	sub.s32 	%r869, %r868, %r264;
	cvt.u64.u32 	%rd393, %r869;
	add.s64 	%rd394, %rd390, %rd393;
	atom.global.add.f32 	%f3603, [%rd394], %f4443;
	cvt.u64.u32 	%rd395, %r866;
	add.s64 	%rd396, %rd390, %rd395;
	atom.global.add.f32 	%f3604, [%rd396], %f4442;
	cvta.to.global.u64 	%rd397, %rd60;
	mul.lo.s32 	%r870, %r1058, %r241;
	mad.lo.s32 	%r871, %r242, 3, %r870;
	cvt.u64.u32 	%rd398, %r871;
	add.s64 	%rd399, %rd397, %rd398;
	atom.global.add.f32 	%f3605, [%rd399], %f4441;
	sub.s32 	%r872, %r871, %r242;
	cvt.u64.u32 	%rd400, %r872;
	add.s64 	%rd401, %rd397, %rd400;
	atom.global.add.f32 	%f3606, [%rd401], %f4440;
	sub.s32 	%r873, %r872, %r242;
	cvt.u64.u32 	%rd402, %r873;
	add.s64 	%rd403, %rd397, %rd402;
	atom.global.add.f32 	%f3607, [%rd403], %f4439;
	cvt.u64.u32 	%rd404, %r870;
	add.s64 	%rd405, %rd397, %rd404;
	atom.global.add.f32 	%f3608, [%rd405], %f4438;
	cvta.to.global.u64 	%rd54, %rd58;
	setp.eq.s32 	%p114, %r977, 0;
	@%p114 bra 	$L__BB0_116;
	ld.param.u32 	%r978, [__kernel__vertex_shader_bwd_diff_param_4];
	setp.eq.s32 	%p115, %r978, 1;
	@%p115 bra 	$L__BB0_114;
	ld.param.u32 	%r979, [__kernel__vertex_shader_bwd_diff_param_4];
	setp.lt.u32 	%p116, %r979, 3;
	@%p116 bra 	$L__BB0_112;
	mul.lo.s32 	%r874, %r1058, %r219;
	mul.lo.s32 	%r875, %r220, 15;
	shl.b32 	%r876, %r221, 1;
	add.s32 	%r877, %r876, %r875;
	add.s32 	%r878, %r877, %r874;
	cvt.u64.u32 	%rd406, %r878;
	add.s64 	%rd407, %rd54, %rd406;
	atom.global.add.f32 	%f3612, [%rd407], %f4437;
	sub.s32 	%r879, %r877, %r221;
	add.s32 	%r880, %r879, %r874;
	cvt.u64.u32 	%rd408, %r880;
	add.s64 	%rd409, %rd54, %rd408;
	atom.global.add.f32 	%f3613, [%rd409], %f4436;
	add.s32 	%r881, %r874, %r875;
	cvt.u64.u32 	%rd410, %r881;
	add.s64 	%rd411, %rd54, %rd410;
	atom.global.add.f32 	%f3614, [%rd411], %f4435;
	sub.s32 	%r882, %r877, %r220;
	add.s32 	%r883, %r882, %r874;
	cvt.u64.u32 	%rd412, %r883;
	add.s64 	%rd413, %rd54, %rd412;
	atom.global.add.f32 	%f3615, [%rd413], %f4434;
	sub.s32 	%r884, %r879, %r220;
	add.s32 	%r885, %r884, %r874;
	cvt.u64.u32 	%rd414, %r885;
	add.s64 	%rd415, %rd54, %rd414;
	atom.global.add.f32 	%f3616, [%rd415], %f4433;
	sub.s32 	%r886, %r881, %r220;
	cvt.u64.u32 	%rd416, %r886;
	add.s64 	%rd417, %rd54, %rd416;
	atom.global.add.f32 	%f3617, [%rd417], %f4432;
	sub.s32 	%r887, %r882, %r220;
	add.s32 	%r888, %r887, %r874;
	cvt.u64.u32 	%rd418, %r888;
	add.s64 	%rd419, %rd54, %rd418;
	atom.global.add.f32 	%f3618, [%rd419], %f4431;
	sub.s32 	%r889, %r884, %r220;
	add.s32 	%r890, %r889, %r874;
	cvt.u64.u32 	%rd420, %r890;
	add.s64 	%rd421, %rd54, %rd420;
	atom.global.add.f32 	%f3619, [%rd421], %f4430;
	sub.s32 	%r891, %r886, %r220;
	cvt.u64.u32 	%rd422, %r891;
	add.s64 	%rd423, %rd54, %rd422;
	atom.global.add.f32 	%f3620, [%rd423], %f4429;
	sub.s32 	%r892, %r887, %r220;
	add.s32 	%r893, %r892, %r874;
	cvt.u64.u32 	%rd424, %r893;
	add.s64 	%rd425, %rd54, %rd424;
	atom.global.add.f32 	%f3621, [%rd425], %f4428;
	sub.s32 	%r894, %r889, %r220;
	add.s32 	%r895, %r894, %r874;
	cvt.u64.u32 	%rd426, %r895;
	add.s64 	%rd427, %rd54, %rd426;
	atom.global.add.f32 	%f3622, [%rd427], %f4427;
	sub.s32 	%r896, %r891, %r220;
	cvt.u64.u32 	%rd428, %r896;
	add.s64 	%rd429, %rd54, %rd428;
	atom.global.add.f32 	%f3623, [%rd429], %f4426;
	sub.s32 	%r897, %r892, %r220;
	add.s32 	%r898, %r897, %r874;
	cvt.u64.u32 	%rd430, %r898;
	add.s64 	%rd431, %rd54, %rd430;
	atom.global.add.f32 	%f3624, [%rd431], %f4425;
	sub.s32 	%r899, %r894, %r220;
	add.s32 	%r900, %r899, %r874;
	cvt.u64.u32 	%rd432, %r900;
	add.s64 	%rd433, %rd54, %rd432;
	atom.global.add.f32 	%f3625, [%rd433], %f4424;
	sub.s32 	%r901, %r896, %r220;
	cvt.u64.u32 	%rd434, %r901;
	add.s64 	%rd435, %rd54, %rd434;
	atom.global.add.f32 	%f3626, [%rd435], %f4423;
	sub.s32 	%r902, %r897, %r220;
	add.s32 	%r903, %r902, %r874;
	cvt.u64.u32 	%rd436, %r903;
	add.s64 	%rd437, %rd54, %rd436;
	atom.global.add.f32 	%f3627, [%rd437], %f4422;
	sub.s32 	%r904, %r899, %r220;
	add.s32 	%r905, %r904, %r874;
	cvt.u64.u32 	%rd438, %r905;
	add.s64 	%rd439, %rd54, %rd438;
	atom.global.add.f32 	%f3628, [%rd439], %f4421;
	sub.s32 	%r906, %r901, %r220;
	cvt.u64.u32 	%rd440, %r906;
	add.s64 	%rd441, %rd54, %rd440;
	atom.global.add.f32 	%f3629, [%rd441], %f4420;
	sub.s32 	%r907, %r902, %r220;
	add.s32 	%r908, %r907, %r874;
	cvt.u64.u32 	%rd442, %r908;
	add.s64 	%rd443, %rd54, %rd442;
	atom.global.add.f32 	%f3630, [%rd443], %f4419;
	sub.s32 	%r909, %r904, %r220;
	add.s32 	%r910, %r909, %r874;
	cvt.u64.u32 	%rd444, %r910;
	add.s64 	%rd445, %rd54, %rd444;
	atom.global.add.f32 	%f3631, [%rd445], %f4418;
	sub.s32 	%r911, %r906, %r220;
	cvt.u64.u32 	%rd446, %r911;
	add.s64 	%rd447, %rd54, %rd446;
	atom.global.add.f32 	%f3632, [%rd447], %f4417;
	mov.f32 	%f4472, 0f00000000;
	mov.f32 	%f4473, %f4472;
	mov.f32 	%f4474, %f4472;
	mov.f32 	%f4475, %f4472;
	mov.f32 	%f4476, %f4472;
	mov.f32 	%f4477, %f4472;
	mov.f32 	%f4478, %f4472;
	mov.f32 	%f4479, %f4472;
	mov.f32 	%f4480, %f4472;
	mov.f32 	%f4481, %f4472;
	mov.f32 	%f4482, %f4472;
	mov.f32 	%f4483, %f4472;
	mov.f32 	%f4484, %f4472;
	mov.f32 	%f4485, %f4472;
	mov.f32 	%f4486, %f4472;
	mov.f32 	%f4487, %f4472;
	mov.f32 	%f4488, %f4472;
	mov.f32 	%f4489, %f4472;
	mov.f32 	%f4490, %f4472;
	mov.f32 	%f4491, %f4472;
	mov.f32 	%f4492, %f4472;
	mov.f32 	%f4493, %f4472;
	mov.f32 	%f4494, %f4472;
	mov.f32 	%f4495, %f4472;
	mov.f32 	%f4496, %f4472;
	mov.f32 	%f4497, %f4472;
	mov.f32 	%f4498, %f4472;
	bra.uni 	$L__BB0_113;
$L__BB0_112:
	add.f32 	%f4472, %f1327, 0f00000000;
	add.f32 	%f4473, %f1328, 0f00000000;
	add.f32 	%f4474, %f1329, 0f00000000;
	add.f32 	%f4475, %f1330, 0f00000000;
	add.f32 	%f4476, %f1331, 0f00000000;
	add.f32 	%f4477, %f1332, 0f00000000;
	add.f32 	%f4478, %f1333, 0f00000000;
	add.f32 	%f4479, %f1334, 0f00000000;
	add.f32 	%f4480, %f1335, 0f00000000;
	add.f32 	%f4481, %f1336, 0f00000000;
	add.f32 	%f4482, %f1337, 0f00000000;
	add.f32 	%f4483, %f1338, 0f00000000;
	add.f32 	%f4484, %f4402, 0f00000000;
	add.f32 	%f4485, %f4403, 0f00000000;
	add.f32 	%f4486, %f4404, 0f00000000;
	add.f32 	%f4487, %f4405, 0f00000000;
	add.f32 	%f4488, %f4406, 0f00000000;
	add.f32 	%f4489, %f4407, 0f00000000;
	add.f32 	%f4490, %f4408, 0f00000000;
	add.f32 	%f4491, %f4409, 0f00000000;
	add.f32 	%f4492, %f4410, 0f00000000;
	add.f32 	%f4493, %f4411, 0f00000000;
	add.f32 	%f4494, %f4412, 0f00000000;
	add.f32 	%f4495, %f4413, 0f00000000;
	add.f32 	%f4496, %f4414, 0f00000000;
	add.f32 	%f4497, %f4415, 0f00000000;
	add.f32 	%f4498, %f4416, 0f00000000;
	mov.f32 	%f1336, 0f00000000;
	mov.f32 	%f1337, %f1336;
	mov.f32 	%f1338, %f1336;
	mov.f32 	%f1333, %f1336;
	mov.f32 	%f1334, %f1336;
	mov.f32 	%f1335, %f1336;
	mov.f32 	%f1330, %f1336;
	mov.f32 	%f1331, %f1336;
	mov.f32 	%f1332, %f1336;
	mov.f32 	%f1327, %f1336;
	mov.f32 	%f1328, %f1336;
	mov.f32 	%f1329, %f1336;
	mov.f32 	%f4402, %f1336;
	mov.f32 	%f4403, %f1336;
	mov.f32 	%f4404, %f1336;
	mov.f32 	%f4405, %f1336;
	mov.f32 	%f4406, %f1336;
	mov.f32 	%f4407, %f1336;
	mov.f32 	%f4408, %f1336;
	mov.f32 	%f4409, %f1336;
	mov.f32 	%f4410, %f1336;
	mov.f32 	%f4411, %f1336;
	mov.f32 	%f4412, %f1336;
	mov.f32 	%f4413, %f1336;
	mov.f32 	%f4414, %f1336;
	mov.f32 	%f4415, %f1336;
	mov.f32 	%f4416, %f1336;
$L__BB0_113:
	add.f32 	%f3635, %f4496, %f4414;
	add.f32 	%f3636, %f4497, %f4415;
	add.f32 	%f3637, %f4498, %f4416;
	mul.lo.s32 	%r912, %r1058, %r219;
	shl.b32 	%r913, %r220, 3;
	shl.b32 	%r914, %r221, 1;
	add.s32 	%r915, %r914, %r913;
	add.s32 	%r916, %r915, %r912;
	cvt.u64.u32 	%rd448, %r916;
	add.s64 	%rd449, %rd54, %rd448;
	atom.global.add.f32 	%f3638, [%rd449], %f3637;
	sub.s32 	%r917, %r915, %r221;
	add.s32 	%r918, %r917, %r912;
	cvt.u64.u32 	%rd450, %r918;
	add.s64 	%rd451, %rd54, %rd450;
	atom.global.add.f32 	%f3639, [%rd451], %f3636;
	add.s32 	%r919, %r912, %r913;
	cvt.u64.u32 	%rd452, %r919;
	add.s64 	%rd453, %rd54, %rd452;
	atom.global.add.f32 	%f3640, [%rd453], %f3635;
	add.f32 	%f3641, %f4493, %f4411;
	add.f32 	%f3642, %f4494, %f4412;
	add.f32 	%f3643, %f4495, %f4413;
	sub.s32 	%r920, %r915, %r220;
	add.s32 	%r921, %r920, %r912;
	cvt.u64.u32 	%rd454, %r921;
	add.s64 	%rd455, %rd54, %rd454;
	atom.global.add.f32 	%f3644, [%rd455], %f3643;
	sub.s32 	%r922, %r917, %r220;
	add.s32 	%r923, %r922, %r912;
	cvt.u64.u32 	%rd456, %r923;
	add.s64 	%rd457, %rd54, %rd456;
	atom.global.add.f32 	%f3645, [%rd457], %f3642;
	sub.s32 	%r924, %r919, %r220;
	cvt.u64.u32 	%rd458, %r924;
	add.s64 	%rd459, %rd54, %rd458;
	atom.global.add.f32 	%f3646, [%rd459], %f3641;
	add.f32 	%f3647, %f4490, %f4408;
	add.f32 	%f3648, %f4491, %f4409;
	add.f32 	%f3649, %f4492, %f4410;
	sub.s32 	%r925, %r920, %r220;
	add.s32 	%r926, %r925, %r912;
	cvt.u64.u32 	%rd460, %r926;
	add.s64 	%rd461, %rd54, %rd460;
	atom.global.add.f32 	%f3650, [%rd461], %f3649;
	sub.s32 	%r927, %r922, %r220;
	add.s32 	%r928, %r927, %r912;
	cvt.u64.u32 	%rd462, %r928;
	add.s64 	%rd463, %rd54, %rd462;
	atom.global.add.f32 	%f3651, [%rd463], %f3648;
	sub.s32 	%r929, %r924, %r220;
	cvt.u64.u32 	%rd464, %r929;
	add.s64 	%rd465, %rd54, %rd464;
	atom.global.add.f32 	%f3652, [%rd465], %f3647;
	add.f32 	%f3653, %f4487, %f4405;
	add.f32 	%f3654, %f4488, %f4406;
	add.f32 	%f3655, %f4489, %f4407;
	sub.s32 	%r930, %r925, %r220;
	add.s32 	%r931, %r930, %r912;
	cvt.u64.u32 	%rd466, %r931;
	add.s64 	%rd467, %rd54, %rd466;
	atom.global.add.f32 	%f3656, [%rd467], %f3655;
	sub.s32 	%r932, %r927, %r220;
	add.s32 	%r933, %r932, %r912;
	cvt.u64.u32 	%rd468, %r933;
	add.s64 	%rd469, %rd54, %rd468;
	atom.global.add.f32 	%f3657, [%rd469], %f3654;
	sub.s32 	%r934, %r929, %r220;
	cvt.u64.u32 	%rd470, %r934;
	add.s64 	%rd471, %rd54, %rd470;
	atom.global.add.f32 	%f3658, [%rd471], %f3653;
	add.f32 	%f3659, %f4484, %f4402;
	add.f32 	%f3660, %f4485, %f4403;
	add.f32 	%f3661, %f4486, %f4404;
	sub.s32 	%r935, %r930, %r220;
	add.s32 	%r936, %r935, %r912;
	cvt.u64.u32 	%rd472, %r936;
	add.s64 	%rd473, %rd54, %rd472;
	atom.global.add.f32 	%f3662, [%rd473], %f3661;
	sub.s32 	%r937, %r932, %r220;
	add.s32 	%r938, %r937, %r912;
	cvt.u64.u32 	%rd474, %r938;
	add.s64 	%rd475, %rd54, %rd474;
	atom.global.add.f32 	%f3663, [%rd475], %f3660;
	sub.s32 	%r939, %r934, %r220;
	cvt.u64.u32 	%rd476, %r939;
	add.s64 	%rd477, %rd54, %rd476;
	atom.global.add.f32 	%f3664, [%rd477], %f3659;
	add.f32 	%f4499, %f4472, %f1327;
	add.f32 	%f4500, %f4473, %f1328;
	add.f32 	%f4501, %f4474, %f1329;
	add.f32 	%f4502, %f4475, %f1330;
	add.f32 	%f4503, %f4476, %f1331;
	add.f32 	%f4504, %f4477, %f1332;
	add.f32 	%f4505, %f4478, %f1333;
	add.f32 	%f4506, %f4479, %f1334;
	add.f32 	%f4507, %f4480, %f1335;
	add.f32 	%f4508, %f4481, %f1336;
	add.f32 	%f4509, %f4482, %f1337;
	add.f32 	%f4510, %f4483, %f1338;
	mov.f32 	%f4511, 0f00000000;
	mov.f32 	%f4512, %f4511;
	mov.f32 	%f4513, %f4511;
	mov.f32 	%f4514, %f4511;
	mov.f32 	%f4515, %f4511;
	mov.f32 	%f4516, %f4511;
	mov.f32 	%f4517, %f4511;
	mov.f32 	%f4518, %f4511;
	mov.f32 	%f4519, %f4511;
	mov.f32 	%f4520, %f4511;
	mov.f32 	%f4521, %f4511;
	mov.f32 	%f4522, %f4511;
	bra.uni 	$L__BB0_115;
$L__BB0_114:
	add.f32 	%f4511, %f1327, 0f00000000;
	add.f32 	%f4512, %f1328, 0f00000000;
	add.f32 	%f4513, %f1329, 0f00000000;
	add.f32 	%f4514, %f1330, 0f00000000;
	add.f32 	%f4515, %f1331, 0f00000000;
	add.f32 	%f4516, %f1332, 0f00000000;
	add.f32 	%f4517, %f1333, 0f00000000;
	add.f32 	%f4518, %f1334, 0f00000000;
	add.f32 	%f4519, %f1335, 0f00000000;
	add.f32 	%f4520, %f1336, 0f00000000;
	add.f32 	%f4521, %f1337, 0f00000000;
	add.f32 	%f4522, %f1338, 0f00000000;
	mov.f32 	%f4499, 0f00000000;
	mov.f32 	%f4500, %f4499;
	mov.f32 	%f4501, %f4499;
	mov.f32 	%f4502, %f4499;
	mov.f32 	%f4503, %f4499;
	mov.f32 	%f4504, %f4499;
	mov.f32 	%f4505, %f4499;
	mov.f32 	%f4506, %f4499;
	mov.f32 	%f4507, %f4499;
	mov.f32 	%f4508, %f4499;
	mov.f32 	%f4509, %f4499;
	mov.f32 	%f4510, %f4499;
$L__BB0_115:
	add.f32 	%f3666, %f4520, %f4508;
	add.f32 	%f3667, %f4521, %f4509;
	add.f32 	%f3668, %f4522, %f4510;
	mul.lo.s32 	%r940, %r1058, %r219;
	mul.lo.s32 	%r941, %r220, 3;
	shl.b32 	%r942, %r221, 1;
	add.s32 	%r943, %r942, %r941;
	add.s32 	%r944, %r943, %r940;
	cvt.u64.u32 	%rd478, %r944;
	add.s64 	%rd479, %rd54, %rd478;
	atom.global.add.f32 	%f3669, [%rd479], %f3668;
	sub.s32 	%r945, %r943, %r221;
	add.s32 	%r946, %r945, %r940;
	cvt.u64.u32 	%rd480, %r946;
	add.s64 	%rd481, %rd54, %rd480;
	atom.global.add.f32 	%f3670, [%rd481], %f3667;
	add.s32 	%r947, %r940, %r941;
	cvt.u64.u32 	%rd482, %r947;
	add.s64 	%rd483, %rd54, %rd482;
	atom.global.add.f32 	%f3671, [%rd483], %f3666;
	add.f32 	%f3672, %f4517, %f4505;
	add.f32 	%f3673, %f4518, %f4506;
	add.f32 	%f3674, %f4519, %f4507;
	shl.b32 	%r948, %r220, 1;
	sub.s32 	%r949, %r945, %r948;
	shl.b32 	%r950, %r949, 1;
	add.s32 	%r951, %r950, %r940;
	cvt.u64.u32 	%rd484, %r951;
	add.s64 	%rd485, %rd54, %rd484;
	atom.global.add.f32 	%f3675, [%rd485], %f3674;
	add.s32 	%r952, %r949, %r220;
	add.s32 	%r953, %r952, %r940;
	cvt.u64.u32 	%rd486, %r953;
	add.s64 	%rd487, %rd54, %rd486;
	atom.global.add.f32 	%f3676, [%rd487], %f3673;
	sub.s32 	%r954, %r947, %r220;
	cvt.u64.u32 	%rd488, %r954;
	add.s64 	%rd489, %rd54, %rd488;
	atom.global.add.f32 	%f3677, [%rd489], %f3672;
	add.f32 	%f3678, %f4514, %f4502;
	add.f32 	%f3679, %f4515, %f4503;
	add.f32 	%f3680, %f4516, %f4504;
	add.s32 	%r955, %r949, %r221;
	add.s32 	%r956, %r955, %r940;
	cvt.u64.u32 	%rd490, %r956;
	add.s64 	%rd491, %rd54, %rd490;
	atom.global.add.f32 	%f3681, [%rd491], %f3680;
	sub.s32 	%r957, %r951, %r949;
	cvt.u64.u32 	%rd492, %r957;
	add.s64 	%rd493, %rd54, %rd492;
	atom.global.add.f32 	%f3682, [%rd493], %f3679;
	sub.s32 	%r958, %r954, %r220;
	cvt.u64.u32 	%rd494, %r958;
	add.s64 	%rd495, %rd54, %rd494;
	atom.global.add.f32 	%f3683, [%rd495], %f3678;
	add.f32 	%f4523, %f4511, %f4499;
	add.f32 	%f4524, %f4512, %f4500;
	add.f32 	%f4525, %f4513, %f4501;
	mov.f32 	%f4526, 0f00000000;
	mov.f32 	%f4527, %f4526;
	mov.f32 	%f4528, %f4526;
	bra.uni 	$L__BB0_117;
$L__BB0_116:
	add.f32 	%f4526, %f1327, 0f00000000;
	add.f32 	%f4527, %f1328, 0f00000000;
	add.f32 	%f4528, %f1329, 0f00000000;
	mov.f32 	%f4523, 0f00000000;
	mov.f32 	%f4524, %f4523;
	mov.f32 	%f4525, %f4523;
$L__BB0_117:
	add.f32 	%f3684, %f4526, %f4523;
	add.f32 	%f3685, %f4527, %f4524;
	add.f32 	%f3686, %f4528, %f4525;
	mul.lo.s32 	%r959, %r1058, %r219;
	shl.b32 	%r960, %r221, 1;
	add.s32 	%r961, %r959, %r960;
	cvt.u64.u32 	%rd496, %r961;
	add.s64 	%rd497, %rd54, %rd496;
	atom.global.add.f32 	%f3687, [%rd497], %f3686;
	sub.s32 	%r962, %r961, %r221;
	cvt.u64.u32 	%rd498, %r962;
	add.s64 	%rd499, %rd54, %rd498;
	atom.global.add.f32 	%f3688, [%rd499], %f3685;
	cvt.u64.u32 	%rd500, %r959;
	add.s64 	%rd501, %rd54, %rd500;
	atom.global.add.f32 	%f3689, [%rd501], %f3684;
	cvta.to.global.u64 	%rd502, %rd56;
	mul.lo.s32 	%r963, %r1058, %r197;
	shl.b32 	%r964, %r198, 1;
	add.s32 	%r965, %r963, %r964;
	cvt.u64.u32 	%rd503, %r965;
	add.s64 	%rd504, %rd502, %rd503;
	add.f32 	%f3690, %f1384, 0f00000000;
	atom.global.add.f32 	%f3691, [%rd504], %f3690;
	sub.s32 	%r966, %r965, %r198;
	cvt.u64.u32 	%rd505, %r966;
	add.s64 	%rd506, %rd502, %rd505;
	add.f32 	%f3692, %f1383, 0f00000000;
	atom.global.add.f32 	%f3693, [%rd506], %f3692;
	cvt.u64.u32 	%rd507, %r963;
	add.s64 	%rd508, %rd502, %rd507;
	add.f32 	%f3694, %f1382, 0f00000000;
	atom.global.add.f32 	%f3695, [%rd508], %f3694;
$L__BB0_118:
	ret;

}
	// .globl	__kernel__vertex_shader_fwd_diff
.visible .entry __kernel__vertex_shader_fwd_diff(
	.param .align 8 .b8 __kernel__vertex_shader_fwd_diff_param_0[112],
	.param .align 8 .b8 __kernel__vertex_shader_fwd_diff_param_1[112],
	.param .align 8 .b8 __kernel__vertex_shader_fwd_diff_param_2[112],
	.param .align 8 .b8 __kernel__vertex_shader_fwd_diff_param_3[112],
	.param .u32 __kernel__vertex_shader_fwd_diff_param_4,
	.param .align 8 .b8 __kernel__vertex_shader_fwd_diff_param_5[56],
	.param .align 8 .b8 __kernel__vertex_shader_fwd_diff_param_6[56],
	.param .align 8 .b8 __kernel__vertex_shader_fwd_diff_param_7[56],
	.param .align 8 .b8 __kernel__vertex_shader_fwd_diff_param_8[56],
	.param .align 8 .b8 __kernel__vertex_shader_fwd_diff_param_9[56],
	.param .align 8 .b8 __kernel__vertex_shader_fwd_diff_param_10[56],
	.param .align 8 .b8 __kernel__vertex_shader_fwd_diff_param_11[112],
	.param .align 8 .b8 __kernel__vertex_shader_fwd_diff_param_12[112],
	.param .align 8 .b8 __kernel__vertex_shader_fwd_diff_param_13[112],
	.param .f32 __kernel__vertex_shader_fwd_diff_param_14,
	.param .f32 __kernel__vertex_shader_fwd_diff_param_15,
	.param .u32 __kernel__vertex_shader_fwd_diff_param_16,
	.param .u32 __kernel__vertex_shader_fwd_diff_param_17,
	.param .u32 __kernel__vertex_shader_fwd_diff_param_18,
	.param .u32 __kernel__vertex_shader_fwd_diff_param_19,
	.param .u32 __kernel__vertex_shader_fwd_diff_param_20,
	.param .u32 __kernel__vertex_shader_fwd_diff_param_21
)
{
	.local .align 4 .b8 	__local_depot1[28];
	.reg .b64 	%SP;
	.reg .b64 	%SPL;
	.reg .pred 	%p<51>;
	.reg .b16 	%rs<81>;
	.reg .b32 	%r<575>;
	.reg .b32 	%f<1861>;
	.reg .b64 	%rd<391>;
	.reg .b64 	%fd<9>;

	mov.u64 	%SPL, __local_depot1;
	ld.param.u64 	%rd54, [__kernel__vertex_shader_fwd_diff_param_13+56];
	ld.param.u64 	%rd53, [__kernel__vertex_shader_fwd_diff_param_13];
	ld.param.u64 	%rd52, [__kernel__vertex_shader_fwd_diff_param_12+56];
	ld.param.u64 	%rd51, [__kernel__vertex_shader_fwd_diff_param_12];
	ld.param.u64 	%rd50, [__kernel__vertex_shader_fwd_diff_param_11+56];
	ld.param.u64 	%rd49, [__kernel__vertex_shader_fwd_diff_param_11];
	ld.param.u64 	%rd48, [__kernel__vertex_shader_fwd_diff_param_10];
	ld.param.u64 	%rd47, [__kernel__vertex_shader_fwd_diff_param_9];
	ld.param.u64 	%rd46, [__kernel__vertex_shader_fwd_diff_param_8];
	ld.param.u64 	%rd45, [__kernel__vertex_shader_fwd_diff_param_7];
	ld.param.u64 	%rd44, [__kernel__vertex_shader_fwd_diff_param_6];
	ld.param.u64 	%rd43, [__kernel__vertex_shader_fwd_diff_param_5];
	ld.param.u64 	%rd42, [__kernel__vertex_shader_fwd_diff_param_3+56];
	ld.param.u64 	%rd41, [__kernel__vertex_shader_fwd_diff_param_3];
	ld.param.u64 	%rd40, [__kernel__vertex_shader_fwd_diff_param_2+56];
	ld.param.u64 	%rd39, [__kernel__vertex_shader_fwd_diff_param_2];
	ld.param.u64 	%rd38, [__kernel__vertex_shader_fwd_diff_param_1+56];
	ld.param.u64 	%rd37, [__kernel__vertex_shader_fwd_diff_param_1];
	ld.param.v2.u32 	{%r82, %r83}, [__kernel__vertex_shader_fwd_diff_param_0+64];
	ld.param.u64 	%rd36, [__kernel__vertex_shader_fwd_diff_param_0+56];
	ld.param.v2.u32 	{%r71, %r72}, [__kernel__vertex_shader_fwd_diff_param_0+8];
	ld.param.u64 	%rd35, [__kernel__vertex_shader_fwd_diff_param_0];
	ld.param.v2.u32 	{%r75, %r76}, [__kernel__vertex_shader_fwd_diff_param_0+24];
	ld.param.v2.u32 	{%r106, %r107}, [__kernel__vertex_shader_fwd_diff_param_1+72];
	ld.param.v2.u32 	{%r104, %r105}, [__kernel__vertex_shader_fwd_diff_param_1+64];
	ld.param.v2.u32 	{%r95, %r96}, [__kernel__vertex_shader_fwd_diff_param_1+16];
	ld.param.v2.u32 	{%r93, %r94}, [__kernel__vertex_shader_fwd_diff_param_1+8];
	ld.param.v2.u32 	{%r126, %r127}, [__kernel__vertex_shader_fwd_diff_param_2+64];
	ld.param.v2.u32 	{%r115, %r116}, [__kernel__vertex_shader_fwd_diff_param_2+8];
	ld.param.v2.u32 	{%r148, %r149}, [__kernel__vertex_shader_fwd_diff_param_3+64];
	ld.param.v2.u32 	{%r137, %r138}, [__kernel__vertex_shader_fwd_diff_param_3+8];
	ld.param.u32 	%r159, [__kernel__vertex_shader_fwd_diff_param_4];
	ld.param.v2.u32 	{%r160, %r161}, [__kernel__vertex_shader_fwd_diff_param_5+8];
	ld.param.v2.u32 	{%r171, %r172}, [__kernel__vertex_shader_fwd_diff_param_6+8];
	ld.param.v2.u32 	{%r182, %r183}, [__kernel__vertex_shader_fwd_diff_param_7+8];
	ld.param.v2.u32 	{%r193, %r194}, [__kernel__vertex_shader_fwd_diff_param_8+8];
	ld.param.v2.u32 	{%r204, %r205}, [__kernel__vertex_shader_fwd_diff_param_9+8];
	ld.param.v2.u32 	{%r215, %r216}, [__kernel__vertex_shader_fwd_diff_param_10+8];
	ld.param.v2.u32 	{%r237, %r238}, [__kernel__vertex_shader_fwd_diff_param_11+64];
	ld.param.v2.u32 	{%r226, %r227}, [__kernel__vertex_shader_fwd_diff_param_11+8];
	ld.param.v2.u32 	{%r261, %r262}, [__kernel__vertex_shader_fwd_diff_param_12+72];
	ld.param.v2.u32 	{%r259, %r260}, [__kernel__vertex_shader_fwd_diff_param_12+64];
	ld.param.v2.u32 	{%r250, %r251}, [__kernel__vertex_shader_fwd_diff_param_12+16];
	ld.param.v2.u32 	{%r248, %r249}, [__kernel__vertex_shader_fwd_diff_param_12+8];
	ld.param.v2.u32 	{%r281, %r282}, [__kernel__vertex_shader_fwd_diff_param_13+64];
	ld.param.v2.u32 	{%r270, %r271}, [__kernel__vertex_shader_fwd_diff_param_13+8];
	ld.param.u32 	%r292, [__kernel__vertex_shader_fwd_diff_param_16];
	ld.param.u32 	%r293, [__kernel__vertex_shader_fwd_diff_param_17];
	add.u64 	%rd1, %SPL, 0;
	mov.u32 	%r398, %ctaid.x;
	mov.u32 	%r399, %ntid.x;
	mov.u32 	%r400, %tid.x;
	mad.lo.s32 	%r1, %r398, %r399, %r400;
	setp.ge.u32 	%p1, %r1, %r76;
	mov.f32 	%f1750, 0f00000000;
	mov.f32 	%f1751, 0f00000000;
	mov.f32 	%f1752, 0f00000000;
	mov.f32 	%f1753, 0f00000000;
	mov.f32 	%f1754, 0f00000000;
	mov.f32 	%f1755, 0f00000000;
	mov.f32 	%f1756, 0f00000000;
	mov.f32 	%f1757, 0f00000000;
	mov.f32 	%f1758, 0f00000000;
	mov.f32 	%f1759, 0f00000000;
	mov.f32 	%f1760, 0f00000000;
	mov.f32 	%f1761, 0f00000000;
	mov.f32 	%f1762, 0f00000000;
	mov.f32 	%f1763, 0f00000000;
	mov.f32 	%f1764, 0f00000000;
	mov.f32 	%f1765, 0f00000000;
	mov.f32 	%f1766, 0f00000000;
	mov.f32 	%f1767, 0f00000000;
	mov.f32 	%f1768, 0f00000000;
	mov.f32 	%f1769, 0f00000000;
	mov.f32 	%f1770, 0f00000000;
	mov.f32 	%f1771, 0f00000000;
	mov.f32 	%f1772, 0f00000000;
	mov.f32 	%f1773, 0f00000000;
	mov.f32 	%f1774, 0f00000000;
	mov.f32 	%f1775, 0f00000000;
	mov.f32 	%f1776, 0f00000000;
	mov.f32 	%f1777, 0f00000000;
	mov.f32 	%f1778, 0f00000000;
	mov.f32 	%f1779, 0f00000000;
	mov.f32 	%f1780, 0f00000000;
	mov.f32 	%f1781, 0f00000000;
	mov.f32 	%f1782, 0f00000000;
	mov.f32 	%f1783, 0f00000000;
	mov.f32 	%f1784, 0f00000000;
	mov.f32 	%f1785, 0f00000000;
	mov.f32 	%f1795, 0f00000000;
	mov.f32 	%f1796, 0f00000000;
	mov.f32 	%f1797, 0f00000000;
	mov.f32 	%f1798, 0f00000000;
	mov.f32 	%f1799, 0f00000000;
	mov.f32 	%f1800, 0f00000000;
	mov.f32 	%f1801, 0f00000000;
	mov.f32 	%f1802, 0f00000000;
	mov.f32 	%f1803, 0f00000000;
	mov.f32 	%f1804, 0f00000000;
	mov.f32 	%f1805, 0f00000000;
	mov.f32 	%f1806, 0f00000000;
	mov.f32 	%f1807, 0f00000000;
	mov.f32 	%f1808, 0f00000000;
	mov.f32 	%f1809, 0f00000000;
	mov.f32 	%f1810, 0f00000000;
	mov.f32 	%f1811, 0f00000000;
	mov.f32 	%f1812, 0f00000000;
	mov.f32 	%f1813, 0f00000000;
	mov.f32 	%f1814, 0f00000000;
	mov.f32 	%f1815, 0f00000000;
	mov.f32 	%f1816, 0f00000000;
	mov.f32 	%f1817, 0f00000000;
	mov.f32 	%f1818, 0f00000000;
	mov.f32 	%f1819, 0f00000000;
	mov.f32 	%f1820, 0f00000000;
	mov.f32 	%f1821, 0f00000000;
	mov.f32 	%f1822, 0f00000000;
	mov.f32 	%f1823, 0f00000000;
	mov.f32 	%f1824, 0f00000000;
	mov.f32 	%f1825, 0f00000000;
	mov.f32 	%f1826, 0f00000000;
	mov.f32 	%f1827, 0f00000000;
	mov.f32 	%f1828, 0f00000000;
	mov.f32 	%f1829, 0f00000000;
	mov.f32 	%f1830, 0f00000000;
	@%p1 bra 	$L__BB1_47;
	cvta.to.global.u64 	%rd56, %rd43;
	cvta.to.global.u64 	%rd57, %rd44;
	cvta.to.global.u64 	%rd58, %rd45;
	ld.global.f32 	%f1, [%rd56];
	cvt.u64.u32 	%rd59, %r161;
	add.s64 	%rd60, %rd56, %rd59;
	ld.global.f32 	%f2, [%rd60];
	shl.b32 	%r401, %r161, 1;
	cvt.u64.u32 	%rd61, %r401;
	add.s64 	%rd62, %rd56, %rd61;
	ld.global.f32 	%f3, [%rd62];
	mul.lo.s32 	%r402, %r161, 3;
	cvt.u64.u32 	%rd63, %r402;
	add.s64 	%rd64, %rd56, %rd63;
	ld.global.f32 	%f4, [%rd64];
	cvt.u64.u32 	%rd65, %r160;
	add.s64 	%rd66, %rd56, %rd65;
	ld.global.f32 	%f5, [%rd66];
	add.s64 	%rd67, %rd66, %rd59;
	ld.global.f32 	%f6, [%rd67];
	add.s64 	%rd68, %rd66, %rd61;
	ld.global.f32 	%f7, [%rd68];
	add.s64 	%rd69, %rd66, %rd63;
	ld.global.f32 	%f8, [%rd69];
	shl.b32 	%r403, %r160, 1;
	cvt.u64.u32 	%rd70, %r403;
	add.s64 	%rd71, %rd56, %rd70;
	ld.global.f32 	%f9, [%rd71];
	add.s64 	%rd72, %rd71, %rd59;
	ld.global.f32 	%f10, [%rd72];
	add.s64 	%rd73, %rd71, %rd61;
	ld.global.f32 	%f11, [%rd73];
	add.s64 	%rd74, %rd71, %rd63;
	ld.global.f32 	%f12, [%rd74];
	mul.lo.s32 	%r404, %r160, 3;
	cvt.u64.u32 	%rd75, %r404;
	add.s64 	%rd76, %rd56, %rd75;
	ld.global.f32 	%f13, [%rd76];
	add.s64 	%rd77, %rd76, %rd59;
	ld.global.f32 	%f14, [%rd77];
	add.s64 	%rd78, %rd76, %rd61;
	ld.global.f32 	%f15, [%rd78];
	add.s64 	%rd79, %rd76, %rd63;
	ld.global.f32 	%f16, [%rd79];
	ld.global.f32 	%f17, [%rd57];
	cvt.u64.u32 	%rd80, %r172;
	add.s64 	%rd81, %rd57, %rd80;
	ld.global.f32 	%f18, [%rd81];
	shl.b32 	%r405, %r172, 1;
	cvt.u64.u32 	%rd82, %r405;
	add.s64 	%rd83, %rd57, %rd82;
	ld.global.f32 	%f19, [%rd83];
	mul.lo.s32 	%r406, %r172, 3;
	cvt.u64.u32 	%rd84, %r406;
	add.s64 	%rd85, %rd57, %rd84;
	ld.global.f32 	%f20, [%rd85];
	cvt.u64.u32 	%rd86, %r171;
	add.s64 	%rd87, %rd57, %rd86;
	ld.global.f32 	%f21, [%rd87];
	add.s64 	%rd88, %rd87, %rd80;
	ld.global.f32 	%f22, [%rd88];
	add.s64 	%rd89, %rd87, %rd82;
	ld.global.f32 	%f23, [%rd89];
	add.s64 	%rd90, %rd87, %rd84;
	ld.global.f32 	%f24, [%rd90];
	mul.lo.s32 	%r407, %r171, 3;
	cvt.u64.u32 	%rd91, %r407;
	add.s64 	%rd92, %rd57, %rd91;
	ld.global.f32 	%f25, [%rd92];
	add.s64 	%rd93, %rd92, %rd80;
	ld.global.f32 	%f26, [%rd93];
	add.s64 	%rd94, %rd92, %rd82;
	ld.global.f32 	%f27, [%rd94];
	add.s64 	%rd95, %rd92, %rd84;
	ld.global.f32 	%f28, [%rd95];
	ld.global.f32 	%f29, [%rd58];
	cvt.u64.u32 	%rd96, %r182;
	add.s64 	%rd97, %rd58, %rd96;
	ld.global.f32 	%f30, [%rd97];
	shl.b32 	%r408, %r182, 1;
	cvt.u64.u32 	%rd98, %r408;
	add.s64 	%rd99, %rd58, %rd98;
	ld.global.f32 	%f31, [%rd99];
	cvta.to.global.u64 	%rd100, %rd35;
	cvta.to.global.u64 	%rd101, %rd36;
	mul.lo.s32 	%r409, %r71, %r1;
	cvt.u64.u32 	%rd102, %r409;
	add.s64 	%rd103, %rd100, %rd102;
	ld.global.f32 	%f32, [%rd103];
	mul.lo.s32 	%r410, %r82, %r1;
	cvt.u64.u32 	%rd104, %r410;
	add.s64 	%rd105, %rd101, %rd104;
	ld.global.f32 	%f33, [%rd105];
	cvt.u64.u32 	%rd106, %r72;
	add.s64 	%rd107, %rd103, %rd106;
	ld.global.f32 	%f34, [%rd107];
	cvt.u64.u32 	%rd108, %r83;
	add.s64 	%rd109, %rd105, %rd108;
	ld.global.f32 	%f35, [%rd109];
	shl.b32 	%r411, %r72, 1;
	cvt.u64.u32 	%rd110, %r411;
	add.s64 	%rd111, %rd103, %rd110;
	ld.global.f32 	%f36, [%rd111];
	shl.b32 	%r412, %r83, 1;
	cvt.u64.u32 	%rd112, %r412;
	add.s64 	%rd113, %rd105, %rd112;
	ld.global.f32 	%f37, [%rd113];
	cvta.to.global.u64 	%rd114, %rd37;
	cvta.to.global.u64 	%rd115, %rd38;
	mul.lo.s32 	%r413, %r93, %r1;
	cvt.u64.u32 	%rd116, %r413;
	add.s64 	%rd3, %rd114, %rd116;
	ld.global.f32 	%f38, [%rd3];
	mul.lo.s32 	%r414, %r104, %r1;
	cvt.u64.u32 	%rd117, %r414;
	add.s64 	%rd4, %rd115, %rd117;
	ld.global.f32 	%f39, [%rd4];
	cvt.u64.u32 	%rd118, %r95;
	add.s64 	%rd119, %rd3, %rd118;
	ld.global.f32 	%f40, [%rd119];
	cvt.u64.u32 	%rd120, %r106;
	add.s64 	%rd121, %rd4, %rd120;
	ld.global.f32 	%f41, [%rd121];
	shl.b32 	%r8, %r95, 1;
	cvt.u64.u32 	%rd122, %r8;
	add.s64 	%rd123, %rd3, %rd122;
	ld.global.f32 	%f42, [%rd123];
	shl.b32 	%r9, %r106, 1;
	cvt.u64.u32 	%rd124, %r9;
	add.s64 	%rd125, %rd4, %rd124;
	ld.global.f32 	%f43, [%rd125];
	setp.eq.s32 	%p2, %r159, 0;
	mov.f32 	%f1741, 0f00000000;
	mov.f32 	%f1742, %f1741;
	mov.f32 	%f1743, %f1741;
	mov.f32 	%f1744, %f1741;
	mov.f32 	%f1745, %f1741;
	mov.f32 	%f1746, %f1741;
	mov.f32 	%f1747, %f1741;
	mov.f32 	%f1748, %f1741;
	mov.f32 	%f1749, %f1741;
	mov.f32 	%f1786, %f1741;
	mov.f32 	%f1787, %f1741;
	mov.f32 	%f1788, %f1741;
	mov.f32 	%f1789, %f1741;
	mov.f32 	%f1790, %f1741;
	mov.f32 	%f1791, %f1741;
	mov.f32 	%f1792, %f1741;
	mov.f32 	%f1793, %f1741;
	mov.f32 	%f1794, %f1741;
	@%p2 bra 	$L__BB1_5;
	cvt.u64.u32 	%rd126, %r9;
	cvt.u64.u32 	%rd127, %r8;
	cvt.u64.u32 	%rd128, %r106;
	cvt.u64.u32 	%rd129, %r95;
	cvt.u64.u32 	%rd130, %r94;
	add.s64 	%rd131, %rd3, %rd130;
	ld.global.f32 	%f1786, [%rd131];
	cvt.u64.u32 	%rd132, %r105;
	add.s64 	%rd133, %rd4, %rd132;
	ld.global.f32 	%f1741, [%rd133];
	add.s64 	%rd134, %rd131, %rd129;
	ld.global.f32 	%f1787, [%rd134];
	add.s64 	%rd135, %rd133, %rd128;
	ld.global.f32 	%f1742, [%rd135];
	add.s64 	%rd136, %rd131, %rd127;
	ld.global.f32 	%f1788, [%rd136];
	add.s64 	%rd137, %rd133, %rd126;
	ld.global.f32 	%f1743, [%rd137];
	shl.b32 	%r415, %r94, 1;
	cvt.u64.u32 	%rd138, %r415;
	add.s64 	%rd139, %rd3, %rd138;
	ld.global.f32 	%f1789, [%rd139];
	shl.b32 	%r416, %r105, 1;
	cvt.u64.u32 	%rd140, %r416;
	add.s64 	%rd141, %rd4, %rd140;
	ld.global.f32 	%f1744, [%rd141];
	add.s64 	%rd142, %rd139, %rd129;
	ld.global.f32 	%f1790, [%rd142];
	add.s64 	%rd143, %rd141, %rd128;
	ld.global.f32 	%f1745, [%rd143];
	add.s64 	%rd144, %rd139, %rd127;
	ld.global.f32 	%f1791, [%rd144];
	add.s64 	%rd145, %rd141, %rd126;
	ld.global.f32 	%f1746, [%rd145];
	mul.lo.s32 	%r417, %r94, 3;
	cvt.u64.u32 	%rd146, %r417;
	add.s64 	%rd147, %rd3, %rd146;
	ld.global.f32 	%f1792, [%rd147];
	mul.lo.s32 	%r418, %r105, 3;
	cvt.u64.u32 	%rd148, %r418;
	add.s64 	%rd149, %rd4, %rd148;
	ld.global.f32 	%f1747, [%rd149];
	add.s64 	%rd150, %rd147, %rd129;
	ld.global.f32 	%f1793, [%rd150];
	add.s64 	%rd151, %rd149, %rd128;
	ld.global.f32 	%f1748, [%rd151];
	add.s64 	%rd152, %rd147, %rd127;
	ld.global.f32 	%f1794, [%rd152];
	add.s64 	%rd153, %rd149, %rd126;
	ld.global.f32 	%f1749, [%rd153];
	setp.eq.s32 	%p3, %r159, 1;
	@%p3 bra 	$L__BB1_5;
	cvt.u64.u32 	%rd154, %r9;
	cvt.u64.u32 	%rd155, %r8;
	cvt.u64.u32 	%rd156, %r106;
	cvt.u64.u32 	%rd157, %r95;
	shl.b32 	%r419, %r94, 2;
	cvt.u64.u32 	%rd158, %r419;
	add.s64 	%rd159, %rd3, %rd158;
	ld.global.f32 	%f1795, [%rd159];
	shl.b32 	%r420, %r105, 2;
	cvt.u64.u32 	%rd160, %r420;
	add.s64 	%rd161, %rd4, %rd160;
	ld.global.f32 	%f1750, [%rd161];
	add.s64 	%rd162, %rd159, %rd157;
	ld.global.f32 	%f1796, [%rd162];
	add.s64 	%rd163, %rd161, %rd156;
	ld.global.f32 	%f1751, [%rd163];
	add.s64 	%rd164, %rd159, %rd155;
	ld.global.f32 	%f1797, [%rd164];
	add.s64 	%rd165, %rd161, %rd154;
	ld.global.f32 	%f1752, [%rd165];
	mul.lo.s32 	%r421, %r94, 5;
	cvt.u64.u32 	%rd166, %r421;
	add.s64 	%rd167, %rd3, %rd166;
	ld.global.f32 	%f1798, [%rd167];
	mul.lo.s32 	%r422, %r105, 5;
	cvt.u64.u32 	%rd168, %r422;
	add.s64 	%rd169, %rd4, %rd168;
	ld.global.f32 	%f1753, [%rd169];
	add.s64 	%rd170, %rd167, %rd157;
	ld.global.f32 	%f1799, [%rd170];
	add.s64 	%rd171, %rd169, %rd156;
	ld.global.f32 	%f1754, [%rd171];
	add.s64 	%rd172, %rd167, %rd155;
	ld.global.f32 	%f1800, [%rd172];
	add.s64 	%rd173, %rd169, %rd154;
	ld.global.f32 	%f1755, [%rd173];
	mul.lo.s32 	%r423, %r94, 6;
	cvt.u64.u32 	%rd174, %r423;
	add.s64 	%rd175, %rd3, %rd174;
	ld.global.f32 	%f1801, [%rd175];
	mul.lo.s32 	%r424, %r105, 6;
	cvt.u64.u32 	%rd176, %r424;
	add.s64 	%rd177, %rd4, %rd176;
	ld.global.f32 	%f1756, [%rd177];
	add.s64 	%rd178, %rd175, %rd157;
	ld.global.f32 	%f1802, [%rd178];
	add.s64 	%rd179, %rd177, %rd156;
	ld.global.f32 	%f1757, [%rd179];
	add.s64 	%rd180, %rd175, %rd155;
	ld.global.f32 	%f1803, [%rd180];
	add.s64 	%rd181, %rd177, %rd154;
	ld.global.f32 	%f1758, [%rd181];
	mul.lo.s32 	%r425, %r94, 7;
	cvt.u64.u32 	%rd182, %r425;
	add.s64 	%rd183, %rd3, %rd182;
	ld.global.f32 	%f1804, [%rd183];
	mul.lo.s32 	%r426, %r105, 7;
	cvt.u64.u32 	%rd184, %r426;
	add.s64 	%rd185, %rd4, %rd184;
	ld.global.f32 	%f1759, [%rd185];
	add.s64 	%rd186, %rd183, %rd157;
	ld.global.f32 	%f1805, [%rd186];
	add.s64 	%rd187, %rd185, %rd156;
	ld.global.f32 	%f1760, [%rd187];
	add.s64 	%rd188, %rd183, %rd155;
	ld.global.f32 	%f1806, [%rd188];
	add.s64 	%rd189, %rd185, %rd154;
	ld.global.f32 	%f1761, [%rd189];
	shl.b32 	%r427, %r94, 3;
	cvt.u64.u32 	%rd190, %r427;
	add.s64 	%rd191, %rd3, %rd190;
	ld.global.f32 	%f1807, [%rd191];
	shl.b32 	%r428, %r105, 3;
	cvt.u64.u32 	%rd192, %r428;
	add.s64 	%rd193, %rd4, %rd192;
	ld.global.f32 	%f1762, [%rd193];
	add.s64 	%rd194, %rd191, %rd157;
	ld.global.f32 	%f1808, [%rd194];
	add.s64 	%rd195, %rd193, %rd156;
	ld.global.f32 	%f1763, [%rd195];
	add.s64 	%rd196, %rd191, %rd155;
	ld.global.f32 	%f1809, [%rd196];
	add.s64 	%rd197, %rd193, %rd154;
	ld.global.f32 	%f1764, [%rd197];
	setp.lt.u32 	%p4, %r159, 3;
	@%p4 bra 	$L__BB1_5;
	cvt.u64.u32 	%rd198, %r9;
	cvt.u64.u32 	%rd199, %r8;
	cvt.u64.u32 	%rd200, %r106;
	cvt.u64.u32 	%rd201, %r95;
	mul.lo.s32 	%r429, %r94, 9;
	cvt.u64.u32 	%rd202, %r429;
	add.s64 	%rd203, %rd3, %rd202;
	ld.global.f32 	%f1810, [%rd203];
	mul.lo.s32 	%r430, %r105, 9;
	cvt.u64.u32 	%rd204, %r430;
	add.s64 	%rd205, %rd4, %rd204;
	ld.global.f32 	%f1765, [%rd205];
	add.s64 	%rd206, %rd203, %rd201;
	ld.global.f32 	%f1811, [%rd206];
	add.s64 	%rd207, %rd205, %rd200;
	ld.global.f32 	%f1766, [%rd207];
	add.s64 	%rd208, %rd203, %rd199;
	ld.global.f32 	%f1812, [%rd208];
	add.s64 	%rd209, %rd205, %rd198;
	ld.global.f32 	%f1767, [%rd209];
	mul.lo.s32 	%r431, %r94, 10;
	cvt.u64.u32 	%rd210, %r431;
	add.s64 	%rd211, %rd3, %rd210;
	ld.global.f32 	%f1813, [%rd211];
	mul.lo.s32 	%r432, %r105, 10;
	cvt.u64.u32 	%rd212, %r432;
	add.s64 	%rd213, %rd4, %rd212;
	ld.global.f32 	%f1768, [%rd213];
	add.s64 	%rd214, %rd211, %rd201;
	ld.global.f32 	%f1814, [%rd214];
	add.s64 	%rd215, %rd213, %rd200;
	ld.global.f32 	%f1769, [%rd215];
	add.s64 	%rd216, %rd211, %rd199;
	ld.global.f32 	%f1815, [%rd216];
	add.s64 	%rd217, %rd213, %rd198;
	ld.global.f32 	%f1770, [%rd217];
	mul.lo.s32 	%r433, %r94, 11;
	cvt.u64.u32 	%rd218, %r433;
	add.s64 	%rd219, %rd3, %rd218;
	ld.global.f32 	%f1816, [%rd219];
	mul.lo.s32 	%r434, %r105, 11;
	cvt.u64.u32 	%rd220, %r434;
	add.s64 	%rd221, %rd4, %rd220;
	ld.global.f32 	%f1771, [%rd221];
	add.s64 	%rd222, %rd219, %rd201;
	ld.global.f32 	%f1817, [%rd222];
	add.s64 	%rd223, %rd221, %rd200;
	ld.global.f32 	%f1772, [%rd223];
	add.s64 	%rd224, %rd219, %rd199;
	ld.global.f32 	%f1818, [%rd224];
	add.s64 	%rd225, %rd221, %rd198;
	ld.global.f32 	%f1773, [%rd225];
	mul.lo.s32 	%r435, %r94, 12;
	cvt.u64.u32 	%rd226, %r435;
	add.s64 	%rd227, %rd3, %rd226;
	ld.global.f32 	%f1819, [%rd227];
	mul.lo.s32 	%r436, %r105, 12;
	cvt.u64.u32 	%rd228, %r436;
	add.s64 	%rd229, %rd4, %rd228;
	ld.global.f32 	%f1774, [%rd229];
	add.s64 	%rd230, %rd227, %rd201;
	ld.global.f32 	%f1820, [%rd230];
	add.s64 	%rd231, %rd229, %rd200;
	ld.global.f32 	%f1775, [%rd231];
	add.s64 	%rd232, %rd227, %rd199;
	ld.global.f32 	%f1821, [%rd232];
	add.s64 	%rd233, %rd229, %rd198;
	ld.global.f32 	%f1776, [%rd233];
	mul.lo.s32 	%r437, %r94, 13;
	cvt.u64.u32 	%rd234, %r437;
	add.s64 	%rd235, %rd3, %rd234;
	ld.global.f32 	%f1822, [%rd235];
	mul.lo.s32 	%r438, %r105, 13;
	cvt.u64.u32 	%rd236, %r438;
	add.s64 	%rd237, %rd4, %rd236;
	ld.global.f32 	%f1777, [%rd237];
	add.s64 	%rd238, %rd235, %rd201;
	ld.global.f32 	%f1823, [%rd238];
	add.s64 	%rd239, %rd237, %rd200;
	ld.global.f32 	%f1778, [%rd239];
	add.s64 	%rd240, %rd235, %rd199;
	ld.global.f32 	%f1824, [%rd240];
	add.s64 	%rd241, %rd237, %rd198;
	ld.global.f32 	%f1779, [%rd241];
	mul.lo.s32 	%r439, %r94, 14;
	cvt.u64.u32 	%rd242, %r439;
	add.s64 	%rd243, %rd3, %rd242;
	ld.global.f32 	%f1825, [%rd243];
	mul.lo.s32 	%r440, %r105, 14;
	cvt.u64.u32 	%rd244, %r440;
	add.s64 	%rd245, %rd4, %rd244;
	ld.global.f32 	%f1780, [%rd245];
	add.s64 	%rd246, %rd243, %rd201;
	ld.global.f32 	%f1826, [%rd246];
	add.s64 	%rd247, %rd245, %rd200;
	ld.global.f32 	%f1781, [%rd247];
	add.s64 	%rd248, %rd243, %rd199;
	ld.global.f32 	%f1827, [%rd248];
	add.s64 	%rd249, %rd245, %rd198;
	ld.global.f32 	%f1782, [%rd249];
	mul.lo.s32 	%r441, %r94, 15;
	cvt.u64.u32 	%rd250, %r441;
	add.s64 	%rd251, %rd3, %rd250;
	ld.global.f32 	%f1828, [%rd251];
	mul.lo.s32 	%r442, %r105, 15;
	cvt.u64.u32 	%rd252, %r442;
	add.s64 	%rd253, %rd4, %rd252;
	ld.global.f32 	%f1783, [%rd253];
	add.s64 	%rd254, %rd251, %rd201;
	ld.global.f32 	%f1829, [%rd254];
	add.s64 	%rd255, %rd253, %rd200;
	ld.global.f32 	%f1784, [%rd255];
	add.s64 	%rd256, %rd251, %rd199;
	ld.global.f32 	%f1830, [%rd256];
	add.s64 	%rd257, %rd253, %rd198;
	ld.global.f32 	%f1785, [%rd257];
$L__BB1_5:
	cvta.to.global.u64 	%rd258, %rd39;
	cvta.to.global.u64 	%rd259, %rd40;
	mul.lo.s32 	%r443, %r115, %r1;
	cvt.u64.u32 	%rd260, %r443;
	add.s64 	%rd5, %rd258, %rd260;
	ld.global.f32 	%f431, [%rd5];
	mul.lo.s32 	%r444, %r126, %r1;
	cvt.u64.u32 	%rd261, %r444;
	add.s64 	%rd6, %rd259, %rd261;
	ld.global.f32 	%f432, [%rd6];
	cvta.to.global.u64 	%rd262, %rd41;
	cvta.to.global.u64 	%rd263, %rd42;
	mul.lo.s32 	%r445, %r137, %r1;
	cvt.u64.u32 	%rd264, %r445;
	add.s64 	%rd265, %rd262, %rd264;
	ld.global.f32 	%f433, [%rd265];
	mul.lo.s32 	%r446, %r148, %r1;
	cvt.u64.u32 	%rd266, %r446;
	add.s64 	%rd267, %rd263, %rd266;
	ld.global.f32 	%f434, [%rd267];
	cvt.u64.u32 	%rd268, %r138;
	add.s64 	%rd269, %rd265, %rd268;
	ld.global.f32 	%f435, [%rd269];
	cvt.u64.u32 	%rd270, %r149;
	add.s64 	%rd271, %rd267, %rd270;
	ld.global.f32 	%f436, [%rd271];
	shl.b32 	%r447, %r138, 1;
	cvt.u64.u32 	%rd272, %r447;
	add.s64 	%rd273, %rd265, %rd272;
	ld.global.f32 	%f437, [%rd273];
	shl.b32 	%r448, %r149, 1;
	cvt.u64.u32 	%rd274, %r448;
	add.s64 	%rd275, %rd267, %rd274;
	ld.global.f32 	%f438, [%rd275];
	fma.rn.f32 	%f607, %f17, %f1, 0f00000000;
	fma.rn.f32 	%f608, %f18, %f5, %f607;
	fma.rn.f32 	%f609, %f19, %f9, %f608;
	fma.rn.f32 	%f610, %f20, %f13, %f609;
	fma.rn.f32 	%f611, %f17, %f2, 0f00000000;
	fma.rn.f32 	%f612, %f18, %f6, %f611;
	fma.rn.f32 	%f613, %f19, %f10, %f612;
	fma.rn.f32 	%f614, %f20, %f14, %f613;
	fma.rn.f32 	%f615, %f17, %f3, 0f00000000;
	fma.rn.f32 	%f616, %f18, %f7, %f615;
	fma.rn.f32 	%f617, %f19, %f11, %f616;
	fma.rn.f32 	%f618, %f20, %f15, %f617;
	fma.rn.f32 	%f619, %f17, %f4, 0f00000000;
	fma.rn.f32 	%f620, %f18, %f8, %f619;
	fma.rn.f32 	%f621, %f19, %f12, %f620;
	fma.rn.f32 	%f622, %f20, %f16, %f621;
	fma.rn.f32 	%f623, %f21, %f1, 0f00000000;
	fma.rn.f32 	%f624, %f22, %f5, %f623;
	fma.rn.f32 	%f625, %f23, %f9, %f624;
	fma.rn.f32 	%f626, %f24, %f13, %f625;
	fma.rn.f32 	%f627, %f21, %f2, 0f00000000;
	fma.rn.f32 	%f628, %f22, %f6, %f627;
	fma.rn.f32 	%f629, %f23, %f10, %f628;
	fma.rn.f32 	%f630, %f24, %f14, %f629;
	fma.rn.f32 	%f631, %f21, %f3, 0f00000000;
	fma.rn.f32 	%f632, %f22, %f7, %f631;
	fma.rn.f32 	%f633, %f23, %f11, %f632;
	fma.rn.f32 	%f634, %f24, %f15, %f633;
	fma.rn.f32 	%f635, %f21, %f4, 0f00000000;
	fma.rn.f32 	%f636, %f22, %f8, %f635;
	fma.rn.f32 	%f637, %f23, %f12, %f636;
	fma.rn.f32 	%f638, %f24, %f16, %f637;
	fma.rn.f32 	%f639, %f25, %f1, 0f00000000;
	fma.rn.f32 	%f640, %f26, %f5, %f639;
	fma.rn.f32 	%f641, %f27, %f9, %f640;
	fma.rn.f32 	%f642, %f28, %f13, %f641;
	fma.rn.f32 	%f643, %f25, %f2, 0f00000000;
	fma.rn.f32 	%f644, %f26, %f6, %f643;
	fma.rn.f32 	%f645, %f27, %f10, %f644;
	fma.rn.f32 	%f646, %f28, %f14, %f645;
	fma.rn.f32 	%f647, %f25, %f3, 0f00000000;
	fma.rn.f32 	%f648, %f26, %f7, %f647;
	fma.rn.f32 	%f649, %f27, %f11, %f648;
	fma.rn.f32 	%f650, %f28, %f15, %f649;
	fma.rn.f32 	%f651, %f25, %f4, 0f00000000;
	fma.rn.f32 	%f652, %f26, %f8, %f651;
	fma.rn.f32 	%f653, %f27, %f12, %f652;
	fma.rn.f32 	%f654, %f28, %f16, %f653;
	fma.rn.f32 	%f439, %f1, 0f00000000, 0f00000000;
	mul.f32 	%f440, %f5, 0f00000000;
	add.f32 	%f655, %f439, %f440;
	fma.rn.f32 	%f656, %f9, 0f00000000, %f655;
	fma.rn.f32 	%f657, %f13, 0f00000000, %f656;
	fma.rn.f32 	%f441, %f2, 0f00000000, 0f00000000;
	mul.f32 	%f442, %f6, 0f00000000;
	add.f32 	%f658, %f441, %f442;
	fma.rn.f32 	%f659, %f10, 0f00000000, %f658;
	fma.rn.f32 	%f660, %f14, 0f00000000, %f659;
	fma.rn.f32 	%f443, %f3, 0f00000000, 0f00000000;
	mul.f32 	%f444, %f7, 0f00000000;
	add.f32 	%f661, %f443, %f444;
	fma.rn.f32 	%f662, %f11, 0f00000000, %f661;
	fma.rn.f32 	%f663, %f15, 0f00000000, %f662;
	mul.f32 	%f445, %f4, 0f00000000;
	add.f32 	%f664, %f445, 0f00000000;
	mul.f32 	%f446, %f8, 0f00000000;
	add.f32 	%f665, %f664, %f446;
	fma.rn.f32 	%f666, %f12, 0f00000000, %f665;
	mul.f32 	%f447, %f16, 0f00000000;
	add.f32 	%f667, %f666, %f447;
	fma.rn.f32 	%f668, %f17, 0f00000000, 0f00000000;
	fma.rn.f32 	%f669, %f18, 0f00000000, %f668;
	fma.rn.f32 	%f670, %f19, 0f00000000, %f669;
	fma.rn.f32 	%f671, %f20, 0f00000000, %f670;
	fma.rn.f32 	%f672, %f21, 0f00000000, 0f00000000;
	fma.rn.f32 	%f673, %f22, 0f00000000, %f672;
	fma.rn.f32 	%f674, %f23, 0f00000000, %f673;
	fma.rn.f32 	%f675, %f24, 0f00000000, %f674;
	fma.rn.f32 	%f676, %f25, 0f00000000, 0f00000000;
	fma.rn.f32 	%f677, %f26, 0f00000000, %f676;
	fma.rn.f32 	%f678, %f27, 0f00000000, %f677;
	fma.rn.f32 	%f679, %f28, 0f00000000, %f678;
	add.f32 	%f680, %f657, %f671;
	add.f32 	%f681, %f660, %f671;
	add.f32 	%f682, %f663, %f671;
	add.f32 	%f683, %f667, %f671;
	add.f32 	%f684, %f657, %f675;
	add.f32 	%f685, %f660, %f675;
	add.f32 	%f686, %f663, %f675;
	add.f32 	%f687, %f667, %f675;
	add.f32 	%f688, %f657, %f679;
	add.f32 	%f689, %f660, %f679;
	add.f32 	%f690, %f663, %f679;
	add.f32 	%f691, %f667, %f679;
	fma.rn.f32 	%f692, %f610, %f32, 0f00000000;
	fma.rn.f32 	%f693, %f614, %f34, %f692;
	fma.rn.f32 	%f694, %f618, %f36, %f693;
	add.f32 	%f695, %f694, %f622;
	fma.rn.f32 	%f696, %f626, %f32, 0f00000000;
	fma.rn.f32 	%f697, %f630, %f34, %f696;
	fma.rn.f32 	%f698, %f634, %f36, %f697;
	add.f32 	%f699, %f698, %f638;
	fma.rn.f32 	%f700, %f642, %f32, 0f00000000;
	fma.rn.f32 	%f701, %f646, %f34, %f700;
	fma.rn.f32 	%f702, %f650, %f36, %f701;
	add.f32 	%f703, %f702, %f654;
	fma.rn.f32 	%f704, %f680, %f32, 0f00000000;
	fma.rn.f32 	%f705, %f681, %f34, %f704;
	fma.rn.f32 	%f706, %f682, %f36, %f705;
	add.f32 	%f707, %f706, %f683;
	fma.rn.f32 	%f708, %f684, %f32, 0f00000000;
	fma.rn.f32 	%f709, %f685, %f34, %f708;
	fma.rn.f32 	%f710, %f686, %f36, %f709;
	add.f32 	%f711, %f710, %f687;
	fma.rn.f32 	%f712, %f688, %f32, 0f00000000;
	fma.rn.f32 	%f713, %f689, %f34, %f712;
	fma.rn.f32 	%f714, %f690, %f36, %f713;
	add.f32 	%f715, %f714, %f691;
	fma.rn.f32 	%f716, %f610, %f33, 0f00000000;
	fma.rn.f32 	%f717, %f614, %f35, %f716;
	fma.rn.f32 	%f718, %f618, %f37, %f717;
	fma.rn.f32 	%f719, %f622, 0f00000000, %f718;
	fma.rn.f32 	%f720, %f626, %f33, 0f00000000;
	fma.rn.f32 	%f721, %f630, %f35, %f720;
	fma.rn.f32 	%f722, %f634, %f37, %f721;
	fma.rn.f32 	%f723, %f638, 0f00000000, %f722;
	fma.rn.f32 	%f724, %f642, %f33, 0f00000000;
	fma.rn.f32 	%f725, %f646, %f35, %f724;
	fma.rn.f32 	%f726, %f650, %f37, %f725;
	fma.rn.f32 	%f727, %f654, 0f00000000, %f726;
	add.f32 	%f728, %f707, %f719;
	add.f32 	%f729, %f711, %f723;
	add.f32 	%f730, %f715, %f727;
	add.f32 	%f731, %f703, 0f33D6BF95;
	div.rn.f32 	%f448, %f695, %f731;
	div.rn.f32 	%f449, %f699, %f731;
	mul.f32 	%f732, %f728, %f731;
	mul.f32 	%f733, %f729, %f731;
	mul.f32 	%f734, %f695, %f730;
	mul.f32 	%f735, %f699, %f730;
	sub.f32 	%f736, %f732, %f734;
	sub.f32 	%f737, %f733, %f735;
	mul.f32 	%f738, %f731, %f731;
	div.rn.f32 	%f450, %f736, %f738;
	div.rn.f32 	%f451, %f737, %f738;
	fma.rn.f32 	%f739, %f9, %f32, 0f00000000;
	fma.rn.f32 	%f740, %f10, %f34, %f739;
	fma.rn.f32 	%f741, %f11, %f36, %f740;
	add.f32 	%f452, %f741, %f12;
	fma.rn.f32 	%f742, %f32, 0f00000000, 0f00000000;
	fma.rn.f32 	%f743, %f34, 0f00000000, %f742;
	fma.rn.f32 	%f744, %f36, 0f00000000, %f743;
	add.f32 	%f453, %f744, 0f00000000;
	fma.rn.f32 	%f745, %f9, %f33, 0f00000000;
	fma.rn.f32 	%f746, %f10, %f35, %f745;
	fma.rn.f32 	%f747, %f11, %f37, %f746;
	fma.rn.f32 	%f748, %f12, 0f00000000, %f747;
	add.f32 	%f454, %f453, %f748;
	setp.le.f32 	%p5, %f452, 0f3E4CCCCD;
	mov.f32 	%f1841, 0f00000000;
	mov.f32 	%f1842, %f1841;
	mov.f32 	%f1843, %f1841;
	mov.f32 	%f1844, %f1841;
	mov.f32 	%f1845, %f1841;
	mov.f32 	%f1846, %f1841;
	mov.f32 	%f1847, %f1841;
	mov.f32 	%f1848, %f1841;
	mov.f32 	%f1849, %f1841;
	mov.f32 	%f1850, %f1841;
	mov.f32 	%f1851, %f1841;
	mov.f32 	%f1852, %f1841;
	mov.f32 	%f1853, %f1841;
	mov.f32 	%f1854, %f1841;
	mov.f32 	%f1855, %f1841;
	mov.f32 	%f1856, %f1841;
	mov.f32 	%f1857, %f1841;
	mov.f32 	%f1858, %f1841;
	mov.f32 	%f1859, %f1841;
	mov.f32 	%f1860, %f1841;
	@%p5 bra 	$L__BB1_43;
	cvt.u64.u32 	%rd276, %r116;
	add.s64 	%rd277, %rd5, %rd276;
	ld.global.f32 	%f455, [%rd277];
	cvt.u64.u32 	%rd278, %r127;
	add.s64 	%rd279, %rd6, %rd278;
	ld.global.f32 	%f456, [%rd279];
	shl.b32 	%r449, %r116, 1;
	cvt.u64.u32 	%rd280, %r449;
	add.s64 	%rd281, %rd5, %rd280;
	ld.global.f32 	%f457, [%rd281];
	shl.b32 	%r450, %r127, 1;
	cvt.u64.u32 	%rd282, %r450;
	add.s64 	%rd283, %rd6, %rd282;
	ld.global.f32 	%f458, [%rd283];
	mul.lo.s32 	%r451, %r116, 3;
	cvt.u64.u32 	%rd284, %r451;
	add.s64 	%rd285, %rd5, %rd284;
	ld.global.f32 	%f459, [%rd285];
	mul.lo.s32 	%r452, %r127, 3;
	cvt.u64.u32 	%rd286, %r452;
	add.s64 	%rd287, %rd6, %rd286;
	ld.global.f32 	%f460, [%rd287];
	sub.f32 	%f749, %f32, %f29;
	sub.f32 	%f750, %f34, %f30;
	sub.f32 	%f751, %f36, %f31;
	mul.f32 	%f752, %f749, %f33;
	mul.f32 	%f753, %f750, %f35;
	mul.f32 	%f754, %f751, %f37;
	mul.f32 	%f755, %f750, %f750;
	fma.rn.f32 	%f756, %f749, %f749, %f755;
	fma.rn.f32 	%f757, %f751, %f751, %f756;
	fma.rn.f32 	%f758, %f749, %f33, %f752;
	fma.rn.f32 	%f759, %f750, %f35, %f753;
	add.f32 	%f760, %f758, %f759;
	fma.rn.f32 	%f761, %f751, %f37, %f754;
	add.f32 	%f762, %f760, %f761;
	sqrt.rn.f32 	%f763, %f757;
	max.f32 	%f764, %f757, 0f33D6BF95;
	sqrt.rn.f32 	%f765, %f764;
	mov.f32 	%f766, 0fBF000000;
	div.rn.f32 	%f767, %f766, %f765;
	rcp.rn.f32 	%f768, %f763;
	mul.f32 	%f461, %f749, %f768;
	mul.f32 	%f462, %f750, %f768;
	mul.f32 	%f463, %f751, %f768;
	fma.rn.f32 	%f769, %f762, %f767, 0f00000000;
	mul.f32 	%f770, %f763, %f763;
	div.rn.f32 	%f771, %f769, %f770;
	mul.f32 	%f772, %f771, %f749;
	mul.f32 	%f773, %f771, %f750;
	mul.f32 	%f774, %f771, %f751;
	fma.rn.f32 	%f464, %f33, %f768, %f772;
	fma.rn.f32 	%f465, %f35, %f768, %f773;
	fma.rn.f32 	%f466, %f37, %f768, %f774;
	mul.f32 	%f1834, %f38, 0f3E906EBB;
	mul.f32 	%f1835, %f40, 0f3E906EBB;
	mul.f32 	%f1836, %f42, 0f3E906EBB;
	mul.f32 	%f1831, %f39, 0f3E906EBB;
	mul.f32 	%f1832, %f41, 0f3E906EBB;
	mul.f32 	%f1833, %f43, 0f3E906EBB;
	@%p2 bra 	$L__BB1_10;
	mul.f32 	%f775, %f462, 0f3EFA2A1C;
	mul.f32 	%f776, %f463, 0f3EFA2A1C;
	mul.f32 	%f777, %f461, 0f3EFA2A1C;
	mul.f32 	%f778, %f775, %f1786;
	mul.f32 	%f779, %f775, %f1787;
	mul.f32 	%f780, %f775, %f1788;
	sub.f32 	%f781, %f1834, %f778;
	sub.f32 	%f782, %f1835, %f779;
	sub.f32 	%f783, %f1836, %f780;
	fma.rn.f32 	%f784, %f776, %f1789, %f781;
	fma.rn.f32 	%f785, %f776, %f1790, %f782;
	fma.rn.f32 	%f786, %f776, %f1791, %f783;
	mul.f32 	%f787, %f777, %f1792;
	mul.f32 	%f788, %f777, %f1793;
	mul.f32 	%f789, %f777, %f1794;
	sub.f32 	%f1834, %f784, %f787;
	sub.f32 	%f1835, %f785, %f788;
	sub.f32 	%f1836, %f786, %f789;
	mul.f32 	%f790, %f465, 0f3EFA2A1C;
	mul.f32 	%f791, %f1741, %f775;
	mul.f32 	%f792, %f1742, %f775;
	mul.f32 	%f793, %f1743, %f775;
	fma.rn.f32 	%f794, %f790, %f1786, %f791;
	fma.rn.f32 	%f795, %f790, %f1787, %f792;
	fma.rn.f32 	%f796, %f790, %f1788, %f793;
	sub.f32 	%f797, %f1831, %f794;
	sub.f32 	%f798, %f1832, %f795;
	sub.f32 	%f799, %f1833, %f796;
	mul.f32 	%f800, %f466, 0f3EFA2A1C;
	mul.f32 	%f801, %f1744, %f776;
	mul.f32 	%f802, %f1745, %f776;
	mul.f32 	%f803, %f1746, %f776;
	fma.rn.f32 	%f804, %f800, %f1789, %f801;
	fma.rn.f32 	%f805, %f800, %f1790, %f802;
	fma.rn.f32 	%f806, %f800, %f1791, %f803;
	add.f32 	%f807, %f797, %f804;
	add.f32 	%f808, %f798, %f805;
	add.f32 	%f809, %f799, %f806;
	mul.f32 	%f810, %f464, 0f3EFA2A1C;
	mul.f32 	%f811, %f1747, %f777;
	mul.f32 	%f812, %f1748, %f777;
	mul.f32 	%f813, %f1749, %f777;
	fma.rn.f32 	%f814, %f810, %f1792, %f811;
	fma.rn.f32 	%f815, %f810, %f1793, %f812;
	fma.rn.f32 	%f816, %f810, %f1794, %f813;
	sub.f32 	%f1831, %f807, %f814;
	sub.f32 	%f1832, %f808, %f815;
	sub.f32 	%f1833, %f809, %f816;
	setp.eq.s32 	%p7, %r159, 1;
	@%p7 bra 	$L__BB1_10;
	mul.f32 	%f479, %f461, %f461;
	mul.f32 	%f817, %f461, %f464;
	fma.rn.f32 	%f480, %f461, %f464, %f817;
	mul.f32 	%f481, %f462, %f462;
	mul.f32 	%f818, %f462, %f465;
	fma.rn.f32 	%f482, %f462, %f465, %f818;
	mul.f32 	%f483, %f463, %f463;
	mul.f32 	%f819, %f463, %f466;
	fma.rn.f32 	%f484, %f463, %f466, %f819;
	mul.f32 	%f485, %f461, %f462;
	mul.f32 	%f820, %f461, %f465;
	fma.rn.f32 	%f486, %f462, %f464, %f820;
	mul.f32 	%f821, %f485, 0f3F8BD8A1;
	mul.f32 	%f822, %f462, %f463;
	mul.f32 	%f823, %f822, 0fBF8BD8A1;
	add.f32 	%f487, %f483, %f483;
	add.f32 	%f488, %f484, %f484;
	sub.f32 	%f824, %f487, %f479;
	sub.f32 	%f825, %f824, %f481;
	mul.f32 	%f826, %f825, 0f3EA17B01;
	mul.f32 	%f827, %f461, %f463;
	mul.f32 	%f828, %f827, 0fBF8BD8A1;
	sub.f32 	%f489, %f479, %f481;
	sub.f32 	%f490, %f480, %f482;
	mul.f32 	%f829, %f489, 0f3F0BD8A1;
	fma.rn.f32 	%f830, %f821, %f1795, %f1834;
	fma.rn.f32 	%f831, %f821, %f1796, %f1835;
	fma.rn.f32 	%f832, %f821, %f1797, %f1836;
	fma.rn.f32 	%f833, %f823, %f1798, %f830;
	fma.rn.f32 	%f834, %f823, %f1799, %f831;
	fma.rn.f32 	%f835, %f823, %f1800, %f832;
	fma.rn.f32 	%f836, %f826, %f1801, %f833;
	fma.rn.f32 	%f837, %f826, %f1802, %f834;
	fma.rn.f32 	%f838, %f826, %f1803, %f835;
	fma.rn.f32 	%f839, %f828, %f1804, %f836;
	fma.rn.f32 	%f840, %f828, %f1805, %f837;
	fma.rn.f32 	%f841, %f828, %f1806, %f838;
	fma.rn.f32 	%f1834, %f829, %f1807, %f839;
	fma.rn.f32 	%f1835, %f829, %f1808, %f840;
	fma.rn.f32 	%f1836, %f829, %f1809, %f841;
	mul.f32 	%f842, %f486, 0f3F8BD8A1;
	mul.f32 	%f843, %f1750, %f821;
	mul.f32 	%f844, %f1751, %f821;
	mul.f32 	%f845, %f1752, %f821;
	fma.rn.f32 	%f846, %f842, %f1795, %f843;
	fma.rn.f32 	%f847, %f842, %f1796, %f844;
	fma.rn.f32 	%f848, %f842, %f1797, %f845;
	add.f32 	%f849, %f1831, %f846;
	add.f32 	%f850, %f1832, %f847;
	add.f32 	%f851, %f1833, %f848;
	mul.f32 	%f852, %f462, %f466;
	fma.rn.f32 	%f853, %f463, %f465, %f852;
	mul.f32 	%f854, %f853, 0fBF8BD8A1;
	mul.f32 	%f855, %f1753, %f823;
	mul.f32 	%f856, %f1754, %f823;
	mul.f32 	%f857, %f1755, %f823;
	fma.rn.f32 	%f858, %f854, %f1798, %f855;
	fma.rn.f32 	%f859, %f854, %f1799, %f856;
	fma.rn.f32 	%f860, %f854, %f1800, %f857;
	add.f32 	%f861, %f849, %f858;
	add.f32 	%f862, %f850, %f859;
	add.f32 	%f863, %f851, %f860;
	sub.f32 	%f864, %f488, %f480;
	sub.f32 	%f865, %f864, %f482;
	mul.f32 	%f866, %f865, 0f3EA17B01;
	mul.f32 	%f867, %f1756, %f826;
	mul.f32 	%f868, %f1757, %f826;
	mul.f32 	%f869, %f1758, %f826;
	fma.rn.f32 	%f870, %f866, %f1801, %f867;
	fma.rn.f32 	%f871, %f866, %f1802, %f868;
	fma.rn.f32 	%f872, %f866, %f1803, %f869;
	add.f32 	%f873, %f861, %f870;
	add.f32 	%f874, %f862, %f871;
	add.f32 	%f875, %f863, %f872;
	mul.f32 	%f876, %f461, %f466;
	fma.rn.f32 	%f877, %f463, %f464, %f876;
	mul.f32 	%f878, %f877, 0fBF8BD8A1;
	mul.f32 	%f879, %f1759, %f828;
	mul.f32 	%f880, %f1760, %f828;
	mul.f32 	%f881, %f1761, %f828;
	fma.rn.f32 	%f882, %f878, %f1804, %f879;
	fma.rn.f32 	%f883, %f878, %f1805, %f880;
	fma.rn.f32 	%f884, %f878, %f1806, %f881;
	add.f32 	%f885, %f873, %f882;
	add.f32 	%f886, %f874, %f883;
	add.f32 	%f887, %f875, %f884;
	mul.f32 	%f888, %f490, 0f3F0BD8A1;
	mul.f32 	%f889, %f1762, %f829;
	mul.f32 	%f890, %f1763, %f829;
	mul.f32 	%f891, %f1764, %f829;
	fma.rn.f32 	%f892, %f888, %f1807, %f889;
	fma.rn.f32 	%f893, %f888, %f1808, %f890;
	fma.rn.f32 	%f894, %f888, %f1809, %f891;
	add.f32 	%f1831, %f885, %f892;
	add.f32 	%f1832, %f886, %f893;
	add.f32 	%f1833, %f887, %f894;
	setp.lt.u32 	%p8, %r159, 3;
	@%p8 bra 	$L__BB1_10;
	mul.f32 	%f895, %f462, 0fBF170D19;
	mul.f32 	%f896, %f479, 0f40400000;
	mul.f32 	%f897, %f480, 0f40400000;
	sub.f32 	%f898, %f896, %f481;
	mul.f32 	%f899, %f895, %f898;
	mul.f32 	%f900, %f485, 0f4038FFC7;
	mul.f32 	%f901, %f463, %f900;
	mul.f32 	%f902, %f462, 0fBEEA01E8;
	mul.f32 	%f903, %f483, 0f40800000;
	sub.f32 	%f904, %f903, %f479;
	sub.f32 	%f905, %f904, %f481;
	mul.f32 	%f906, %f484, 0f40800000;
	sub.f32 	%f907, %f906, %f480;
	sub.f32 	%f908, %f907, %f482;
	mul.f32 	%f909, %f902, %f905;
	mul.f32 	%f910, %f463, 0f3EBF10F8;
	mul.f32 	%f911, %f481, 0f40400000;
	mul.f32 	%f912, %f482, 0f40400000;
	sub.f32 	%f913, %f487, %f896;
	sub.f32 	%f914, %f913, %f911;
	mul.f32 	%f915, %f910, %f914;
	mul.f32 	%f916, %f461, 0fBEEA01E8;
	mul.f32 	%f917, %f916, %f905;
	mul.f32 	%f918, %f463, 0f3FB8FFC7;
	mul.f32 	%f919, %f918, %f489;
	mul.f32 	%f920, %f461, 0fBF170D19;
	sub.f32 	%f921, %f479, %f911;
	mul.f32 	%f922, %f920, %f921;
	mul.f32 	%f923, %f465, 0fBF170D19;
	mul.f32 	%f924, %f898, %f923;
	sub.f32 	%f925, %f897, %f482;
	fma.rn.f32 	%f926, %f895, %f925, %f924;
	mul.f32 	%f927, %f1765, %f899;
	mul.f32 	%f928, %f1766, %f899;
	mul.f32 	%f929, %f1767, %f899;
	fma.rn.f32 	%f930, %f926, %f1810, %f927;
	fma.rn.f32 	%f931, %f926, %f1811, %f928;
	fma.rn.f32 	%f932, %f926, %f1812, %f929;
	add.f32 	%f933, %f1831, %f930;
	add.f32 	%f934, %f1832, %f931;
	add.f32 	%f935, %f1833, %f932;
	mul.f32 	%f936, %f486, 0f4038FFC7;
	mul.f32 	%f937, %f463, %f936;
	fma.rn.f32 	%f938, %f900, %f466, %f937;
	mul.f32 	%f939, %f1768, %f901;
	mul.f32 	%f940, %f1769, %f901;
	mul.f32 	%f941, %f1770, %f901;
	fma.rn.f32 	%f942, %f938, %f1813, %f939;
	fma.rn.f32 	%f943, %f938, %f1814, %f940;
	fma.rn.f32 	%f944, %f938, %f1815, %f941;
	add.f32 	%f945, %f933, %f942;
	add.f32 	%f946, %f934, %f943;
	add.f32 	%f947, %f935, %f944;
	mul.f32 	%f948, %f465, 0fBEEA01E8;
	mul.f32 	%f949, %f905, %f948;
	fma.rn.f32 	%f950, %f902, %f908, %f949;
	mul.f32 	%f951, %f1771, %f909;
	mul.f32 	%f952, %f1772, %f909;
	mul.f32 	%f953, %f1773, %f909;
	fma.rn.f32 	%f954, %f950, %f1816, %f951;
	fma.rn.f32 	%f955, %f950, %f1817, %f952;
	fma.rn.f32 	%f956, %f950, %f1818, %f953;
	add.f32 	%f957, %f945, %f954;
	add.f32 	%f958, %f946, %f955;
	add.f32 	%f959, %f947, %f956;
	mul.f32 	%f960, %f466, 0f3EBF10F8;
	sub.f32 	%f961, %f488, %f897;
	sub.f32 	%f962, %f961, %f912;
	mul.f32 	%f963, %f910, %f962;
	fma.rn.f32 	%f964, %f914, %f960, %f963;
	mul.f32 	%f965, %f1774, %f915;
	mul.f32 	%f966, %f1775, %f915;
	mul.f32 	%f967, %f1776, %f915;
	fma.rn.f32 	%f968, %f964, %f1819, %f965;
	fma.rn.f32 	%f969, %f964, %f1820, %f966;
	fma.rn.f32 	%f970, %f964, %f1821, %f967;
	add.f32 	%f971, %f957, %f968;
	add.f32 	%f972, %f958, %f969;
	add.f32 	%f973, %f959, %f970;
	mul.f32 	%f974, %f464, 0fBEEA01E8;
	mul.f32 	%f975, %f905, %f974;
	fma.rn.f32 	%f976, %f916, %f908, %f975;
	mul.f32 	%f977, %f1777, %f917;
	mul.f32 	%f978, %f1778, %f917;
	mul.f32 	%f979, %f1779, %f917;
	fma.rn.f32 	%f980, %f976, %f1822, %f977;
	fma.rn.f32 	%f981, %f976, %f1823, %f978;
	fma.rn.f32 	%f982, %f976, %f1824, %f979;
	add.f32 	%f983, %f971, %f980;
	add.f32 	%f984, %f972, %f981;
	add.f32 	%f985, %f973, %f982;
	mul.f32 	%f986, %f466, 0f3FB8FFC7;
	mul.f32 	%f987, %f918, %f490;
	fma.rn.f32 	%f988, %f489, %f986, %f987;
	mul.f32 	%f989, %f1780, %f919;
	mul.f32 	%f990, %f1781, %f919;
	mul.f32 	%f991, %f1782, %f919;
	fma.rn.f32 	%f992, %f988, %f1825, %f989;
	fma.rn.f32 	%f993, %f988, %f1826, %f990;
	fma.rn.f32 	%f994, %f988, %f1827, %f991;
	add.f32 	%f995, %f983, %f992;
	add.f32 	%f996, %f984, %f993;
	add.f32 	%f997, %f985, %f994;
	mul.f32 	%f998, %f464, 0fBF170D19;
	mul.f32 	%f999, %f921, %f998;
	sub.f32 	%f1000, %f480, %f912;
	fma.rn.f32 	%f1001, %f920, %f1000, %f999;
	mul.f32 	%f1002, %f1783, %f922;
	mul.f32 	%f1003, %f1784, %f922;
	mul.f32 	%f1004, %f1785, %f922;
	fma.rn.f32 	%f1005, %f1001, %f1828, %f1002;
	fma.rn.f32 	%f1006, %f1001, %f1829, %f1003;
	fma.rn.f32 	%f1007, %f1001, %f1830, %f1004;
	add.f32 	%f1831, %f995, %f1005;
	add.f32 	%f1832, %f996, %f1006;
	add.f32 	%f1833, %f997, %f1007;
	fma.rn.f32 	%f1008, %f899, %f1810, %f1834;
	fma.rn.f32 	%f1009, %f899, %f1811, %f1835;
	fma.rn.f32 	%f1010, %f899, %f1812, %f1836;
	fma.rn.f32 	%f1011, %f901, %f1813, %f1008;
	fma.rn.f32 	%f1012, %f901, %f1814, %f1009;
	fma.rn.f32 	%f1013, %f901, %f1815, %f1010;
	fma.rn.f32 	%f1014, %f909, %f1816, %f1011;
	fma.rn.f32 	%f1015, %f909, %f1817, %f1012;
	fma.rn.f32 	%f1016, %f909, %f1818, %f1013;
	fma.rn.f32 	%f1017, %f915, %f1819, %f1014;
	fma.rn.f32 	%f1018, %f915, %f1820, %f1015;
	fma.rn.f32 	%f1019, %f915, %f1821, %f1016;
	fma.rn.f32 	%f1020, %f917, %f1822, %f1017;
	fma.rn.f32 	%f1021, %f917, %f1823, %f1018;
	fma.rn.f32 	%f1022, %f917, %f1824, %f1019;
	fma.rn.f32 	%f1023, %f919, %f1825, %f1020;
	fma.rn.f32 	%f1024, %f919, %f1826, %f1021;
	fma.rn.f32 	%f1025, %f919, %f1827, %f1022;
	fma.rn.f32 	%f1834, %f922, %f1828, %f1023;
	fma.rn.f32 	%f1835, %f922, %f1829, %f1024;
	fma.rn.f32 	%f1836, %f922, %f1830, %f1025;
$L__BB1_10:
	ld.param.f32 	%f1668, [__kernel__vertex_shader_fwd_diff_param_15];
	add.f32 	%f1026, %f1834, 0f3F000000;
	add.f32 	%f1027, %f1835, 0f3F000000;
	add.f32 	%f1028, %f1836, 0f3F000000;
	max.f32 	%f1844, %f1026, 0f00000000;
	setp.gt.f32 	%p9, %f1026, 0f00000000;
	selp.f32 	%f1854, %f1831, 0f00000000, %p9;
	max.f32 	%f1845, %f1027, 0f00000000;
	setp.gt.f32 	%p10, %f1027, 0f00000000;
	selp.f32 	%f1855, %f1832, 0f00000000, %p10;
	max.f32 	%f1846, %f1028, 0f00000000;
	setp.gt.f32 	%p11, %f1028, 0f00000000;
	selp.f32 	%f1856, %f1833, 0f00000000, %p11;
	mul.f32 	%f1029, %f457, %f457;
	mul.f32 	%f1030, %f457, %f458;
	fma.rn.f32 	%f1031, %f457, %f458, %f1030;
	mul.f32 	%f1032, %f459, %f459;
	mul.f32 	%f1033, %f459, %f460;
	fma.rn.f32 	%f1034, %f459, %f460, %f1033;
	mul.f32 	%f1035, %f455, %f457;
	mul.f32 	%f1036, %f455, %f458;
	fma.rn.f32 	%f1037, %f456, %f457, %f1036;
	mul.f32 	%f1038, %f431, %f459;
	mul.f32 	%f1039, %f431, %f460;
	fma.rn.f32 	%f1040, %f432, %f459, %f1039;
	mul.f32 	%f1041, %f455, %f459;
	mul.f32 	%f1042, %f455, %f460;
	fma.rn.f32 	%f1043, %f456, %f459, %f1042;
	mul.f32 	%f1044, %f431, %f457;
	mul.f32 	%f1045, %f431, %f458;
	fma.rn.f32 	%f1046, %f432, %f457, %f1045;
	mul.f32 	%f1047, %f455, %f456;
	fma.rn.f32 	%f1048, %f455, %f456, %f1047;
	mul.f32 	%f1049, %f457, %f459;
	mul.f32 	%f1050, %f457, %f460;
	fma.rn.f32 	%f1051, %f458, %f459, %f1050;
	mul.f32 	%f1052, %f431, %f455;
	mul.f32 	%f1053, %f431, %f456;
	fma.rn.f32 	%f1054, %f432, %f455, %f1053;
	add.f32 	%f1055, %f1029, %f1032;
	add.f32 	%f1056, %f1055, %f1055;
	mov.f32 	%f1057, 0f3F800000;
	sub.f32 	%f1058, %f1057, %f1056;
	sub.f32 	%f1059, %f1035, %f1038;
	add.f32 	%f1060, %f1059, %f1059;
	add.f32 	%f1061, %f1044, %f1041;
	add.f32 	%f1062, %f1061, %f1061;
	add.f32 	%f1063, %f1035, %f1038;
	add.f32 	%f1064, %f1063, %f1063;
	fma.rn.f32 	%f1065, %f455, %f455, %f1032;
	add.f32 	%f1066, %f1065, %f1065;
	sub.f32 	%f1067, %f1057, %f1066;
	sub.f32 	%f1068, %f1049, %f1052;
	add.f32 	%f1069, %f1068, %f1068;
	sub.f32 	%f1070, %f1041, %f1044;
	add.f32 	%f1071, %f1070, %f1070;
	add.f32 	%f1072, %f1052, %f1049;
	add.f32 	%f1073, %f1072, %f1072;
	fma.rn.f32 	%f1074, %f455, %f455, %f1029;
	add.f32 	%f1075, %f1074, %f1074;
	sub.f32 	%f1076, %f1057, %f1075;
	fma.rn.f32 	%f1077, %f1058, %f433, 0f00000000;
	fma.rn.f32 	%f1078, %f1060, 0f00000000, %f1077;
	fma.rn.f32 	%f1079, %f1062, 0f00000000, %f1078;
	fma.rn.f32 	%f1080, %f1058, 0f00000000, 0f00000000;
	fma.rn.f32 	%f1081, %f1060, %f435, %f1080;
	fma.rn.f32 	%f1082, %f1062, 0f00000000, %f1081;
	fma.rn.f32 	%f1083, %f1060, 0f00000000, %f1080;
	fma.rn.f32 	%f1084, %f1062, %f437, %f1083;
	fma.rn.f32 	%f1085, %f1064, %f433, 0f00000000;
	fma.rn.f32 	%f1086, %f1067, 0f00000000, %f1085;
	fma.rn.f32 	%f1087, %f1069, 0f00000000, %f1086;
	fma.rn.f32 	%f1088, %f1064, 0f00000000, 0f00000000;
	fma.rn.f32 	%f1089, %f1067, %f435, %f1088;
	fma.rn.f32 	%f1090, %f1069, 0f00000000, %f1089;
	fma.rn.f32 	%f1091, %f1067, 0f00000000, %f1088;
	fma.rn.f32 	%f1092, %f1069, %f437, %f1091;
	fma.rn.f32 	%f1093, %f1071, %f433, 0f00000000;
	fma.rn.f32 	%f1094, %f1073, 0f00000000, %f1093;
	fma.rn.f32 	%f1095, %f1076, 0f00000000, %f1094;
	fma.rn.f32 	%f1096, %f1071, 0f00000000, 0f00000000;
	fma.rn.f32 	%f1097, %f1073, %f435, %f1096;
	fma.rn.f32 	%f1098, %f1076, 0f00000000, %f1097;
	fma.rn.f32 	%f1099, %f1073, 0f00000000, %f1096;
	fma.rn.f32 	%f1100, %f1076, %f437, %f1099;
	add.f32 	%f1101, %f1031, %f1034;
	add.f32 	%f1102, %f1101, %f1101;
	mov.f32 	%f1103, 0f00000000;
	sub.f32 	%f1104, %f1103, %f1102;
	sub.f32 	%f1105, %f1037, %f1040;
	add.f32 	%f1106, %f1105, %f1105;
	add.f32 	%f1107, %f1046, %f1043;
	add.f32 	%f1108, %f1107, %f1107;
	add.f32 	%f1109, %f1037, %f1040;
	add.f32 	%f1110, %f1109, %f1109;
	add.f32 	%f1111, %f1048, %f1034;
	add.f32 	%f1112, %f1111, %f1111;
	sub.f32 	%f1113, %f1103, %f1112;
	sub.f32 	%f1114, %f1051, %f1054;
	add.f32 	%f1115, %f1114, %f1114;
	sub.f32 	%f1116, %f1043, %f1046;
	add.f32 	%f1117, %f1116, %f1116;
	add.f32 	%f1118, %f1054, %f1051;
	add.f32 	%f1119, %f1118, %f1118;
	add.f32 	%f1120, %f1048, %f1031;
	add.f32 	%f1121, %f1120, %f1120;
	sub.f32 	%f1122, %f1103, %f1121;
	fma.rn.f32 	%f1123, %f1104, %f433, 0f00000000;
	fma.rn.f32 	%f1124, %f1106, 0f00000000, %f1123;
	fma.rn.f32 	%f1125, %f1108, 0f00000000, %f1124;
	fma.rn.f32 	%f1126, %f1104, 0f00000000, 0f00000000;
	fma.rn.f32 	%f1127, %f1106, %f435, %f1126;
	fma.rn.f32 	%f1128, %f1108, 0f00000000, %f1127;
	fma.rn.f32 	%f1129, %f1106, 0f00000000, %f1126;
	fma.rn.f32 	%f1130, %f1108, %f437, %f1129;
	fma.rn.f32 	%f1131, %f1110, %f433, 0f00000000;
	fma.rn.f32 	%f1132, %f1113, 0f00000000, %f1131;
	fma.rn.f32 	%f1133, %f1115, 0f00000000, %f1132;
	fma.rn.f32 	%f1134, %f1110, 0f00000000, 0f00000000;
	fma.rn.f32 	%f1135, %f1113, %f435, %f1134;
	fma.rn.f32 	%f1136, %f1115, 0f00000000, %f1135;
	fma.rn.f32 	%f1137, %f1113, 0f00000000, %f1134;
	fma.rn.f32 	%f1138, %f1115, %f437, %f1137;
	fma.rn.f32 	%f1139, %f1117, %f433, 0f00000000;
	fma.rn.f32 	%f1140, %f1119, 0f00000000, %f1139;
	fma.rn.f32 	%f1141, %f1122, 0f00000000, %f1140;
	fma.rn.f32 	%f1142, %f1117, 0f00000000, 0f00000000;
	fma.rn.f32 	%f1143, %f1119, %f435, %f1142;
	fma.rn.f32 	%f1144, %f1122, 0f00000000, %f1143;
	fma.rn.f32 	%f1145, %f1119, 0f00000000, %f1142;
	fma.rn.f32 	%f1146, %f1122, %f437, %f1145;
	fma.rn.f32 	%f1147, %f1058, %f434, 0f00000000;
	fma.rn.f32 	%f1148, %f1060, 0f00000000, %f1147;
	fma.rn.f32 	%f1149, %f1062, 0f00000000, %f1148;
	fma.rn.f32 	%f1150, %f1060, %f436, %f1080;
	fma.rn.f32 	%f1151, %f1062, 0f00000000, %f1150;
	fma.rn.f32 	%f1152, %f1062, %f438, %f1083;
	fma.rn.f32 	%f1153, %f1064, %f434, 0f00000000;
	fma.rn.f32 	%f1154, %f1067, 0f00000000, %f1153;
	fma.rn.f32 	%f1155, %f1069, 0f00000000, %f1154;
	fma.rn.f32 	%f1156, %f1067, %f436, %f1088;
	fma.rn.f32 	%f1157, %f1069, 0f00000000, %f1156;
	fma.rn.f32 	%f1158, %f1069, %f438, %f1091;
	fma.rn.f32 	%f1159, %f1071, %f434, 0f00000000;
	fma.rn.f32 	%f1160, %f1073, 0f00000000, %f1159;
	fma.rn.f32 	%f1161, %f1076, 0f00000000, %f1160;
	fma.rn.f32 	%f1162, %f1073, %f436, %f1096;
	fma.rn.f32 	%f1163, %f1076, 0f00000000, %f1162;
	fma.rn.f32 	%f1164, %f1076, %f438, %f1099;
	add.f32 	%f1165, %f1125, %f1149;
	add.f32 	%f1166, %f1128, %f1151;
	add.f32 	%f1167, %f1130, %f1152;
	add.f32 	%f1168, %f1133, %f1155;
	add.f32 	%f1169, %f1136, %f1157;
	add.f32 	%f1170, %f1138, %f1158;
	add.f32 	%f1171, %f1141, %f1161;
	add.f32 	%f1172, %f1144, %f1163;
	add.f32 	%f1173, %f1146, %f1164;
	fma.rn.f32 	%f1174, %f1079, %f1079, 0f00000000;
	fma.rn.f32 	%f1175, %f1082, %f1082, %f1174;
	fma.rn.f32 	%f515, %f1084, %f1084, %f1175;
	fma.rn.f32 	%f1176, %f1079, %f1087, 0f00000000;
	fma.rn.f32 	%f1177, %f1082, %f1090, %f1176;
	fma.rn.f32 	%f516, %f1084, %f1092, %f1177;
	fma.rn.f32 	%f1178, %f1079, %f1095, 0f00000000;
	fma.rn.f32 	%f1179, %f1082, %f1098, %f1178;
	fma.rn.f32 	%f517, %f1084, %f1100, %f1179;
	fma.rn.f32 	%f1180, %f1087, %f1087, 0f00000000;
	fma.rn.f32 	%f1181, %f1090, %f1090, %f1180;
	fma.rn.f32 	%f518, %f1092, %f1092, %f1181;
	fma.rn.f32 	%f1182, %f1087, %f1095, 0f00000000;
	fma.rn.f32 	%f1183, %f1090, %f1098, %f1182;
	fma.rn.f32 	%f519, %f1092, %f1100, %f1183;
	fma.rn.f32 	%f1184, %f1095, %f1095, 0f00000000;
	fma.rn.f32 	%f1185, %f1098, %f1098, %f1184;
	fma.rn.f32 	%f520, %f1100, %f1100, %f1185;
	fma.rn.f32 	%f1186, %f1165, %f1079, 0f00000000;
	fma.rn.f32 	%f1187, %f1166, %f1082, %f1186;
	fma.rn.f32 	%f1188, %f1167, %f1084, %f1187;
	fma.rn.f32 	%f1189, %f1165, %f1087, 0f00000000;
	fma.rn.f32 	%f1190, %f1166, %f1090, %f1189;
	fma.rn.f32 	%f1191, %f1167, %f1092, %f1190;
	fma.rn.f32 	%f1192, %f1165, %f1095, 0f00000000;
	fma.rn.f32 	%f1193, %f1166, %f1098, %f1192;
	fma.rn.f32 	%f1194, %f1167, %f1100, %f1193;
	fma.rn.f32 	%f1195, %f1168, %f1079, 0f00000000;
	fma.rn.f32 	%f1196, %f1169, %f1082, %f1195;
	fma.rn.f32 	%f1197, %f1170, %f1084, %f1196;
	fma.rn.f32 	%f1198, %f1168, %f1087, 0f00000000;
	fma.rn.f32 	%f1199, %f1169, %f1090, %f1198;
	fma.rn.f32 	%f1200, %f1170, %f1092, %f1199;
	fma.rn.f32 	%f1201, %f1168, %f1095, 0f00000000;
	fma.rn.f32 	%f1202, %f1169, %f1098, %f1201;
	fma.rn.f32 	%f1203, %f1170, %f1100, %f1202;
	fma.rn.f32 	%f1204, %f1171, %f1079, 0f00000000;
	fma.rn.f32 	%f1205, %f1172, %f1082, %f1204;
	fma.rn.f32 	%f1206, %f1173, %f1084, %f1205;
	fma.rn.f32 	%f1207, %f1171, %f1087, 0f00000000;
	fma.rn.f32 	%f1208, %f1172, %f1090, %f1207;
	fma.rn.f32 	%f1209, %f1173, %f1092, %f1208;
	fma.rn.f32 	%f1210, %f1171, %f1095, 0f00000000;
	fma.rn.f32 	%f1211, %f1172, %f1098, %f1210;
	fma.rn.f32 	%f521, %f1173, %f1100, %f1211;
	add.f32 	%f522, %f1188, %f1188;
	add.f32 	%f523, %f1191, %f1197;
	add.f32 	%f524, %f1194, %f1206;
	add.f32 	%f525, %f1200, %f1200;
	add.f32 	%f526, %f1203, %f1209;
	mul.f32 	%f527, %f1668, 0f3F000000;
	mul.f32 	%f1212, %f527, 0f3F22F983;
	cvt.rni.s32.f32 	%r566, %f1212;
	cvt.rn.f32.s32 	%f1213, %r566;
	fma.rn.f32 	%f1214, %f1213, 0fBFC90FDA, %f527;
	fma.rn.f32 	%f1215, %f1213, 0fB3A22168, %f1214;
	fma.rn.f32 	%f1838, %f1213, 0fA7C234C5, %f1215;
	abs.f32 	%f529, %f527;
	setp.ltu.f32 	%p12, %f529, 0f47CE4780;
	mov.u32 	%r562, %r566;
	mov.f32 	%f1837, %f1838;
	@%p12 bra 	$L__BB1_18;
	setp.neu.f32 	%p13, %f529, 0f7F800000;
	@%p13 bra 	$L__BB1_13;
	mov.f32 	%f1218, 0f00000000;
	mul.rn.f32 	%f1837, %f527, %f1218;
	mov.b32 	%r562, 0;
	bra.uni 	$L__BB1_18;
$L__BB1_13:
	mov.b32 	%r13, %f527;
	shl.b32 	%r454, %r13, 8;
	or.b32  	%r14, %r454, -2147483648;
	mov.b64 	%rd381, 0;
	mov.b32 	%r559, 0;
	mov.u64 	%rd379, __cudart_i2opi_f;
	mov.u64 	%rd380, %rd1;
$L__BB1_14:
	.pragma "nounroll";
	ld.global.nc.u32 	%r455, [%rd379];
	mad.wide.u32 	%rd290, %r455, %r14, %rd381;
	shr.u64 	%rd381, %rd290, 32;
	st.local.u32 	[%rd380], %rd290;
	add.s32 	%r559, %r559, 1;
	add.s64 	%rd380, %rd380, 4;
	add.s64 	%rd379, %rd379, 4;
	setp.ne.s32 	%p14, %r559, 6;
	@%p14 bra 	$L__BB1_14;
	shr.u32 	%r456, %r13, 23;
	st.local.u32 	[%rd1+24], %rd381;
	and.b32  	%r17, %r456, 31;
	and.b32  	%r457, %r456, 224;
	add.s32 	%r458, %r457, -128;
	shr.u32 	%r459, %r458, 5;
	mul.wide.u32 	%rd291, %r459, 4;
	sub.s64 	%rd13, %rd1, %rd291;
	ld.local.u32 	%r560, [%rd13+24];
	ld.local.u32 	%r561, [%rd13+20];
	setp.eq.s32 	%p15, %r17, 0;
	@%p15 bra 	$L__BB1_17;
	shf.l.wrap.b32 	%r560, %r561, %r560, %r17;
	ld.local.u32 	%r460, [%rd13+16];
	shf.l.wrap.b32 	%r561, %r460, %r561, %r17;
$L__BB1_17:
	shr.u32 	%r461, %r560, 30;
	shf.l.wrap.b32 	%r462, %r561, %r560, 2;
	shl.b32 	%r463, %r561, 2;
	shr.u32 	%r464, %r462, 31;
	add.s32 	%r465, %r464, %r461;
	neg.s32 	%r466, %r465;
	setp.lt.s32 	%p16, %r13, 0;
	selp.b32 	%r562, %r466, %r465, %p16;
	xor.b32  	%r467, %r462, %r13;
	shr.s32 	%r468, %r462, 31;
	xor.b32  	%r469, %r468, %r462;
	xor.b32  	%r470, %r468, %r463;
	cvt.u64.u32 	%rd292, %r469;
	shl.b64 	%rd293, %rd292, 32;
	cvt.u64.u32 	%rd294, %r470;
	or.b64  	%rd295, %rd293, %rd294;
	cvt.rn.f64.s64 	%fd1, %rd295;
	mul.f64 	%fd2, %fd1, 0d3BF921FB54442D19;
	cvt.rn.f32.f64 	%f1216, %fd2;
	neg.f32 	%f1217, %f1216;
	setp.lt.s32 	%p17, %r467, 0;
	selp.f32 	%f1837, %f1217, %f1216, %p17;
$L__BB1_18:
	setp.ltu.f32 	%p18, %f529, 0f47CE4780;
	add.s32 	%r472, %r562, 1;
	mul.rn.f32 	%f1219, %f1837, %f1837;
	and.b32  	%r473, %r562, 1;
	setp.eq.b32 	%p19, %r473, 1;
	selp.f32 	%f1220, %f1837, 0f3F800000, %p19;
	fma.rn.f32 	%f1221, %f1219, %f1220, 0f00000000;
	fma.rn.f32 	%f1222, %f1219, 0f37CBAC00, 0fBAB607ED;
	selp.f32 	%f1223, 0fB94D4153, %f1222, %p19;
	selp.f32 	%f1224, 0f3C0885E4, 0f3D2AAABB, %p19;
	fma.rn.f32 	%f1225, %f1223, %f1219, %f1224;
	selp.f32 	%f1226, 0fBE2AAAA8, 0fBEFFFFFF, %p19;
	fma.rn.f32 	%f1227, %f1225, %f1219, %f1226;
	fma.rn.f32 	%f1228, %f1227, %f1221, %f1220;
	and.b32  	%r474, %r472, 2;
	setp.eq.s32 	%p20, %r474, 0;
	mov.f32 	%f1229, 0f00000000;
	sub.f32 	%f1230, %f1229, %f1228;
	selp.f32 	%f533, %f1228, %f1230, %p20;
	@%p18 bra 	$L__BB1_26;
	setp.neu.f32 	%p21, %f529, 0f7F800000;
	@%p21 bra 	$L__BB1_21;
	mov.f32 	%f1233, 0f00000000;
	mul.rn.f32 	%f1838, %f527, %f1233;
	mov.b32 	%r566, 0;
	bra.uni 	$L__BB1_26;
$L__BB1_21:
	mov.b32 	%r26, %f527;
	shl.b32 	%r476, %r26, 8;
	or.b32  	%r27, %r476, -2147483648;
	mov.b64 	%rd384, 0;
	mov.b32 	%r563, 0;
	mov.u64 	%rd382, __cudart_i2opi_f;
	mov.u64 	%rd383, %rd1;
$L__BB1_22:
	.pragma "nounroll";
	ld.global.nc.u32 	%r477, [%rd382];
	mad.wide.u32 	%rd298, %r477, %r27, %rd384;
	shr.u64 	%rd384, %rd298, 32;
	st.local.u32 	[%rd383], %rd298;
	add.s32 	%r563, %r563, 1;
	add.s64 	%rd383, %rd383, 4;
	add.s64 	%rd382, %rd382, 4;
	setp.ne.s32 	%p22, %r563, 6;
	@%p22 bra 	$L__BB1_22;
	shr.u32 	%r478, %r26, 23;
	st.local.u32 	[%rd1+24], %rd384;
	and.b32  	%r30, %r478, 31;
	and.b32  	%r479, %r478, 224;
	add.s32 	%r480, %r479, -128;
	shr.u32 	%r481, %r480, 5;
	mul.wide.u32 	%rd299, %r481, 4;
	sub.s64 	%rd20, %rd1, %rd299;
	ld.local.u32 	%r564, [%rd20+24];
	ld.local.u32 	%r565, [%rd20+20];
	setp.eq.s32 	%p23, %r30, 0;
	@%p23 bra 	$L__BB1_25;
	shf.l.wrap.b32 	%r564, %r565, %r564, %r30;
	ld.local.u32 	%r482, [%rd20+16];
	shf.l.wrap.b32 	%r565, %r482, %r565, %r30;
$L__BB1_25:
	shr.u32 	%r483, %r564, 30;
	shf.l.wrap.b32 	%r484, %r565, %r564, 2;
	shl.b32 	%r485, %r565, 2;
	shr.u32 	%r486, %r484, 31;
	add.s32 	%r487, %r486, %r483;
	neg.s32 	%r488, %r487;
	setp.lt.s32 	%p24, %r26, 0;
	selp.b32 	%r566, %r488, %r487, %p24;
	xor.b32  	%r489, %r484, %r26;
	shr.s32 	%r490, %r484, 31;
	xor.b32  	%r491, %r490, %r484;
	xor.b32  	%r492, %r490, %r485;
	cvt.u64.u32 	%rd300, %r491;
	shl.b64 	%rd301, %rd300, 32;
	cvt.u64.u32 	%rd302, %r492;
	or.b64  	%rd303, %rd301, %rd302;
	cvt.rn.f64.s64 	%fd3, %rd303;
	mul.f64 	%fd4, %fd3, 0d3BF921FB54442D19;
	cvt.rn.f32.f64 	%f1231, %fd4;
	neg.f32 	%f1232, %f1231;
	setp.lt.s32 	%p25, %r489, 0;
	selp.f32 	%f1838, %f1232, %f1231, %p25;
$L__BB1_26:
	ld.param.f32 	%f1667, [__kernel__vertex_shader_fwd_diff_param_14];
	mul.f32 	%f1234, %f1838, %f1838;
	fma.rn.f32 	%f1235, %f1234, 0f3C190000, 0f3B560000;
	fma.rn.f32 	%f1236, %f1235, %f1234, 0f3CC70000;
	fma.rn.f32 	%f1237, %f1236, %f1234, 0f3D5B0000;
	fma.rn.f32 	%f1238, %f1237, %f1234, 0f3E089438;
	fma.rn.f32 	%f1239, %f1238, %f1234, 0f3EAAAA88;
	mul.rn.f32 	%f1240, %f1234, %f1838;
	fma.rn.f32 	%f1241, %f1239, %f1240, %f1838;
	abs.f32 	%f1242, %f1838;
	setp.eq.f32 	%p26, %f1242, 0f3A00B43C;
	selp.f32 	%f1243, %f1838, %f1241, %p26;
	and.b32  	%r494, %r566, 1;
	setp.eq.b32 	%p27, %r494, 1;
	neg.f32 	%f1244, %f1243;
	rcp.approx.ftz.f32 	%f1245, %f1244;
	selp.f32 	%f537, %f1245, %f1243, %p27;
	mul.f32 	%f1246, %f533, %f533;
	rcp.rn.f32 	%f538, %f1246;
	mul.f32 	%f539, %f1667, 0f3F000000;
	mul.f32 	%f1247, %f539, 0f3F22F983;
	cvt.rni.s32.f32 	%r574, %f1247;
	cvt.rn.f32.s32 	%f1248, %r574;
	fma.rn.f32 	%f1249, %f1248, 0fBFC90FDA, %f539;
	fma.rn.f32 	%f1250, %f1248, 0fB3A22168, %f1249;
	fma.rn.f32 	%f1840, %f1248, 0fA7C234C5, %f1250;
	abs.f32 	%f541, %f539;
	setp.ltu.f32 	%p28, %f541, 0f47CE4780;
	mov.u32 	%r570, %r574;
	mov.f32 	%f1839, %f1840;
	@%p28 bra 	$L__BB1_34;
	setp.neu.f32 	%p29, %f541, 0f7F800000;
	@%p29 bra 	$L__BB1_29;
	mov.f32 	%f1253, 0f00000000;
	mul.rn.f32 	%f1839, %f539, %f1253;
	mov.b32 	%r570, 0;
	bra.uni 	$L__BB1_34;
$L__BB1_29:
	mov.b32 	%r40, %f539;
	shl.b32 	%r496, %r40, 8;
	or.b32  	%r41, %r496, -2147483648;
	mov.b64 	%rd387, 0;
	mov.b32 	%r567, 0;
	mov.u64 	%rd385, __cudart_i2opi_f;
	mov.u64 	%rd386, %rd1;
$L__BB1_30:
	.pragma "nounroll";
	ld.global.nc.u32 	%r497, [%rd385];
	mad.wide.u32 	%rd306, %r497, %r41, %rd387;
	shr.u64 	%rd387, %rd306, 32;
	st.local.u32 	[%rd386], %rd306;
	add.s32 	%r567, %r567, 1;
	add.s64 	%rd386, %rd386, 4;
	add.s64 	%rd385, %rd385, 4;
	setp.ne.s32 	%p30, %r567, 6;
	@%p30 bra 	$L__BB1_30;
	shr.u32 	%r498, %r40, 23;
	st.local.u32 	[%rd1+24], %rd387;
	and.b32  	%r44, %r498, 31;
	and.b32  	%r499, %r498, 224;
	add.s32 	%r500, %r499, -128;
	shr.u32 	%r501, %r500, 5;
	mul.wide.u32 	%rd307, %r501, 4;
	sub.s64 	%rd27, %rd1, %rd307;
	ld.local.u32 	%r568, [%rd27+24];
	ld.local.u32 	%r569, [%rd27+20];
	setp.eq.s32 	%p31, %r44, 0;
	@%p31 bra 	$L__BB1_33;
	shf.l.wrap.b32 	%r568, %r569, %r568, %r44;
	ld.local.u32 	%r502, [%rd27+16];
	shf.l.wrap.b32 	%r569, %r502, %r569, %r44;
$L__BB1_33:
	shr.u32 	%r503, %r568, 30;
	shf.l.wrap.b32 	%r504, %r569, %r568, 2;
	shl.b32 	%r505, %r569, 2;
	shr.u32 	%r506, %r504, 31;
	add.s32 	%r507, %r506, %r503;
	neg.s32 	%r508, %r507;
	setp.lt.s32 	%p32, %r40, 0;
	selp.b32 	%r570, %r508, %r507, %p32;
	xor.b32  	%r509, %r504, %r40;
	shr.s32 	%r510, %r504, 31;
	xor.b32  	%r511, %r510, %r504;
	xor.b32  	%r512, %r510, %r505;
	cvt.u64.u32 	%rd308, %r511;
	shl.b64 	%rd309, %rd308, 32;
	cvt.u64.u32 	%rd310, %r512;
	or.b64  	%rd311, %rd309, %rd310;
	cvt.rn.f64.s64 	%fd5, %rd311;
	mul.f64 	%fd6, %fd5, 0d3BF921FB54442D19;
	cvt.rn.f32.f64 	%f1251, %fd6;
	neg.f32 	%f1252, %f1251;
	setp.lt.s32 	%p33, %r509, 0;
	selp.f32 	%f1839, %f1252, %f1251, %p33;
$L__BB1_34:
	setp.ltu.f32 	%p34, %f541, 0f47CE4780;
	add.s32 	%r514, %r570, 1;
	mul.rn.f32 	%f1254, %f1839, %f1839;
	and.b32  	%r515, %r570, 1;
	setp.eq.b32 	%p35, %r515, 1;
	selp.f32 	%f1255, %f1839, 0f3F800000, %p35;
	fma.rn.f32 	%f1256, %f1254, %f1255, 0f00000000;
	fma.rn.f32 	%f1257, %f1254, 0f37CBAC00, 0fBAB607ED;
	selp.f32 	%f1258, 0fB94D4153, %f1257, %p35;
	selp.f32 	%f1259, 0f3C0885E4, 0f3D2AAABB, %p35;
	fma.rn.f32 	%f1260, %f1258, %f1254, %f1259;
	selp.f32 	%f1261, 0fBE2AAAA8, 0fBEFFFFFF, %p35;
	fma.rn.f32 	%f1262, %f1260, %f1254, %f1261;
	fma.rn.f32 	%f1263, %f1262, %f1256, %f1255;
	and.b32  	%r516, %r514, 2;
	setp.eq.s32 	%p36, %r516, 0;
	mov.f32 	%f1264, 0f00000000;
	sub.f32 	%f1265, %f1264, %f1263;
	selp.f32 	%f545, %f1263, %f1265, %p36;
	@%p34 bra 	$L__BB1_42;
	setp.neu.f32 	%p37, %f541, 0f7F800000;
	@%p37 bra 	$L__BB1_37;
	mov.f32 	%f1268, 0f00000000;
	mul.rn.f32 	%f1840, %f539, %f1268;
	mov.b32 	%r574, 0;
	bra.uni 	$L__BB1_42;
$L__BB1_37:
	mov.b32 	%r53, %f539;
	shl.b32 	%r518, %r53, 8;
	or.b32  	%r54, %r518, -2147483648;
	mov.b64 	%rd390, 0;
	mov.b32 	%r571, 0;
	mov.u64 	%rd388, __cudart_i2opi_f;
	mov.u64 	%rd389, %rd1;
$L__BB1_38:
	.pragma "nounroll";
	ld.global.nc.u32 	%r519, [%rd388];
	mad.wide.u32 	%rd314, %r519, %r54, %rd390;
	shr.u64 	%rd390, %rd314, 32;
	st.local.u32 	[%rd389], %rd314;
	add.s32 	%r571, %r571, 1;
	add.s64 	%rd389, %rd389, 4;
	add.s64 	%rd388, %rd388, 4;
	setp.ne.s32 	%p38, %r571, 6;
	@%p38 bra 	$L__BB1_38;
	shr.u32 	%r520, %r53, 23;
	st.local.u32 	[%rd1+24], %rd390;
	and.b32  	%r57, %r520, 31;
	and.b32  	%r521, %r520, 224;
	add.s32 	%r522, %r521, -128;
	shr.u32 	%r523, %r522, 5;
	mul.wide.u32 	%rd315, %r523, 4;
	sub.s64 	%rd34, %rd1, %rd315;
	ld.local.u32 	%r572, [%rd34+24];
	ld.local.u32 	%r573, [%rd34+20];
	setp.eq.s32 	%p39, %r57, 0;
	@%p39 bra 	$L__BB1_41;
	shf.l.wrap.b32 	%r572, %r573, %r572, %r57;
	ld.local.u32 	%r524, [%rd34+16];
	shf.l.wrap.b32 	%r573, %r524, %r573, %r57;
$L__BB1_41:
	shr.u32 	%r525, %r572, 30;
	shf.l.wrap.b32 	%r526, %r573, %r572, 2;
	shl.b32 	%r527, %r573, 2;
	shr.u32 	%r528, %r526, 31;
	add.s32 	%r529, %r528, %r525;
	neg.s32 	%r530, %r529;
	setp.lt.s32 	%p40, %r53, 0;
	selp.b32 	%r574, %r530, %r529, %p40;
	xor.b32  	%r531, %r526, %r53;
	shr.s32 	%r532, %r526, 31;
	xor.b32  	%r533, %r532, %r526;
	xor.b32  	%r534, %r532, %r527;
	cvt.u64.u32 	%rd316, %r533;
	shl.b64 	%rd317, %rd316, 32;
	cvt.u64.u32 	%rd318, %r534;
	or.b64  	%rd319, %rd317, %rd318;
	cvt.rn.f64.s64 	%fd7, %rd319;
	mul.f64 	%fd8, %fd7, 0d3BF921FB54442D19;
	cvt.rn.f32.f64 	%f1266, %fd8;
	neg.f32 	%f1267, %f1266;
	setp.lt.s32 	%p41, %r531, 0;
	selp.f32 	%f1840, %f1267, %f1266, %p41;
$L__BB1_42:
	mul.f32 	%f1269, %f538, 0f00000000;
	add.f32 	%f1270, %f521, %f521;
	mul.f32 	%f1271, %f1840, %f1840;
	fma.rn.f32 	%f1272, %f1271, 0f3C190000, 0f3B560000;
	fma.rn.f32 	%f1273, %f1272, %f1271, 0f3CC70000;
	fma.rn.f32 	%f1274, %f1273, %f1271, 0f3D5B0000;
	fma.rn.f32 	%f1275, %f1274, %f1271, 0f3E089438;
	fma.rn.f32 	%f1276, %f1275, %f1271, 0f3EAAAA88;
	mul.rn.f32 	%f1277, %f1271, %f1840;
	fma.rn.f32 	%f1278, %f1276, %f1277, %f1840;
	abs.f32 	%f1279, %f1840;
	setp.eq.f32 	%p42, %f1279, 0f3A00B43C;
	selp.f32 	%f1280, %f1840, %f1278, %p42;
	and.b32  	%r536, %r574, 1;
	setp.eq.b32 	%p43, %r536, 1;
	neg.f32 	%f1281, %f1280;
	rcp.approx.ftz.f32 	%f1282, %f1281;
	selp.f32 	%f1283, %f1282, %f1280, %p43;
	mul.f32 	%f1284, %f545, %f545;
	rcp.rn.f32 	%f1285, %f1284;
	mul.f32 	%f1286, %f1285, 0f00000000;
	cvt.rn.f32.s32 	%f1287, %r293;
	add.f32 	%f1288, %f537, %f537;
	div.rn.f32 	%f1289, %f1287, %f1288;
	add.f32 	%f1290, %f1269, %f1269;
	mul.f32 	%f1291, %f1290, %f1287;
	mov.f32 	%f1292, 0f00000000;
	sub.f32 	%f1293, %f1292, %f1291;
	mul.f32 	%f1294, %f1288, %f1288;
	div.rn.f32 	%f1295, %f1293, %f1294;
	cvt.rn.f32.s32 	%f1296, %r292;
	add.f32 	%f1297, %f1283, %f1283;
	div.rn.f32 	%f1298, %f1296, %f1297;
	add.f32 	%f1299, %f1286, %f1286;
	mul.f32 	%f1300, %f1299, %f1296;
	sub.f32 	%f1301, %f1292, %f1300;
	mul.f32 	%f1302, %f1297, %f1297;
	div.rn.f32 	%f1303, %f1301, %f1302;
	fma.rn.f32 	%f1304, %f1, %f32, 0f00000000;
	fma.rn.f32 	%f1305, %f2, %f34, %f1304;
	fma.rn.f32 	%f1306, %f3, %f36, %f1305;
	add.f32 	%f1307, %f1306, %f4;
	fma.rn.f32 	%f1308, %f5, %f32, 0f00000000;
	fma.rn.f32 	%f1309, %f6, %f34, %f1308;
	fma.rn.f32 	%f1310, %f7, %f36, %f1309;
	add.f32 	%f1311, %f1310, %f8;
	fma.rn.f32 	%f1312, %f13, %f32, 0f00000000;
	fma.rn.f32 	%f1313, %f14, %f34, %f1312;
	fma.rn.f32 	%f1314, %f15, %f36, %f1313;
	add.f32 	%f1315, %f1314, %f16;
	fma.rn.f32 	%f1316, %f1, %f33, 0f00000000;
	fma.rn.f32 	%f1317, %f2, %f35, %f1316;
	fma.rn.f32 	%f1318, %f3, %f37, %f1317;
	add.f32 	%f1319, %f1318, %f445;
	fma.rn.f32 	%f1320, %f5, %f33, 0f00000000;
	fma.rn.f32 	%f1321, %f6, %f35, %f1320;
	fma.rn.f32 	%f1322, %f7, %f37, %f1321;
	add.f32 	%f1323, %f1322, %f446;
	fma.rn.f32 	%f1324, %f13, %f33, 0f00000000;
	fma.rn.f32 	%f1325, %f14, %f35, %f1324;
	fma.rn.f32 	%f1326, %f15, %f37, %f1325;
	add.f32 	%f1327, %f1326, %f447;
	add.f32 	%f1328, %f453, %f1319;
	add.f32 	%f1329, %f453, %f1323;
	add.f32 	%f1330, %f453, %f1327;
	add.f32 	%f1331, %f1315, 0f33D6BF95;
	div.rn.f32 	%f1332, %f1307, %f1331;
	div.rn.f32 	%f1333, %f1311, %f1331;
	div.rn.f32 	%f1334, %f452, %f1331;
	mul.f32 	%f1335, %f1328, %f1331;
	mul.f32 	%f1336, %f1329, %f1331;
	mul.f32 	%f1337, %f454, %f1331;
	mul.f32 	%f1338, %f1307, %f1330;
	mul.f32 	%f1339, %f1311, %f1330;
	mul.f32 	%f1340, %f452, %f1330;
	sub.f32 	%f1341, %f1335, %f1338;
	sub.f32 	%f1342, %f1336, %f1339;
	sub.f32 	%f1343, %f1337, %f1340;
	mul.f32 	%f1344, %f1331, %f1331;
	div.rn.f32 	%f1345, %f1341, %f1344;
	div.rn.f32 	%f1346, %f1342, %f1344;
	div.rn.f32 	%f1347, %f1343, %f1344;
	mul.f32 	%f1348, %f537, 0f3FA66666;
	mul.f32 	%f1349, %f1269, 0f3FA66666;
	mul.f32 	%f1350, %f1283, 0f3FA66666;
	mul.f32 	%f1351, %f1286, 0f3FA66666;
	mul.f32 	%f1352, %f1334, %f1334;
	div.rn.f32 	%f1353, %f1333, %f1334;
	mul.f32 	%f1354, %f1334, %f1346;
	mul.f32 	%f1355, %f1333, %f1347;
	sub.f32 	%f1356, %f1354, %f1355;
	div.rn.f32 	%f1357, %f1356, %f1352;
	neg.f32 	%f1358, %f1348;
	neg.f32 	%f1359, %f1349;
	div.rn.f32 	%f1360, %f1332, %f1334;
	mul.f32 	%f1361, %f1334, %f1345;
	mul.f32 	%f1362, %f1332, %f1347;
	sub.f32 	%f1363, %f1361, %f1362;
	div.rn.f32 	%f1364, %f1363, %f1352;
	max.f32 	%f1365, %f1358, %f1360;
	setp.lt.f32 	%p44, %f1360, %f1358;
	selp.f32 	%f1366, %f1359, %f1364, %p44;
	min.f32 	%f1367, %f1348, %f1365;
	setp.lt.f32 	%p45, %f1348, %f1365;
	selp.f32 	%f1368, %f1349, %f1366, %p45;
	mul.f32 	%f1369, %f1334, %f1367;
	mul.f32 	%f1370, %f1334, %f1368;
	fma.rn.f32 	%f1371, %f1367, %f1347, %f1370;
	neg.f32 	%f1372, %f1350;
	neg.f32 	%f1373, %f1351;
	max.f32 	%f1374, %f1372, %f1353;
	setp.lt.f32 	%p46, %f1353, %f1372;
	selp.f32 	%f1375, %f1373, %f1357, %p46;
	min.f32 	%f1376, %f1350, %f1374;
	setp.lt.f32 	%p47, %f1350, %f1374;
	selp.f32 	%f1377, %f1351, %f1375, %p47;
	mul.f32 	%f1378, %f1334, %f1377;
	fma.rn.f32 	%f1379, %f1376, %f1347, %f1378;
	mul.f32 	%f1380, %f1334, %f1376;
	neg.f32 	%f1381, %f1369;
	mul.f32 	%f1382, %f1289, %f1381;
	mul.f32 	%f1383, %f1334, %f1347;
	fma.rn.f32 	%f1384, %f1334, %f1347, %f1383;
	mul.f32 	%f1385, %f1352, %f1352;
	neg.f32 	%f1386, %f1380;
	mul.f32 	%f1387, %f1298, %f1386;
	div.rn.f32 	%f1388, %f1289, %f1334;
	div.rn.f32 	%f1389, %f1382, %f1352;
	div.rn.f32 	%f1390, %f1298, %f1334;
	div.rn.f32 	%f1391, %f1387, %f1352;
	mul.f32 	%f1392, %f1295, %f1334;
	mul.f32 	%f1393, %f1289, %f1347;
	sub.f32 	%f1394, %f1392, %f1393;
	div.rn.f32 	%f1395, %f1394, %f1352;
	mul.f32 	%f1396, %f1289, %f1371;
	fma.rn.f32 	%f1397, %f1295, %f1369, %f1396;
	neg.f32 	%f1398, %f1397;
	mul.f32 	%f1399, %f1352, %f1398;
	mul.f32 	%f1400, %f1382, %f1384;
	sub.f32 	%f1401, %f1399, %f1400;
	div.rn.f32 	%f1402, %f1401, %f1385;
	mul.f32 	%f1403, %f1303, %f1334;
	mul.f32 	%f1404, %f1298, %f1347;
	sub.f32 	%f1405, %f1403, %f1404;
	div.rn.f32 	%f1406, %f1405, %f1352;
	mul.f32 	%f1407, %f1298, %f1379;
	fma.rn.f32 	%f1408, %f1303, %f1380, %f1407;
	neg.f32 	%f1409, %f1408;
	mul.f32 	%f1410, %f1352, %f1409;
	mul.f32 	%f1411, %f1387, %f1384;
	sub.f32 	%f1412, %f1410, %f1411;
	div.rn.f32 	%f1413, %f1412, %f1385;
	fma.rn.f32 	%f1414, %f1, %f1388, 0f00000000;
	add.f32 	%f1415, %f1414, %f440;
	fma.rn.f32 	%f1416, %f9, %f1389, %f1415;
	fma.rn.f32 	%f1417, %f5, %f1390, %f439;
	fma.rn.f32 	%f1418, %f9, %f1391, %f1417;
	fma.rn.f32 	%f1419, %f2, %f1388, 0f00000000;
	add.f32 	%f1420, %f1419, %f442;
	fma.rn.f32 	%f1421, %f10, %f1389, %f1420;
	fma.rn.f32 	%f1422, %f6, %f1390, %f441;
	fma.rn.f32 	%f1423, %f10, %f1391, %f1422;
	fma.rn.f32 	%f1424, %f3, %f1388, 0f00000000;
	add.f32 	%f1425, %f1424, %f444;
	fma.rn.f32 	%f1426, %f11, %f1389, %f1425;
	fma.rn.f32 	%f1427, %f7, %f1390, %f443;
	fma.rn.f32 	%f1428, %f11, %f1391, %f1427;
	fma.rn.f32 	%f1429, %f515, %f1416, 0f00000000;
	fma.rn.f32 	%f1430, %f516, %f1421, %f1429;
	fma.rn.f32 	%f1431, %f517, %f1426, %f1430;
	fma.rn.f32 	%f1432, %f515, %f1418, 0f00000000;
	fma.rn.f32 	%f1433, %f516, %f1423, %f1432;
	fma.rn.f32 	%f1434, %f517, %f1428, %f1433;
	fma.rn.f32 	%f1435, %f516, %f1416, 0f00000000;
	fma.rn.f32 	%f1436, %f518, %f1421, %f1435;
	fma.rn.f32 	%f1437, %f519, %f1426, %f1436;
	fma.rn.f32 	%f1438, %f516, %f1418, 0f00000000;
	fma.rn.f32 	%f1439, %f518, %f1423, %f1438;
	fma.rn.f32 	%f1440, %f519, %f1428, %f1439;
	fma.rn.f32 	%f1441, %f517, %f1416, 0f00000000;
	fma.rn.f32 	%f1442, %f519, %f1421, %f1441;
	fma.rn.f32 	%f1443, %f520, %f1426, %f1442;
	fma.rn.f32 	%f1444, %f517, %f1418, 0f00000000;
	fma.rn.f32 	%f1445, %f519, %f1423, %f1444;
	fma.rn.f32 	%f1446, %f520, %f1428, %f1445;
	fma.rn.f32 	%f1447, %f1, %f1431, 0f00000000;
	fma.rn.f32 	%f1448, %f2, %f1437, %f1447;
	fma.rn.f32 	%f1449, %f3, %f1443, %f1448;
	fma.rn.f32 	%f1450, %f1, %f1434, 0f00000000;
	fma.rn.f32 	%f1451, %f2, %f1440, %f1450;
	fma.rn.f32 	%f1452, %f3, %f1446, %f1451;
	fma.rn.f32 	%f1453, %f5, %f1431, 0f00000000;
	fma.rn.f32 	%f1454, %f6, %f1437, %f1453;
	fma.rn.f32 	%f1455, %f7, %f1443, %f1454;
	fma.rn.f32 	%f1456, %f5, %f1434, 0f00000000;
	fma.rn.f32 	%f1457, %f6, %f1440, %f1456;
	fma.rn.f32 	%f1458, %f7, %f1446, %f1457;
	fma.rn.f32 	%f1459, %f9, %f1431, 0f00000000;
	fma.rn.f32 	%f1460, %f10, %f1437, %f1459;
	fma.rn.f32 	%f1461, %f11, %f1443, %f1460;
	fma.rn.f32 	%f1462, %f9, %f1434, 0f00000000;
	fma.rn.f32 	%f1463, %f10, %f1440, %f1462;
	fma.rn.f32 	%f1464, %f11, %f1446, %f1463;
	fma.rn.f32 	%f1465, %f1388, %f1449, 0f00000000;
	fma.rn.f32 	%f1466, %f1455, 0f00000000, %f1465;
	fma.rn.f32 	%f1467, %f1389, %f1461, %f1466;
	fma.rn.f32 	%f1468, %f1388, %f1452, 0f00000000;
	fma.rn.f32 	%f1469, %f1458, 0f00000000, %f1468;
	fma.rn.f32 	%f1848, %f1389, %f1464, %f1469;
	fma.rn.f32 	%f1470, %f1449, 0f00000000, 0f00000000;
	fma.rn.f32 	%f1471, %f1390, %f1455, %f1470;
	fma.rn.f32 	%f1849, %f1391, %f1461, %f1471;
	fma.rn.f32 	%f1472, %f1452, 0f00000000, 0f00000000;
	fma.rn.f32 	%f1473, %f1390, %f1458, %f1472;
	fma.rn.f32 	%f1474, %f1391, %f1464, %f1473;
	fma.rn.f32 	%f1475, %f1395, %f1449, 0f00000000;
	fma.rn.f32 	%f1476, %f1455, 0f00000000, %f1475;
	fma.rn.f32 	%f1477, %f1402, %f1461, %f1476;
	fma.rn.f32 	%f1478, %f1395, %f1452, 0f00000000;
	fma.rn.f32 	%f1479, %f1458, 0f00000000, %f1478;
	fma.rn.f32 	%f1480, %f1402, %f1464, %f1479;
	fma.rn.f32 	%f1481, %f1406, %f1455, %f1470;
	fma.rn.f32 	%f1482, %f1413, %f1461, %f1481;
	fma.rn.f32 	%f1483, %f1406, %f1458, %f1472;
	fma.rn.f32 	%f1484, %f1413, %f1464, %f1483;
	fma.rn.f32 	%f1485, %f1431, 0f00000000, 0f00000000;
	fma.rn.f32 	%f1486, %f1437, 0f00000000, %f1485;
	fma.rn.f32 	%f1487, %f1443, 0f00000000, %f1486;
	fma.rn.f32 	%f1488, %f1434, 0f00000000, 0f00000000;
	fma.rn.f32 	%f1489, %f1440, 0f00000000, %f1488;
	fma.rn.f32 	%f1490, %f1446, 0f00000000, %f1489;
	fma.rn.f32 	%f1491, %f522, %f1416, 0f00000000;
	fma.rn.f32 	%f1492, %f523, %f1421, %f1491;
	fma.rn.f32 	%f1493, %f524, %f1426, %f1492;
	fma.rn.f32 	%f1494, %f522, %f1418, 0f00000000;
	fma.rn.f32 	%f1495, %f523, %f1423, %f1494;
	fma.rn.f32 	%f1496, %f524, %f1428, %f1495;
	fma.rn.f32 	%f1497, %f523, %f1416, 0f00000000;
	fma.rn.f32 	%f1498, %f525, %f1421, %f1497;
	fma.rn.f32 	%f1499, %f526, %f1426, %f1498;
	fma.rn.f32 	%f1500, %f523, %f1418, 0f00000000;
	fma.rn.f32 	%f1501, %f525, %f1423, %f1500;
	fma.rn.f32 	%f1502, %f526, %f1428, %f1501;
	fma.rn.f32 	%f1503, %f524, %f1416, 0f00000000;
	fma.rn.f32 	%f1504, %f526, %f1421, %f1503;
	fma.rn.f32 	%f1505, %f1270, %f1426, %f1504;
	fma.rn.f32 	%f1506, %f524, %f1418, 0f00000000;
	fma.rn.f32 	%f1507, %f526, %f1423, %f1506;
	fma.rn.f32 	%f1508, %f1270, %f1428, %f1507;
	fma.rn.f32 	%f1509, %f1388, 0f00000000, 0f00000000;
	add.f32 	%f1510, %f1509, 0f00000000;
	fma.rn.f32 	%f1511, %f1389, 0f00000000, %f1510;
	fma.rn.f32 	%f1512, %f1390, 0f00000000, 0f00000000;
	fma.rn.f32 	%f1513, %f1391, 0f00000000, %f1512;
	fma.rn.f32 	%f1514, %f1, %f1395, 0f00000000;
	add.f32 	%f1515, %f1514, %f440;
	fma.rn.f32 	%f1516, %f9, %f1402, %f1515;
	fma.rn.f32 	%f1517, %f5, %f1406, %f439;
	fma.rn.f32 	%f1518, %f9, %f1413, %f1517;
	fma.rn.f32 	%f1519, %f2, %f1395, 0f00000000;
	add.f32 	%f1520, %f1519, %f442;
	fma.rn.f32 	%f1521, %f10, %f1402, %f1520;
	fma.rn.f32 	%f1522, %f6, %f1406, %f441;
	fma.rn.f32 	%f1523, %f10, %f1413, %f1522;
	fma.rn.f32 	%f1524, %f3, %f1395, 0f00000000;
	add.f32 	%f1525, %f1524, %f444;
	fma.rn.f32 	%f1526, %f11, %f1402, %f1525;
	fma.rn.f32 	%f1527, %f7, %f1406, %f443;
	fma.rn.f32 	%f1528, %f11, %f1413, %f1527;
	add.f32 	%f1529, %f1511, %f1516;
	add.f32 	%f1530, %f1513, %f1518;
	add.f32 	%f1531, %f1511, %f1521;
	add.f32 	%f1532, %f1513, %f1523;
	add.f32 	%f1533, %f1511, %f1526;
	add.f32 	%f1534, %f1513, %f1528;
	fma.rn.f32 	%f1535, %f515, %f1529, 0f00000000;
	fma.rn.f32 	%f1536, %f516, %f1531, %f1535;
	fma.rn.f32 	%f1537, %f517, %f1533, %f1536;
	fma.rn.f32 	%f1538, %f515, %f1530, 0f00000000;
	fma.rn.f32 	%f1539, %f516, %f1532, %f1538;
	fma.rn.f32 	%f1540, %f517, %f1534, %f1539;
	fma.rn.f32 	%f1541, %f516, %f1529, 0f00000000;
	fma.rn.f32 	%f1542, %f518, %f1531, %f1541;
	fma.rn.f32 	%f1543, %f519, %f1533, %f1542;
	fma.rn.f32 	%f1544, %f516, %f1530, 0f00000000;
	fma.rn.f32 	%f1545, %f518, %f1532, %f1544;
	fma.rn.f32 	%f1546, %f519, %f1534, %f1545;
	fma.rn.f32 	%f1547, %f517, %f1529, 0f00000000;
	fma.rn.f32 	%f1548, %f519, %f1531, %f1547;
	fma.rn.f32 	%f1549, %f520, %f1533, %f1548;
	fma.rn.f32 	%f1550, %f517, %f1530, 0f00000000;
	fma.rn.f32 	%f1551, %f519, %f1532, %f1550;
	fma.rn.f32 	%f1552, %f520, %f1534, %f1551;
	add.f32 	%f1553, %f1493, %f1537;
	add.f32 	%f1554, %f1496, %f1540;
	add.f32 	%f1555, %f1499, %f1543;
	add.f32 	%f1556, %f1502, %f1546;
	add.f32 	%f1557, %f1505, %f1549;
	add.f32 	%f1558, %f1508, %f1552;
	fma.rn.f32 	%f1559, %f1, %f1553, 0f00000000;
	fma.rn.f32 	%f1560, %f2, %f1555, %f1559;
	fma.rn.f32 	%f1561, %f3, %f1557, %f1560;
	fma.rn.f32 	%f1562, %f1, %f1554, 0f00000000;
	fma.rn.f32 	%f1563, %f2, %f1556, %f1562;
	fma.rn.f32 	%f1564, %f3, %f1558, %f1563;
	fma.rn.f32 	%f1565, %f5, %f1553, 0f00000000;
	fma.rn.f32 	%f1566, %f6, %f1555, %f1565;
	fma.rn.f32 	%f1567, %f7, %f1557, %f1566;
	fma.rn.f32 	%f1568, %f5, %f1554, 0f00000000;
	fma.rn.f32 	%f1569, %f6, %f1556, %f1568;
	fma.rn.f32 	%f1570, %f7, %f1558, %f1569;
	fma.rn.f32 	%f1571, %f9, %f1553, 0f00000000;
	fma.rn.f32 	%f1572, %f10, %f1555, %f1571;
	fma.rn.f32 	%f1573, %f11, %f1557, %f1572;
	fma.rn.f32 	%f1574, %f9, %f1554, 0f00000000;
	fma.rn.f32 	%f1575, %f10, %f1556, %f1574;
	fma.rn.f32 	%f1576, %f11, %f1558, %f1575;
	add.f32 	%f1577, %f1487, %f1561;
	add.f32 	%f1578, %f1490, %f1564;
	add.f32 	%f1579, %f1487, %f1567;
	add.f32 	%f1580, %f1490, %f1570;
	add.f32 	%f1581, %f1487, %f1573;
	add.f32 	%f1582, %f1490, %f1576;
	fma.rn.f32 	%f1583, %f1388, %f1577, 0f00000000;
	fma.rn.f32 	%f1584, %f1579, 0f00000000, %f1583;
	fma.rn.f32 	%f1585, %f1389, %f1581, %f1584;
	fma.rn.f32 	%f1586, %f1388, %f1578, 0f00000000;
	fma.rn.f32 	%f1587, %f1580, 0f00000000, %f1586;
	fma.rn.f32 	%f1588, %f1389, %f1582, %f1587;
	fma.rn.f32 	%f1589, %f1577, 0f00000000, 0f00000000;
	fma.rn.f32 	%f1590, %f1390, %f1579, %f1589;
	fma.rn.f32 	%f1591, %f1391, %f1581, %f1590;
	fma.rn.f32 	%f1592, %f1578, 0f00000000, 0f00000000;
	fma.rn.f32 	%f1593, %f1390, %f1580, %f1592;
	fma.rn.f32 	%f1594, %f1391, %f1582, %f1593;
	add.f32 	%f1857, %f1477, %f1585;
	add.f32 	%f1858, %f1480, %f1588;
	add.f32 	%f1859, %f1482, %f1591;
	add.f32 	%f1860, %f1484, %f1594;
	add.f32 	%f1847, %f1467, 0f3E99999A;
	add.f32 	%f1850, %f1474, 0f3E99999A;
	mov.f32 	%f1841, %f448;
	mov.f32 	%f1842, %f449;
	mov.f32 	%f1843, %f452;
	mov.f32 	%f1851, %f450;
	mov.f32 	%f1852, %f451;
	mov.f32 	%f1853, %f454;
$L__BB1_43:
	setp.le.f32 	%p48, %f1843, 0f3E4CCCCD;
	@%p48 bra 	$L__BB1_47;
	mul.f32 	%f1595, %f1847, %f1850;
	mul.f32 	%f1596, %f1848, %f1849;
	sub.f32 	%f589, %f1595, %f1596;
	mul.f32 	%f1597, %f1847, %f1860;
	fma.rn.f32 	%f1598, %f1850, %f1857, %f1597;
	mul.f32 	%f1599, %f1848, %f1859;
	fma.rn.f32 	%f1600, %f1849, %f1858, %f1599;
	sub.f32 	%f590, %f1598, %f1600;
	setp.eq.f32 	%p49, %f589, 0f00000000;
	@%p49 bra 	$L__BB1_47;
	ld.param.u32 	%r558, [__kernel__vertex_shader_fwd_diff_param_21];
	ld.param.u32 	%r557, [__kernel__vertex_shader_fwd_diff_param_20];
	ld.param.u32 	%r556, [__kernel__vertex_shader_fwd_diff_param_19];
	ld.param.u32 	%r555, [__kernel__vertex_shader_fwd_diff_param_18];
	add.f32 	%f1601, %f1847, %f1850;
	mul.f32 	%f1602, %f1601, 0f3F000000;
	mul.f32 	%f1603, %f1602, %f1602;
	sub.f32 	%f1604, %f1603, %f589;
	max.f32 	%f1605, %f1604, 0f3DCCCCCD;
	sqrt.rn.f32 	%f1606, %f1605;
	add.f32 	%f1607, %f1602, %f1606;
	sub.f32 	%f1608, %f1602, %f1606;
	max.f32 	%f1609, %f1607, %f1608;
	sqrt.rn.f32 	%f1610, %f1609;
	mul.f32 	%f1611, %f1610, 0f40400000;
	cvt.rpi.f32.f32 	%f591, %f1611;
	cvt.rn.f32.s32 	%f1612, %r293;
	add.f32 	%f1613, %f1841, 0f3F800000;
	fma.rn.f32 	%f1614, %f1613, %f1612, 0fBF800000;
	mul.f32 	%f1615, %f1614, 0f3F000000;
	cvt.rn.f32.s32 	%f1616, %r292;
	add.f32 	%f1617, %f1842, 0f3F800000;
	fma.rn.f32 	%f1618, %f1617, %f1616, 0fBF800000;
	mul.f32 	%f1619, %f1618, 0f3F000000;
	cvt.rn.f32.u32 	%f1620, %r558;
	cvt.rn.f32.u32 	%f1621, %r556;
	sub.f32 	%f1622, %f1615, %f591;
	div.rn.f32 	%f1623, %f1622, %f1620;
	min.f32 	%f1624, %f1621, %f1623;
	max.f32 	%f1625, %f1624, 0f00000000;
	cvt.rmi.f32.f32 	%f1626, %f1625;
	cvt.rzi.s32.f32 	%r66, %f1626;
	cvt.rn.f32.u32 	%f1627, %r557;
	cvt.rn.f32.u32 	%f1628, %r555;
	sub.f32 	%f1629, %f1619, %f591;
	div.rn.f32 	%f1630, %f1629, %f1627;
	min.f32 	%f1631, %f1628, %f1630;
	max.f32 	%f1632, %f1631, 0f00000000;
	cvt.rmi.f32.f32 	%f1633, %f1632;
	cvt.rzi.s32.f32 	%r67, %f1633;
	add.f32 	%f1634, %f1615, %f591;
	div.rn.f32 	%f1635, %f1634, %f1620;
	min.f32 	%f1636, %f1621, %f1635;
	max.f32 	%f1637, %f1636, 0f00000000;
	cvt.rpi.f32.f32 	%f1638, %f1637;
	cvt.rzi.s32.f32 	%r68, %f1638;
	add.f32 	%f1639, %f1619, %f591;
	div.rn.f32 	%f1640, %f1639, %f1627;
	min.f32 	%f1641, %f1628, %f1640;
	max.f32 	%f1642, %f1641, 0f00000000;
	cvt.rpi.f32.f32 	%f1643, %f1642;
	cvt.rzi.s32.f32 	%r69, %f1643;
	sub.s32 	%r537, %r68, %r66;
	sub.s32 	%r538, %r69, %r67;
	mul.lo.s32 	%r70, %r537, %r538;
	setp.eq.s32 	%p50, %r70, 0;
	@%p50 bra 	$L__BB1_47;
	neg.f32 	%f1644, %f1848;
	neg.f32 	%f1645, %f1849;
	div.rn.f32 	%f1646, %f1850, %f589;
	div.rn.f32 	%f1647, %f1644, %f589;
	div.rn.f32 	%f1648, %f1645, %f589;
	div.rn.f32 	%f1649, %f1847, %f589;
	mul.f32 	%f1650, %f1860, %f589;
	mul.f32 	%f1651, %f1857, %f589;
	mul.f32 	%f1652, %f1850, %f590;
	mul.f32 	%f1653, %f1847, %f590;
	sub.f32 	%f1654, %f1650, %f1652;
	mul.f32 	%f1655, %f1848, %f590;
	mul.f32 	%f1656, %f1858, %f589;
	sub.f32 	%f1657, %f1655, %f1656;
	mul.f32 	%f1658, %f1849, %f590;
	mul.f32 	%f1659, %f1859, %f589;
	sub.f32 	%f1660, %f1658, %f1659;
	sub.f32 	%f1661, %f1651, %f1653;
	mul.f32 	%f1662, %f589, %f589;
	div.rn.f32 	%f1663, %f1654, %f1662;
	div.rn.f32 	%f1664, %f1657, %f1662;
	div.rn.f32 	%f1665, %f1660, %f1662;
	div.rn.f32 	%f1666, %f1661, %f1662;
	cvt.rzi.u32.f32 	%r539, %f591;
	mul.lo.s32 	%r540, %r215, %r1;
	cvt.u64.u32 	%rd320, %r540;
	cvta.to.global.u64 	%rd321, %rd48;
	add.s64 	%rd322, %rd321, %rd320;
	st.global.u32 	[%rd322], %r539;
	mul.lo.s32 	%r541, %r193, %r1;
	cvt.u64.u32 	%rd323, %r541;
	cvta.to.global.u64 	%rd324, %rd46;
	add.s64 	%rd325, %rd324, %rd323;
	st.global.u32 	[%rd325], %r70;
	mul.lo.s32 	%r542, %r204, %r1;
	cvt.u64.u32 	%rd326, %r542;
	cvta.to.global.u64 	%rd327, %rd47;
	add.s64 	%rd328, %rd327, %rd326;
	st.global.u32 	[%rd328], %r66;
	cvt.u64.u32 	%rd329, %r205;
	add.s64 	%rd330, %rd328, %rd329;
	st.global.u32 	[%rd330], %r67;
	shl.b32 	%r543, %r205, 1;
	cvt.u64.u32 	%rd331, %r543;
	add.s64 	%rd332, %rd328, %rd331;
	st.global.u32 	[%rd332], %r68;
	mul.lo.s32 	%r544, %r205, 3;
	cvt.u64.u32 	%rd333, %r544;
	add.s64 	%rd334, %rd328, %rd333;
	st.global.u32 	[%rd334], %r69;
	cvta.to.global.u64 	%rd335, %rd49;
	cvta.to.global.u64 	%rd336, %rd50;
	mul.lo.s32 	%r545, %r226, %r1;
	cvt.u64.u32 	%rd337, %r545;
	add.s64 	%rd338, %rd335, %rd337;
	st.global.f32 	[%rd338], %f1841;
	mul.lo.s32 	%r546, %r237, %r1;
	cvt.u64.u32 	%rd339, %r546;
	add.s64 	%rd340, %rd336, %rd339;
	st.global.f32 	[%rd340], %f1851;
	cvt.u64.u32 	%rd341, %r227;
	add.s64 	%rd342, %rd338, %rd341;
	st.global.f32 	[%rd342], %f1842;
	cvt.u64.u32 	%rd343, %r238;
	add.s64 	%rd344, %rd340, %rd343;
	st.global.f32 	[%rd344], %f1852;
	shl.b32 	%r547, %r227, 1;
	cvt.u64.u32 	%rd345, %r547;
	add.s64 	%rd346, %rd338, %rd345;
	st.global.f32 	[%rd346], %f1843;
	shl.b32 	%r548, %r238, 1;
	cvt.u64.u32 	%rd347, %r548;
	add.s64 	%rd348, %rd340, %rd347;
	st.global.f32 	[%rd348], %f1853;
	cvta.to.global.u64 	%rd349, %rd51;
	cvta.to.global.u64 	%rd350, %rd52;
	mul.lo.s32 	%r549, %r248, %r1;
	cvt.u64.u32 	%rd351, %r549;
	add.s64 	%rd352, %rd349, %rd351;
	st.global.f32 	[%rd352], %f1646;
	mul.lo.s32 	%r550, %r259, %r1;
	cvt.u64.u32 	%rd353, %r550;
	add.s64 	%rd354, %rd350, %rd353;
	st.global.f32 	[%rd354], %f1663;
	cvt.u64.u32 	%rd355, %r250;
	add.s64 	%rd356, %rd352, %rd355;
	st.global.f32 	[%rd356], %f1647;
	cvt.u64.u32 	%rd357, %r261;
	add.s64 	%rd358, %rd354, %rd357;
	st.global.f32 	[%rd358], %f1664;
	cvt.u64.u32 	%rd359, %r249;
	add.s64 	%rd360, %rd352, %rd359;
	st.global.f32 	[%rd360], %f1648;
	cvt.u64.u32 	%rd361, %r260;
	add.s64 	%rd362, %rd354, %rd361;
	st.global.f32 	[%rd362], %f1665;
	add.s64 	%rd363, %rd360, %rd355;
	st.global.f32 	[%rd363], %f1649;
	add.s64 	%rd364, %rd362, %rd357;
	st.global.f32 	[%rd364], %f1666;
	cvta.to.global.u64 	%rd365, %rd53;
	cvta.to.global.u64 	%rd366, %rd54;
	mul.lo.s32 	%r551, %r270, %r1;
	cvt.u64.u32 	%rd367, %r551;
	add.s64 	%rd368, %rd365, %rd367;
	st.global.f32 	[%rd368], %f1844;
	mul.lo.s32 	%r552, %r281, %r1;
	cvt.u64.u32 	%rd369, %r552;
	add.s64 	%rd370, %rd366, %rd369;
	st.global.f32 	[%rd370], %f1854;
	cvt.u64.u32 	%rd371, %r271;
	add.s64 	%rd372, %rd368, %rd371;
	st.global.f32 	[%rd372], %f1845;
	cvt.u64.u32 	%rd373, %r282;
	add.s64 	%rd374, %rd370, %rd373;
	st.global.f32 	[%rd374], %f1855;
	shl.b32 	%r553, %r271, 1;
	cvt.u64.u32 	%rd375, %r553;
	add.s64 	%rd376, %rd368, %rd375;
	st.global.f32 	[%rd376], %f1846;
	shl.b32 	%r554, %r282, 1;
	cvt.u64.u32 	%rd377, %r554;
	add.s64 	%rd378, %rd370, %rd377;
	st.global.f32 	[%rd378], %f1856;
$L__BB1_47:
	ret;

}
	// .globl	_Z23__kernel__vertex_shader16DiffTensorView_0S_S_S_j10TensorViewS0_S0_S0_S0_S0_S_S_S_ffjjjjjj
.visible .entry _Z23__kernel__vertex_shader16DiffTensorView_0S_S_S_j10TensorViewS0_S0_S0_S0_S0_S_S_S_ffjjjjjj(
	.param .align 8 .b8 _Z23__kernel__vertex_shader16DiffTensorView_0S_S_S_j10TensorViewS0_S0_S0_S0_S0_S_S_S_ffjjjjjj_param_0[112],
	.param .align 8 .b8 _Z23__kernel__vertex_shader16DiffTensorView_0S_S_S_j10TensorViewS0_S0_S0_S0_S0_S_S_S_ffjjjjjj_param_1[112],
	.param .align 8 .b8 _Z23__kernel__vertex_shader16DiffTensorView_0S_S_S_j10TensorViewS0_S0_S0_S0_S0_S_S_S_ffjjjjjj_param_2[112],
	.param .align 8 .b8 _Z23__kernel__vertex_shader16DiffTensorView_0S_S_S_j10TensorViewS0_S0_S0_S0_S0_S_S_S_ffjjjjjj_param_3[112],
	.param .u32 _Z23__kernel__vertex_shader16DiffTensorView_0S_S_S_j10TensorViewS0_S0_S0_S0_S0_S_S_S_ffjjjjjj_param_4,
	.param .align 8 .b8 _Z23__kernel__vertex_shader16DiffTensorView_0S_S_S_j10TensorViewS0_S0_S0_S0_S0_S_S_S_ffjjjjjj_param_5[56],
	.param .align 8 .b8 _Z23__kernel__vertex_shader16DiffTensorView_0S_S_S_j10TensorViewS0_S0_S0_S0_S0_S_S_S_ffjjjjjj_param_6[56],
	.param .align 8 .b8 _Z23__kernel__vertex_shader16DiffTensorView_0S_S_S_j10TensorViewS0_S0_S0_S0_S0_S_S_S_ffjjjjjj_param_7[56],
	.param .align 8 .b8 _Z23__kernel__vertex_shader16DiffTensorView_0S_S_S_j10TensorViewS0_S0_S0_S0_S0_S_S_S_ffjjjjjj_param_8[56],
	.param .align 8 .b8 _Z23__kernel__vertex_shader16DiffTensorView_0S_S_S_j10TensorViewS0_S0_S0_S0_S0_S_S_S_ffjjjjjj_param_9[56],
	.param .align 8 .b8 _Z23__kernel__vertex_shader16DiffTensorView_0S_S_S_j10TensorViewS0_S0_S0_S0_S0_S_S_S_ffjjjjjj_param_10[56],
	.param .align 8 .b8 _Z23__kernel__vertex_shader16DiffTensorView_0S_S_S_j10TensorViewS0_S0_S0_S0_S0_S_S_S_ffjjjjjj_param_11[112],
	.param .align 8 .b8 _Z23__kernel__vertex_shader16DiffTensorView_0S_S_S_j10TensorViewS0_S0_S0_S0_S0_S_S_S_ffjjjjjj_param_12[112],
	.param .align 8 .b8 _Z23__kernel__vertex_shader16DiffTensorView_0S_S_S_j10TensorViewS0_S0_S0_S0_S0_S_S_S_ffjjjjjj_param_13[112],
	.param .f32 _Z23__kernel__vertex_shader16DiffTensorView_0S_S_S_j10TensorViewS0_S0_S0_S0_S0_S_S_S_ffjjjjjj_param_14,
	.param .f32 _Z23__kernel__vertex_shader16DiffTensorView_0S_S_S_j10TensorViewS0_S0_S0_S0_S0_S_S_S_ffjjjjjj_param_15,
	.param .u32 _Z23__kernel__vertex_shader16DiffTensorView_0S_S_S_j10TensorViewS0_S0_S0_S0_S0_S_S_S_ffjjjjjj_param_16,
	.param .u32 _Z23__kernel__vertex_shader16DiffTensorView_0S_S_S_j10TensorViewS0_S0_S0_S0_S0_S_S_S_ffjjjjjj_param_17,
	.param .u32 _Z23__kernel__vertex_shader16DiffTensorView_0S_S_S_j10TensorViewS0_S0_S0_S0_S0_S_S_S_ffjjjjjj_param_18,
	.param .u32 _Z23__kernel__vertex_shader16DiffTensorView_0S_S_S_j10TensorViewS0_S0_S0_S0_S0_S_S_S_ffjjjjjj_param_19,
	.param .u32 _Z23__kernel__vertex_shader16DiffTensorView_0S_S_S_j10TensorViewS0_S0_S0_S0_S0_S_S_S_ffjjjjjj_param_20,
	.param .u32 _Z23__kernel__vertex_shader16DiffTensorView_0S_S_S_j10TensorViewS0_S0_S0_S0_S0_S_S_S_ffjjjjjj_param_21
)
{
	.local .align 4 .b8 	__local_depot2[28];
	.reg .b64 	%SP;
	.reg .b64 	%SPL;
	.reg .pred 	%p<28>;
	.reg .b16 	%rs<73>;
	.reg .b32 	%r<464>;
	.reg .b32 	%f<681>;
	.reg .b64 	%rd<241>;
	.reg .b64 	%fd<5>;

	mov.u64 	%SPL, __local_depot2;
	ld.param.u64 	%rd34, [_Z23__kernel__vertex_shader16DiffTensorView_0S_S_S_j10TensorViewS0_S0_S0_S0_S0_S_S_S_ffjjjjjj_param_13];
	ld.param.u64 	%rd32, [_Z23__kernel__vertex_shader16DiffTensorView_0S_S_S_j10TensorViewS0_S0_S0_S0_S0_S_S_S_ffjjjjjj_param_12];
	ld.param.u64 	%rd30, [_Z23__kernel__vertex_shader16DiffTensorView_0S_S_S_j10TensorViewS0_S0_S0_S0_S0_S_S_S_ffjjjjjj_param_11];
	ld.param.u64 	%rd29, [_Z23__kernel__vertex_shader16DiffTensorView_0S_S_S_j10TensorViewS0_S0_S0_S0_S0_S_S_S_ffjjjjjj_param_10];
	ld.param.u64 	%rd28, [_Z23__kernel__vertex_shader16DiffTensorView_0S_S_S_j10TensorViewS0_S0_S0_S0_S0_S_S_S_ffjjjjjj_param_9];
	ld.param.u64 	%rd27, [_Z23__kernel__vertex_shader16DiffTensorView_0S_S_S_j10TensorViewS0_S0_S0_S0_S0_S_S_S_ffjjjjjj_param_8];
	ld.param.u64 	%rd26, [_Z23__kernel__vertex_shader16DiffTensorView_0S_S_S_j10TensorViewS0_S0_S0_S0_S0_S_S_S_ffjjjjjj_param_7];
	ld.param.u64 	%rd25, [_Z23__kernel__vertex_shader16DiffTensorView_0S_S_S_j10TensorViewS0_S0_S0_S0_S0_S_S_S_ffjjjjjj_param_6];
	ld.param.u64 	%rd24, [_Z23__kernel__vertex_shader16DiffTensorView_0S_S_S_j10TensorViewS0_S0_S0_S0_S0_S_S_S_ffjjjjjj_param_5];
	ld.param.u64 	%rd22, [_Z23__kernel__vertex_shader16DiffTensorView_0S_S_S_j10TensorViewS0_S0_S0_S0_S0_S_S_S_ffjjjjjj_param_3];
	ld.param.u64 	%rd20, [_Z23__kernel__vertex_shader16DiffTensorView_0S_S_S_j10TensorViewS0_S0_S0_S0_S0_S_S_S_ffjjjjjj_param_2];
	ld.param.u64 	%rd18, [_Z23__kernel__vertex_shader16DiffTensorView_0S_S_S_j10TensorViewS0_S0_S0_S0_S0_S_S_S_ffjjjjjj_param_1];
	ld.param.v2.u32 	{%r3, %r2}, [_Z23__kernel__vertex_shader16DiffTensorView_0S_S_S_j10TensorViewS0_S0_S0_S0_S0_S_S_S_ffjjjjjj_param_0+8];
	ld.param.u64 	%rd2, [_Z23__kernel__vertex_shader16DiffTensorView_0S_S_S_j10TensorViewS0_S0_S0_S0_S0_S_S_S_ffjjjjjj_param_0];
	ld.param.u32 	%r335, [_Z23__kernel__vertex_shader16DiffTensorView_0S_S_S_j10TensorViewS0_S0_S0_S0_S0_S_S_S_ffjjjjjj_param_0+28];
	ld.param.v2.u32 	{%r42, %r43}, [_Z23__kernel__vertex_shader16DiffTensorView_0S_S_S_j10TensorViewS0_S0_S0_S0_S0_S_S_S_ffjjjjjj_param_1+16];
	ld.param.v2.u32 	{%r40, %r41}, [_Z23__kernel__vertex_shader16DiffTensorView_0S_S_S_j10TensorViewS0_S0_S0_S0_S0_S_S_S_ffjjjjjj_param_1+8];
	ld.param.v2.u32 	{%r62, %r63}, [_Z23__kernel__vertex_shader16DiffTensorView_0S_S_S_j10TensorViewS0_S0_S0_S0_S0_S_S_S_ffjjjjjj_param_2+8];
	ld.param.v2.u32 	{%r84, %r85}, [_Z23__kernel__vertex_shader16DiffTensorView_0S_S_S_j10TensorViewS0_S0_S0_S0_S0_S_S_S_ffjjjjjj_param_3+8];
	ld.param.v2.u32 	{%r107, %r108}, [_Z23__kernel__vertex_shader16DiffTensorView_0S_S_S_j10TensorViewS0_S0_S0_S0_S0_S_S_S_ffjjjjjj_param_5+8];
	ld.param.v2.u32 	{%r118, %r119}, [_Z23__kernel__vertex_shader16DiffTensorView_0S_S_S_j10TensorViewS0_S0_S0_S0_S0_S_S_S_ffjjjjjj_param_6+8];
	ld.param.v2.u32 	{%r129, %r130}, [_Z23__kernel__vertex_shader16DiffTensorView_0S_S_S_j10TensorViewS0_S0_S0_S0_S0_S_S_S_ffjjjjjj_param_7+8];
	ld.param.v2.u32 	{%r140, %r141}, [_Z23__kernel__vertex_shader16DiffTensorView_0S_S_S_j10TensorViewS0_S0_S0_S0_S0_S_S_S_ffjjjjjj_param_8+8];
	ld.param.v2.u32 	{%r151, %r152}, [_Z23__kernel__vertex_shader16DiffTensorView_0S_S_S_j10TensorViewS0_S0_S0_S0_S0_S_S_S_ffjjjjjj_param_9+8];
	ld.param.v2.u32 	{%r162, %r163}, [_Z23__kernel__vertex_shader16DiffTensorView_0S_S_S_j10TensorViewS0_S0_S0_S0_S0_S_S_S_ffjjjjjj_param_10+8];
	ld.param.v2.u32 	{%r173, %r174}, [_Z23__kernel__vertex_shader16DiffTensorView_0S_S_S_j10TensorViewS0_S0_S0_S0_S0_S_S_S_ffjjjjjj_param_11+8];
	ld.param.v2.u32 	{%r197, %r198}, [_Z23__kernel__vertex_shader16DiffTensorView_0S_S_S_j10TensorViewS0_S0_S0_S0_S0_S_S_S_ffjjjjjj_param_12+16];
	ld.param.v2.u32 	{%r195, %r196}, [_Z23__kernel__vertex_shader16DiffTensorView_0S_S_S_j10TensorViewS0_S0_S0_S0_S0_S_S_S_ffjjjjjj_param_12+8];
	ld.param.v2.u32 	{%r217, %r218}, [_Z23__kernel__vertex_shader16DiffTensorView_0S_S_S_j10TensorViewS0_S0_S0_S0_S0_S_S_S_ffjjjjjj_param_13+8];
	add.u64 	%rd1, %SPL, 0;
	mov.u32 	%r336, %ctaid.x;
	mov.u32 	%r337, %ntid.x;
	mov.u32 	%r338, %tid.x;
	mad.lo.s32 	%r1, %r336, %r337, %r338;
	setp.ge.u32 	%p1, %r1, %r335;
	@%p1 bra 	$L__BB2_31;
	ld.param.u32 	%r442, [_Z23__kernel__vertex_shader16DiffTensorView_0S_S_S_j10TensorViewS0_S0_S0_S0_S0_S_S_S_ffjjjjjj_param_4];
	cvta.to.global.u64 	%rd37, %rd24;
	cvta.to.global.u64 	%rd38, %rd25;
	cvta.to.global.u64 	%rd39, %rd26;
	ld.global.f32 	%f1, [%rd37];
	cvt.u64.u32 	%rd40, %r108;
	add.s64 	%rd41, %rd37, %rd40;
	ld.global.f32 	%f2, [%rd41];
	shl.b32 	%r339, %r108, 1;
	cvt.u64.u32 	%rd42, %r339;
	add.s64 	%rd43, %rd37, %rd42;
	ld.global.f32 	%f3, [%rd43];
	mul.lo.s32 	%r340, %r108, 3;
	cvt.u64.u32 	%rd44, %r340;
	add.s64 	%rd45, %rd37, %rd44;
	ld.global.f32 	%f4, [%rd45];
	cvt.u64.u32 	%rd46, %r107;
	add.s64 	%rd47, %rd37, %rd46;
	ld.global.f32 	%f5, [%rd47];
	add.s64 	%rd48, %rd47, %rd40;
	ld.global.f32 	%f6, [%rd48];
	add.s64 	%rd49, %rd47, %rd42;
	ld.global.f32 	%f7, [%rd49];
	add.s64 	%rd50, %rd47, %rd44;
	ld.global.f32 	%f8, [%rd50];
	shl.b32 	%r341, %r107, 1;
	cvt.u64.u32 	%rd51, %r341;
	add.s64 	%rd52, %rd37, %rd51;
	ld.global.f32 	%f9, [%rd52];
	add.s64 	%rd53, %rd52, %rd40;
	ld.global.f32 	%f10, [%rd53];
	add.s64 	%rd54, %rd52, %rd42;
	ld.global.f32 	%f11, [%rd54];
	add.s64 	%rd55, %rd52, %rd44;
	ld.global.f32 	%f12, [%rd55];
	mul.lo.s32 	%r342, %r107, 3;
	cvt.u64.u32 	%rd56, %r342;
	add.s64 	%rd57, %rd37, %rd56;
	ld.global.f32 	%f13, [%rd57];
	add.s64 	%rd58, %rd57, %rd40;
	ld.global.f32 	%f14, [%rd58];
	add.s64 	%rd59, %rd57, %rd42;
	ld.global.f32 	%f15, [%rd59];
	add.s64 	%rd60, %rd57, %rd44;
	ld.global.f32 	%f16, [%rd60];
	ld.global.f32 	%f17, [%rd38];
	cvt.u64.u32 	%rd61, %r119;
	add.s64 	%rd62, %rd38, %rd61;
	ld.global.f32 	%f18, [%rd62];
	shl.b32 	%r343, %r119, 1;
	cvt.u64.u32 	%rd63, %r343;
	add.s64 	%rd64, %rd38, %rd63;
	ld.global.f32 	%f19, [%rd64];
	mul.lo.s32 	%r344, %r119, 3;
	cvt.u64.u32 	%rd65, %r344;
	add.s64 	%rd66, %rd38, %rd65;
	ld.global.f32 	%f20, [%rd66];
	cvt.u64.u32 	%rd67, %r118;
	add.s64 	%rd68, %rd38, %rd67;
	ld.global.f32 	%f21, [%rd68];
	add.s64 	%rd69, %rd68, %rd61;
	ld.global.f32 	%f22, [%rd69];
	add.s64 	%rd70, %rd68, %rd63;
	ld.global.f32 	%f23, [%rd70];
	add.s64 	%rd71, %rd68, %rd65;
	ld.global.f32 	%f24, [%rd71];
	mul.lo.s32 	%r345, %r118, 3;
	cvt.u64.u32 	%rd72, %r345;
	add.s64 	%rd73, %rd38, %rd72;
	ld.global.f32 	%f25, [%rd73];
	add.s64 	%rd74, %rd73, %rd61;
	ld.global.f32 	%f26, [%rd74];
	add.s64 	%rd75, %rd73, %rd63;
	ld.global.f32 	%f27, [%rd75];
	add.s64 	%rd76, %rd73, %rd65;
	ld.global.f32 	%f28, [%rd76];
	ld.global.f32 	%f29, [%rd39];
	cvt.u64.u32 	%rd77, %r129;
	add.s64 	%rd78, %rd39, %rd77;
	ld.global.f32 	%f30, [%rd78];
	shl.b32 	%r346, %r129, 1;
	cvt.u64.u32 	%rd79, %r346;
	add.s64 	%rd80, %rd39, %rd79;
	ld.global.f32 	%f31, [%rd80];
	cvta.to.global.u64 	%rd81, %rd2;
	mul.lo.s32 	%r347, %r3, %r1;
	cvt.u64.u32 	%rd82, %r347;
	add.s64 	%rd83, %rd81, %rd82;
	ld.global.f32 	%f32, [%rd83];
	cvt.u64.u32 	%rd84, %r2;
	add.s64 	%rd85, %rd83, %rd84;
	ld.global.f32 	%f33, [%rd85];
	shl.b32 	%r348, %r2, 1;
	cvt.u64.u32 	%rd86, %r348;
	add.s64 	%rd87, %rd83, %rd86;
	ld.global.f32 	%f34, [%rd87];
	cvta.to.global.u64 	%rd88, %rd18;
	mul.lo.s32 	%r349, %r40, %r1;
	cvt.u64.u32 	%rd89, %r349;
	add.s64 	%rd3, %rd88, %rd89;
	ld.global.f32 	%f35, [%rd3];
	cvt.u64.u32 	%rd90, %r42;
	add.s64 	%rd91, %rd3, %rd90;
	ld.global.f32 	%f36, [%rd91];
	shl.b32 	%r6, %r42, 1;
	cvt.u64.u32 	%rd92, %r6;
	add.s64 	%rd93, %rd3, %rd92;
	ld.global.f32 	%f37, [%rd93];
	setp.eq.s32 	%p2, %r442, 0;
	@%p2 bra 	$L__BB2_5;
	ld.param.u32 	%r443, [_Z23__kernel__vertex_shader16DiffTensorView_0S_S_S_j10TensorViewS0_S0_S0_S0_S0_S_S_S_ffjjjjjj_param_4];
	cvt.u64.u32 	%rd94, %r6;
	cvt.u64.u32 	%rd95, %r42;
	cvt.u64.u32 	%rd96, %r41;
	add.s64 	%rd97, %rd3, %rd96;
	ld.global.f32 	%f621, [%rd97];
	add.s64 	%rd98, %rd97, %rd95;
	ld.global.f32 	%f622, [%rd98];
	add.s64 	%rd99, %rd97, %rd94;
	ld.global.f32 	%f623, [%rd99];
	shl.b32 	%r350, %r41, 1;
	cvt.u64.u32 	%rd100, %r350;
	add.s64 	%rd101, %rd3, %rd100;
	ld.global.f32 	%f624, [%rd101];
	add.s64 	%rd102, %rd101, %rd95;
	ld.global.f32 	%f625, [%rd102];
	add.s64 	%rd103, %rd101, %rd94;
	ld.global.f32 	%f626, [%rd103];
	mul.lo.s32 	%r351, %r41, 3;
	cvt.u64.u32 	%rd104, %r351;
	add.s64 	%rd105, %rd3, %rd104;
	ld.global.f32 	%f627, [%rd105];
	add.s64 	%rd106, %rd105, %rd95;
	ld.global.f32 	%f628, [%rd106];
	add.s64 	%rd107, %rd105, %rd94;
	ld.global.f32 	%f629, [%rd107];
	setp.eq.s32 	%p3, %r443, 1;
	@%p3 bra 	$L__BB2_5;
	ld.param.u32 	%r444, [_Z23__kernel__vertex_shader16DiffTensorView_0S_S_S_j10TensorViewS0_S0_S0_S0_S0_S_S_S_ffjjjjjj_param_4];
	shl.b32 	%r352, %r42, 1;
	cvt.u64.u32 	%rd108, %r352;
	cvt.u64.u32 	%rd109, %r42;
	shl.b32 	%r353, %r41, 2;
	cvt.u64.u32 	%rd110, %r353;
	add.s64 	%rd111, %rd3, %rd110;
	ld.global.f32 	%f630, [%rd111];
	add.s64 	%rd112, %rd111, %rd109;
	ld.global.f32 	%f631, [%rd112];
	add.s64 	%rd113, %rd111, %rd108;
	ld.global.f32 	%f632, [%rd113];
	mul.lo.s32 	%r354, %r41, 5;
	cvt.u64.u32 	%rd114, %r354;
	add.s64 	%rd115, %rd3, %rd114;
	ld.global.f32 	%f633, [%rd115];
	add.s64 	%rd116, %rd115, %rd109;
	ld.global.f32 	%f634, [%rd116];
	add.s64 	%rd117, %rd115, %rd108;
	ld.global.f32 	%f635, [%rd117];
	mul.lo.s32 	%r355, %r41, 6;
	cvt.u64.u32 	%rd118, %r355;
	add.s64 	%rd119, %rd3, %rd118;
	ld.global.f32 	%f636, [%rd119];
	add.s64 	%rd120, %rd119, %rd109;
	ld.global.f32 	%f637, [%rd120];
	add.s64 	%rd121, %rd119, %rd108;
	ld.global.f32 	%f638, [%rd121];
	mul.lo.s32 	%r356, %r41, 7;
	cvt.u64.u32 	%rd122, %r356;
	add.s64 	%rd123, %rd3, %rd122;
	ld.global.f32 	%f639, [%rd123];
	add.s64 	%rd124, %rd123, %rd109;
	ld.global.f32 	%f640, [%rd124];
	add.s64 	%rd125, %rd123, %rd108;
	ld.global.f32 	%f641, [%rd125];
	shl.b32 	%r357, %r41, 3;
	cvt.u64.u32 	%rd126, %r357;
	add.s64 	%rd127, %rd3, %rd126;
	ld.global.f32 	%f642, [%rd127];
	add.s64 	%rd128, %rd127, %rd109;
	ld.global.f32 	%f643, [%rd128];
	add.s64 	%rd129, %rd127, %rd108;
	ld.global.f32 	%f644, [%rd129];
	setp.lt.u32 	%p4, %r444, 3;
	@%p4 bra 	$L__BB2_5;
	shl.b32 	%r358, %r42, 1;
	cvt.u64.u32 	%rd130, %r358;
	cvt.u64.u32 	%rd131, %r42;
	mul.lo.s32 	%r359, %r41, 9;
	cvt.u64.u32 	%rd132, %r359;
	cvta.to.global.u64 	%rd133, %rd18;
	mov.u32 	%r360, %ctaid.x;
	mov.u32 	%r361, %ntid.x;
	mov.u32 	%r362, %tid.x;
	mad.lo.s32 	%r363, %r360, %r361, %r362;
	mul.lo.s32 	%r364, %r40, %r363;
	cvt.u64.u32 	%rd134, %r364;
	add.s64 	%rd135, %rd133, %rd134;
	add.s64 	%rd136, %rd135, %rd132;
	ld.global.f32 	%f645, [%rd136];
	add.s64 	%rd137, %rd136, %rd131;
	ld.global.f32 	%f646, [%rd137];
	add.s64 	%rd138, %rd136, %rd130;
	ld.global.f32 	%f647, [%rd138];
	mul.lo.s32 	%r365, %r41, 10;
	cvt.u64.u32 	%rd139, %r365;
	add.s64 	%rd140, %rd135, %rd139;
	ld.global.f32 	%f648, [%rd140];
	add.s64 	%rd141, %rd140, %rd131;
	ld.global.f32 	%f649, [%rd141];
	add.s64 	%rd142, %rd140, %rd130;
	ld.global.f32 	%f650, [%rd142];
	mul.lo.s32 	%r366, %r41, 11;
	cvt.u64.u32 	%rd143, %r366;
	add.s64 	%rd144, %rd135, %rd143;
	ld.global.f32 	%f651, [%rd144];
	add.s64 	%rd145, %rd144, %rd131;
	ld.global.f32 	%f652, [%rd145];
	add.s64 	%rd146, %rd144, %rd130;
	ld.global.f32 	%f653, [%rd146];
	mul.lo.s32 	%r367, %r41, 12;
	cvt.u64.u32 	%rd147, %r367;
	add.s64 	%rd148, %rd135, %rd147;
	ld.global.f32 	%f654, [%rd148];
	add.s64 	%rd149, %rd148, %rd131;
	ld.global.f32 	%f655, [%rd149];
	add.s64 	%rd150, %rd148, %rd130;
	ld.global.f32 	%f656, [%rd150];
	mul.lo.s32 	%r368, %r41, 13;
	cvt.u64.u32 	%rd151, %r368;
	add.s64 	%rd152, %rd135, %rd151;
	ld.global.f32 	%f657, [%rd152];
	add.s64 	%rd153, %rd152, %rd131;
	ld.global.f32 	%f658, [%rd153];
	add.s64 	%rd154, %rd152, %rd130;
	ld.global.f32 	%f659, [%rd154];
	mul.lo.s32 	%r369, %r41, 14;
	cvt.u64.u32 	%rd155, %r369;
	add.s64 	%rd156, %rd135, %rd155;
	ld.global.f32 	%f660, [%rd156];
	add.s64 	%rd157, %rd156, %rd131;
	ld.global.f32 	%f661, [%rd157];
	add.s64 	%rd158, %rd156, %rd130;
	ld.global.f32 	%f662, [%rd158];
	mul.lo.s32 	%r370, %r41, 15;
	cvt.u64.u32 	%rd159, %r370;
	add.s64 	%rd160, %rd135, %rd159;
	ld.global.f32 	%f663, [%rd160];
	add.s64 	%rd161, %rd160, %rd131;
	ld.global.f32 	%f664, [%rd161];
	add.s64 	%rd162, %rd160, %rd130;
	ld.global.f32 	%f665, [%rd162];
$L__BB2_5:
	cvta.to.global.u64 	%rd163, %rd20;
	mov.u32 	%r371, %ctaid.x;
	mov.u32 	%r372, %ntid.x;
	mov.u32 	%r373, %tid.x;
	mad.lo.s32 	%r374, %r371, %r372, %r373;
	mul.lo.s32 	%r375, %r62, %r374;
	cvt.u64.u32 	%rd164, %r375;
	add.s64 	%rd165, %rd163, %rd164;
	ld.global.f32 	%f128, [%rd165];
	fma.rn.f32 	%f209, %f17, %f1, 0f00000000;
	fma.rn.f32 	%f210, %f18, %f5, %f209;
	fma.rn.f32 	%f211, %f19, %f9, %f210;
	fma.rn.f32 	%f212, %f20, %f13, %f211;
	fma.rn.f32 	%f213, %f17, %f2, 0f00000000;
	fma.rn.f32 	%f214, %f18, %f6, %f213;
	fma.rn.f32 	%f215, %f19, %f10, %f214;
	fma.rn.f32 	%f216, %f20, %f14, %f215;
	fma.rn.f32 	%f217, %f17, %f3, 0f00000000;
	fma.rn.f32 	%f218, %f18, %f7, %f217;
	fma.rn.f32 	%f219, %f19, %f11, %f218;
	fma.rn.f32 	%f220, %f20, %f15, %f219;
	fma.rn.f32 	%f221, %f17, %f4, 0f00000000;
	fma.rn.f32 	%f222, %f18, %f8, %f221;
	fma.rn.f32 	%f223, %f19, %f12, %f222;
	fma.rn.f32 	%f224, %f20, %f16, %f223;
	fma.rn.f32 	%f225, %f21, %f1, 0f00000000;
	fma.rn.f32 	%f226, %f22, %f5, %f225;
	fma.rn.f32 	%f227, %f23, %f9, %f226;
	fma.rn.f32 	%f228, %f24, %f13, %f227;
	fma.rn.f32 	%f229, %f21, %f2, 0f00000000;
	fma.rn.f32 	%f230, %f22, %f6, %f229;
	fma.rn.f32 	%f231, %f23, %f10, %f230;
	fma.rn.f32 	%f232, %f24, %f14, %f231;
	fma.rn.f32 	%f233, %f21, %f3, 0f00000000;
	fma.rn.f32 	%f234, %f22, %f7, %f233;
	fma.rn.f32 	%f235, %f23, %f11, %f234;
	fma.rn.f32 	%f236, %f24, %f15, %f235;
	fma.rn.f32 	%f237, %f21, %f4, 0f00000000;
	fma.rn.f32 	%f238, %f22, %f8, %f237;
	fma.rn.f32 	%f239, %f23, %f12, %f238;
	fma.rn.f32 	%f240, %f24, %f16, %f239;
	fma.rn.f32 	%f241, %f25, %f1, 0f00000000;
	fma.rn.f32 	%f242, %f26, %f5, %f241;
	fma.rn.f32 	%f243, %f27, %f9, %f242;
	fma.rn.f32 	%f244, %f28, %f13, %f243;
	fma.rn.f32 	%f245, %f25, %f2, 0f00000000;
	fma.rn.f32 	%f246, %f26, %f6, %f245;
	fma.rn.f32 	%f247, %f27, %f10, %f246;
	fma.rn.f32 	%f248, %f28, %f14, %f247;
	fma.rn.f32 	%f249, %f25, %f3, 0f00000000;
	fma.rn.f32 	%f250, %f26, %f7, %f249;
	fma.rn.f32 	%f251, %f27, %f11, %f250;
	fma.rn.f32 	%f252, %f28, %f15, %f251;
	fma.rn.f32 	%f253, %f25, %f4, 0f00000000;
	fma.rn.f32 	%f254, %f26, %f8, %f253;
	fma.rn.f32 	%f255, %f27, %f12, %f254;
	fma.rn.f32 	%f256, %f28, %f16, %f255;
	fma.rn.f32 	%f257, %f212, %f32, 0f00000000;
	fma.rn.f32 	%f258, %f216, %f33, %f257;
	fma.rn.f32 	%f259, %f220, %f34, %f258;
	add.f32 	%f260, %f259, %f224;
	fma.rn.f32 	%f261, %f228, %f32, 0f00000000;
	fma.rn.f32 	%f262, %f232, %f33, %f261;
	fma.rn.f32 	%f263, %f236, %f34, %f262;
	add.f32 	%f264, %f263, %f240;
	fma.rn.f32 	%f265, %f244, %f32, 0f00000000;
	fma.rn.f32 	%f266, %f248, %f33, %f265;
	fma.rn.f32 	%f267, %f252, %f34, %f266;
	add.f32 	%f268, %f267, %f256;
	add.f32 	%f269, %f268, 0f33D6BF95;
	div.rn.f32 	%f129, %f260, %f269;
	div.rn.f32 	%f130, %f264, %f269;
	fma.rn.f32 	%f270, %f9, %f32, 0f00000000;
	fma.rn.f32 	%f271, %f10, %f33, %f270;
	fma.rn.f32 	%f272, %f11, %f34, %f271;
	add.f32 	%f131, %f272, %f12;
	setp.le.f32 	%p5, %f131, 0f3E4CCCCD;
	mov.f32 	%f671, 0f00000000;
	mov.f32 	%f672, %f671;
	mov.f32 	%f673, %f671;
	mov.f32 	%f674, %f671;
	mov.f32 	%f675, %f671;
	mov.f32 	%f676, %f671;
	mov.f32 	%f677, %f671;
	mov.f32 	%f678, %f671;
	mov.f32 	%f679, %f671;
	mov.f32 	%f680, %f671;
	@%p5 bra 	$L__BB2_27;
	ld.param.u32 	%r445, [_Z23__kernel__vertex_shader16DiffTensorView_0S_S_S_j10TensorViewS0_S0_S0_S0_S0_S_S_S_ffjjjjjj_param_4];
	cvt.u64.u32 	%rd166, %r63;
	cvta.to.global.u64 	%rd167, %rd20;
	mov.u32 	%r376, %ctaid.x;
	mov.u32 	%r377, %ntid.x;
	mov.u32 	%r378, %tid.x;
	mad.lo.s32 	%r379, %r376, %r377, %r378;
	mul.lo.s32 	%r380, %r62, %r379;
	cvt.u64.u32 	%rd168, %r380;
	add.s64 	%rd169, %rd167, %rd168;
	add.s64 	%rd170, %rd169, %rd166;
	ld.global.f32 	%f132, [%rd170];
	shl.b32 	%r381, %r63, 1;
	cvt.u64.u32 	%rd171, %r381;
	add.s64 	%rd172, %rd169, %rd171;
	ld.global.f32 	%f133, [%rd172];
	mul.lo.s32 	%r382, %r63, 3;
	cvt.u64.u32 	%rd173, %r382;
	add.s64 	%rd174, %rd169, %rd173;
	ld.global.f32 	%f134, [%rd174];
	cvta.to.global.u64 	%rd175, %rd22;
	mul.lo.s32 	%r383, %r84, %r379;
	cvt.u64.u32 	%rd176, %r383;
	add.s64 	%rd177, %rd175, %rd176;
	ld.global.f32 	%f135, [%rd177];
	cvt.u64.u32 	%rd178, %r85;
	add.s64 	%rd179, %rd177, %rd178;
	ld.global.f32 	%f136, [%rd179];
	shl.b32 	%r384, %r85, 1;
	cvt.u64.u32 	%rd180, %r384;
	add.s64 	%rd181, %rd177, %rd180;
	ld.global.f32 	%f137, [%rd181];
	setp.eq.s32 	%p6, %r445, 0;
	sub.f32 	%f273, %f32, %f29;
	sub.f32 	%f274, %f33, %f30;
	sub.f32 	%f275, %f34, %f31;
	fma.rn.f32 	%f276, %f273, %f273, 0f00000000;
	fma.rn.f32 	%f277, %f274, %f274, %f276;
	fma.rn.f32 	%f278, %f275, %f275, %f277;
	sqrt.rn.f32 	%f279, %f278;
	div.rn.f32 	%f138, %f273, %f279;
	div.rn.f32 	%f139, %f274, %f279;
	div.rn.f32 	%f140, %f275, %f279;
	mul.f32 	%f666, %f35, 0f3E906EBB;
	mul.f32 	%f667, %f36, 0f3E906EBB;
	mul.f32 	%f668, %f37, 0f3E906EBB;
	@%p6 bra 	$L__BB2_10;
	ld.param.u32 	%r446, [_Z23__kernel__vertex_shader16DiffTensorView_0S_S_S_j10TensorViewS0_S0_S0_S0_S0_S_S_S_ffjjjjjj_param_4];
	mul.f32 	%f280, %f139, 0f3EFA2A1C;
	mul.f32 	%f281, %f280, %f621;
	mul.f32 	%f282, %f280, %f622;
	mul.f32 	%f283, %f280, %f623;
	sub.f32 	%f284, %f666, %f281;
	sub.f32 	%f285, %f667, %f282;
	sub.f32 	%f286, %f668, %f283;
	mul.f32 	%f287, %f140, 0f3EFA2A1C;
	fma.rn.f32 	%f288, %f287, %f624, %f284;
	fma.rn.f32 	%f289, %f287, %f625, %f285;
	fma.rn.f32 	%f290, %f287, %f626, %f286;
	mul.f32 	%f291, %f138, 0f3EFA2A1C;
	mul.f32 	%f292, %f291, %f627;
	mul.f32 	%f293, %f291, %f628;
	mul.f32 	%f294, %f291, %f629;
	sub.f32 	%f666, %f288, %f292;
	sub.f32 	%f667, %f289, %f293;
	sub.f32 	%f668, %f290, %f294;
	setp.eq.s32 	%p7, %r446, 1;
	@%p7 bra 	$L__BB2_10;
	ld.param.u32 	%r447, [_Z23__kernel__vertex_shader16DiffTensorView_0S_S_S_j10TensorViewS0_S0_S0_S0_S0_S_S_S_ffjjjjjj_param_4];
	mul.f32 	%f147, %f138, %f138;
	mul.f32 	%f148, %f139, %f139;
	mul.f32 	%f149, %f140, %f140;
	mul.f32 	%f150, %f138, %f139;
	add.f32 	%f151, %f149, %f149;
	sub.f32 	%f152, %f147, %f148;
	mul.f32 	%f295, %f150, 0f3F8BD8A1;
	fma.rn.f32 	%f296, %f295, %f630, %f666;
	fma.rn.f32 	%f297, %f295, %f631, %f667;
	fma.rn.f32 	%f298, %f295, %f632, %f668;
	mul.f32 	%f299, %f139, %f140;
	mul.f32 	%f300, %f299, 0fBF8BD8A1;
	fma.rn.f32 	%f301, %f300, %f633, %f296;
	fma.rn.f32 	%f302, %f300, %f634, %f297;
	fma.rn.f32 	%f303, %f300, %f635, %f298;
	sub.f32 	%f304, %f151, %f147;
	sub.f32 	%f305, %f304, %f148;
	mul.f32 	%f306, %f305, 0f3EA17B01;
	fma.rn.f32 	%f307, %f306, %f636, %f301;
	fma.rn.f32 	%f308, %f306, %f637, %f302;
	fma.rn.f32 	%f309, %f306, %f638, %f303;
	mul.f32 	%f310, %f138, %f140;
	mul.f32 	%f311, %f310, 0fBF8BD8A1;
	fma.rn.f32 	%f312, %f311, %f639, %f307;
	fma.rn.f32 	%f313, %f311, %f640, %f308;
	fma.rn.f32 	%f314, %f311, %f641, %f309;
	mul.f32 	%f315, %f152, 0f3F0BD8A1;
	fma.rn.f32 	%f666, %f315, %f642, %f312;
	fma.rn.f32 	%f667, %f315, %f643, %f313;
	fma.rn.f32 	%f668, %f315, %f644, %f314;
	setp.lt.u32 	%p8, %r447, 3;
	@%p8 bra 	$L__BB2_10;
	mul.f32 	%f316, %f147, 0f40400000;
	mul.f32 	%f317, %f149, 0f40800000;
	sub.f32 	%f318, %f317, %f147;
	sub.f32 	%f319, %f318, %f148;
	mul.f32 	%f320, %f148, 0f40400000;
	mul.f32 	%f321, %f139, 0fBF170D19;
	sub.f32 	%f322, %f316, %f148;
	mul.f32 	%f323, %f321, %f322;
	fma.rn.f32 	%f324, %f323, %f645, %f666;
	fma.rn.f32 	%f325, %f323, %f646, %f667;
	fma.rn.f32 	%f326, %f323, %f647, %f668;
	mul.f32 	%f327, %f150, 0f4038FFC7;
	mul.f32 	%f328, %f140, %f327;
	fma.rn.f32 	%f329, %f328, %f648, %f324;
	fma.rn.f32 	%f330, %f328, %f649, %f325;
	fma.rn.f32 	%f331, %f328, %f650, %f326;
	mul.f32 	%f332, %f139, 0fBEEA01E8;
	mul.f32 	%f333, %f332, %f319;
	fma.rn.f32 	%f334, %f333, %f651, %f329;
	fma.rn.f32 	%f335, %f333, %f652, %f330;
	fma.rn.f32 	%f336, %f333, %f653, %f331;
	mul.f32 	%f337, %f140, 0f3EBF10F8;
	sub.f32 	%f338, %f151, %f316;
	sub.f32 	%f339, %f338, %f320;
	mul.f32 	%f340, %f337, %f339;
	fma.rn.f32 	%f341, %f340, %f654, %f334;
	fma.rn.f32 	%f342, %f340, %f655, %f335;
	fma.rn.f32 	%f343, %f340, %f656, %f336;
	mul.f32 	%f344, %f138, 0fBEEA01E8;
	mul.f32 	%f345, %f344, %f319;
	fma.rn.f32 	%f346, %f345, %f657, %f341;
	fma.rn.f32 	%f347, %f345, %f658, %f342;
	fma.rn.f32 	%f348, %f345, %f659, %f343;
	mul.f32 	%f349, %f140, 0f3FB8FFC7;
	mul.f32 	%f350, %f349, %f152;
	fma.rn.f32 	%f351, %f350, %f660, %f346;
	fma.rn.f32 	%f352, %f350, %f661, %f347;
	fma.rn.f32 	%f353, %f350, %f662, %f348;
	mul.f32 	%f354, %f138, 0fBF170D19;
	sub.f32 	%f355, %f147, %f320;
	mul.f32 	%f356, %f354, %f355;
	fma.rn.f32 	%f666, %f356, %f663, %f351;
	fma.rn.f32 	%f667, %f356, %f664, %f352;
	fma.rn.f32 	%f668, %f356, %f665, %f353;
$L__BB2_10:
	ld.param.f32 	%f620, [_Z23__kernel__vertex_shader16DiffTensorView_0S_S_S_j10TensorViewS0_S0_S0_S0_S0_S_S_S_ffjjjjjj_param_15];
	add.f32 	%f162, %f666, 0f3F000000;
	add.f32 	%f163, %f667, 0f3F000000;
	add.f32 	%f164, %f668, 0f3F000000;
	mul.f32 	%f357, %f133, %f133;
	mul.f32 	%f358, %f134, %f134;
	mul.f32 	%f359, %f132, %f133;
	mul.f32 	%f360, %f128, %f134;
	mul.f32 	%f361, %f132, %f134;
	mul.f32 	%f362, %f128, %f133;
	mul.f32 	%f363, %f133, %f134;
	mul.f32 	%f364, %f128, %f132;
	add.f32 	%f365, %f357, %f358;
	add.f32 	%f366, %f365, %f365;
	mov.f32 	%f367, 0f3F800000;
	sub.f32 	%f368, %f367, %f366;
	sub.f32 	%f369, %f359, %f360;
	add.f32 	%f370, %f369, %f369;
	add.f32 	%f371, %f362, %f361;
	add.f32 	%f372, %f371, %f371;
	add.f32 	%f373, %f359, %f360;
	add.f32 	%f374, %f373, %f373;
	fma.rn.f32 	%f375, %f132, %f132, %f358;
	add.f32 	%f376, %f375, %f375;
	sub.f32 	%f377, %f367, %f376;
	sub.f32 	%f378, %f363, %f364;
	add.f32 	%f379, %f378, %f378;
	sub.f32 	%f380, %f361, %f362;
	add.f32 	%f381, %f380, %f380;
	add.f32 	%f382, %f364, %f363;
	add.f32 	%f383, %f382, %f382;
	fma.rn.f32 	%f384, %f132, %f132, %f357;
	add.f32 	%f385, %f384, %f384;
	sub.f32 	%f386, %f367, %f385;
	fma.rn.f32 	%f387, %f368, %f135, 0f00000000;
	fma.rn.f32 	%f388, %f370, 0f00000000, %f387;
	fma.rn.f32 	%f389, %f372, 0f00000000, %f388;
	fma.rn.f32 	%f390, %f368, 0f00000000, 0f00000000;
	fma.rn.f32 	%f391, %f370, %f136, %f390;
	fma.rn.f32 	%f392, %f372, 0f00000000, %f391;
	fma.rn.f32 	%f393, %f370, 0f00000000, %f390;
	fma.rn.f32 	%f394, %f372, %f137, %f393;
	fma.rn.f32 	%f395, %f374, %f135, 0f00000000;
	fma.rn.f32 	%f396, %f377, 0f00000000, %f395;
	fma.rn.f32 	%f397, %f379, 0f00000000, %f396;
	fma.rn.f32 	%f398, %f374, 0f00000000, 0f00000000;
	fma.rn.f32 	%f399, %f377, %f136, %f398;
	fma.rn.f32 	%f400, %f379, 0f00000000, %f399;
	fma.rn.f32 	%f401, %f377, 0f00000000, %f398;
	fma.rn.f32 	%f402, %f379, %f137, %f401;
	fma.rn.f32 	%f403, %f381, %f135, 0f00000000;
	fma.rn.f32 	%f404, %f383, 0f00000000, %f403;
	fma.rn.f32 	%f405, %f386, 0f00000000, %f404;
	fma.rn.f32 	%f406, %f381, 0f00000000, 0f00000000;
	fma.rn.f32 	%f407, %f383, %f136, %f406;
	fma.rn.f32 	%f408, %f386, 0f00000000, %f407;
	fma.rn.f32 	%f409, %f383, 0f00000000, %f406;
	fma.rn.f32 	%f410, %f386, %f137, %f409;
	fma.rn.f32 	%f411, %f389, %f389, 0f00000000;
	fma.rn.f32 	%f412, %f392, %f392, %f411;
	fma.rn.f32 	%f165, %f394, %f394, %f412;
	fma.rn.f32 	%f413, %f389, %f397, 0f00000000;
	fma.rn.f32 	%f414, %f392, %f400, %f413;
	fma.rn.f32 	%f166, %f394, %f402, %f414;
	fma.rn.f32 	%f415, %f389, %f405, 0f00000000;
	fma.rn.f32 	%f416, %f392, %f408, %f415;
	fma.rn.f32 	%f167, %f394, %f410, %f416;
	fma.rn.f32 	%f417, %f397, %f397, 0f00000000;
	fma.rn.f32 	%f418, %f400, %f400, %f417;
	fma.rn.f32 	%f168, %f402, %f402, %f418;
	fma.rn.f32 	%f419, %f397, %f405, 0f00000000;
	fma.rn.f32 	%f420, %f400, %f408, %f419;
	fma.rn.f32 	%f169, %f402, %f410, %f420;
	fma.rn.f32 	%f421, %f405, %f405, 0f00000000;
	fma.rn.f32 	%f422, %f408, %f408, %f421;
	fma.rn.f32 	%f170, %f410, %f410, %f422;
	mul.f32 	%f171, %f620, 0f3F000000;
	mul.f32 	%f423, %f171, 0f3F22F983;
	cvt.rni.s32.f32 	%r459, %f423;
	cvt.rn.f32.s32 	%f424, %r459;
	fma.rn.f32 	%f425, %f424, 0fBFC90FDA, %f171;
	fma.rn.f32 	%f426, %f424, 0fB3A22168, %f425;
	fma.rn.f32 	%f669, %f424, 0fA7C234C5, %f426;
	abs.f32 	%f173, %f171;
	setp.ltu.f32 	%p9, %f173, 0f47CE4780;
	@%p9 bra 	$L__BB2_18;
	setp.neu.f32 	%p10, %f173, 0f7F800000;
	@%p10 bra 	$L__BB2_13;
	mov.f32 	%f429, 0f00000000;
	mul.rn.f32 	%f669, %f171, %f429;
	mov.b32 	%r459, 0;
	bra.uni 	$L__BB2_18;
$L__BB2_13:
	mov.b32 	%r8, %f171;
	shl.b32 	%r386, %r8, 8;
	or.b32  	%r9, %r386, -2147483648;
	mov.b64 	%rd237, 0;
	mov.b32 	%r456, 0;
	mov.u64 	%rd235, __cudart_i2opi_f;
	mov.u64 	%rd236, %rd1;
$L__BB2_14:
	.pragma "nounroll";
	ld.global.nc.u32 	%r387, [%rd235];
	mad.wide.u32 	%rd184, %r387, %r9, %rd237;
	shr.u64 	%rd237, %rd184, 32;
	st.local.u32 	[%rd236], %rd184;
	add.s32 	%r456, %r456, 1;
	add.s64 	%rd236, %rd236, 4;
	add.s64 	%rd235, %rd235, 4;
	setp.ne.s32 	%p11, %r456, 6;
	@%p11 bra 	$L__BB2_14;
	shr.u32 	%r388, %r8, 23;
	st.local.u32 	[%rd1+24], %rd237;
	and.b32  	%r12, %r388, 31;
	and.b32  	%r389, %r388, 224;
	add.s32 	%r390, %r389, -128;
	shr.u32 	%r391, %r390, 5;
	mul.wide.u32 	%rd185, %r391, 4;
	sub.s64 	%rd10, %rd1, %rd185;
	ld.local.u32 	%r457, [%rd10+24];
	ld.local.u32 	%r458, [%rd10+20];
	setp.eq.s32 	%p12, %r12, 0;
	@%p12 bra 	$L__BB2_17;
	shf.l.wrap.b32 	%r457, %r458, %r457, %r12;
	ld.local.u32 	%r392, [%rd10+16];
	shf.l.wrap.b32 	%r458, %r392, %r458, %r12;
$L__BB2_17:
	shr.u32 	%r393, %r457, 30;
	shf.l.wrap.b32 	%r394, %r458, %r457, 2;
	shl.b32 	%r395, %r458, 2;
	shr.u32 	%r396, %r394, 31;
	add.s32 	%r397, %r396, %r393;
	neg.s32 	%r398, %r397;
	setp.lt.s32 	%p13, %r8, 0;
	selp.b32 	%r459, %r398, %r397, %p13;
	xor.b32  	%r399, %r394, %r8;
	shr.s32 	%r400, %r394, 31;
	xor.b32  	%r401, %r400, %r394;
	xor.b32  	%r402, %r400, %r395;
	cvt.u64.u32 	%rd186, %r401;
	shl.b64 	%rd187, %rd186, 32;
	cvt.u64.u32 	%rd188, %r402;
	or.b64  	%rd189, %rd187, %rd188;
	cvt.rn.f64.s64 	%fd1, %rd189;
	mul.f64 	%fd2, %fd1, 0d3BF921FB54442D19;
	cvt.rn.f32.f64 	%f427, %fd2;
	neg.f32 	%f428, %f427;
	setp.lt.s32 	%p14, %r399, 0;
	selp.f32 	%f669, %f428, %f427, %p14;
$L__BB2_18:
	ld.param.f32 	%f619, [_Z23__kernel__vertex_shader16DiffTensorView_0S_S_S_j10TensorViewS0_S0_S0_S0_S0_S_S_S_ffjjjjjj_param_14];
	mul.f32 	%f430, %f669, %f669;
	fma.rn.f32 	%f431, %f430, 0f3C190000, 0f3B560000;
	fma.rn.f32 	%f432, %f431, %f430, 0f3CC70000;
	fma.rn.f32 	%f433, %f432, %f430, 0f3D5B0000;
	fma.rn.f32 	%f434, %f433, %f430, 0f3E089438;
	fma.rn.f32 	%f435, %f434, %f430, 0f3EAAAA88;
	mul.rn.f32 	%f436, %f430, %f669;
	fma.rn.f32 	%f437, %f435, %f436, %f669;
	abs.f32 	%f438, %f669;
	setp.eq.f32 	%p15, %f438, 0f3A00B43C;
	selp.f32 	%f439, %f669, %f437, %p15;
	and.b32  	%r404, %r459, 1;
	setp.eq.b32 	%p16, %r404, 1;
	neg.f32 	%f440, %f439;
	rcp.approx.ftz.f32 	%f441, %f440;
	selp.f32 	%f177, %f441, %f439, %p16;
	mul.f32 	%f178, %f619, 0f3F000000;
	mul.f32 	%f442, %f178, 0f3F22F983;
	cvt.rni.s32.f32 	%r463, %f442;
	cvt.rn.f32.s32 	%f443, %r463;
	fma.rn.f32 	%f444, %f443, 0fBFC90FDA, %f178;
	fma.rn.f32 	%f445, %f443, 0fB3A22168, %f444;
	fma.rn.f32 	%f670, %f443, 0fA7C234C5, %f445;
	abs.f32 	%f180, %f178;
	setp.ltu.f32 	%p17, %f180, 0f47CE4780;
	@%p17 bra 	$L__BB2_26;
	setp.neu.f32 	%p18, %f180, 0f7F800000;
	@%p18 bra 	$L__BB2_21;
	mov.f32 	%f448, 0f00000000;
	mul.rn.f32 	%f670, %f178, %f448;
	mov.b32 	%r463, 0;
	bra.uni 	$L__BB2_26;
$L__BB2_21:
	mov.b32 	%r22, %f178;
	shl.b32 	%r406, %r22, 8;
	or.b32  	%r23, %r406, -2147483648;
	mov.b64 	%rd240, 0;
	mov.b32 	%r460, 0;
	mov.u64 	%rd238, __cudart_i2opi_f;
	mov.u64 	%rd239, %rd1;
$L__BB2_22:
	.pragma "nounroll";
	ld.global.nc.u32 	%r407, [%rd238];
	mad.wide.u32 	%rd192, %r407, %r23, %rd240;
	shr.u64 	%rd240, %rd192, 32;
	st.local.u32 	[%rd239], %rd192;
	add.s32 	%r460, %r460, 1;
	add.s64 	%rd239, %rd239, 4;
	add.s64 	%rd238, %rd238, 4;
	setp.ne.s32 	%p19, %r460, 6;
	@%p19 bra 	$L__BB2_22;
	shr.u32 	%r408, %r22, 23;
	st.local.u32 	[%rd1+24], %rd240;
	and.b32  	%r26, %r408, 31;
	and.b32  	%r409, %r408, 224;
	add.s32 	%r410, %r409, -128;
	shr.u32 	%r411, %r410, 5;
	mul.wide.u32 	%rd193, %r411, 4;
	sub.s64 	%rd17, %rd1, %rd193;
	ld.local.u32 	%r461, [%rd17+24];
	ld.local.u32 	%r462, [%rd17+20];
	setp.eq.s32 	%p20, %r26, 0;
	@%p20 bra 	$L__BB2_25;
	shf.l.wrap.b32 	%r461, %r462, %r461, %r26;
	ld.local.u32 	%r412, [%rd17+16];
	shf.l.wrap.b32 	%r462, %r412, %r462, %r26;
$L__BB2_25:
	shr.u32 	%r413, %r461, 30;
	shf.l.wrap.b32 	%r414, %r462, %r461, 2;
	shl.b32 	%r415, %r462, 2;
	shr.u32 	%r416, %r414, 31;
	add.s32 	%r417, %r416, %r413;
	neg.s32 	%r418, %r417;
	setp.lt.s32 	%p21, %r22, 0;
	selp.b32 	%r463, %r418, %r417, %p21;
	xor.b32  	%r419, %r414, %r22;
	shr.s32 	%r420, %r414, 31;
	xor.b32  	%r421, %r420, %r414;
	xor.b32  	%r422, %r420, %r415;
	cvt.u64.u32 	%rd194, %r421;
	shl.b64 	%rd195, %rd194, 32;
	cvt.u64.u32 	%rd196, %r422;
	or.b64  	%rd197, %rd195, %rd196;
	cvt.rn.f64.s64 	%fd3, %rd197;
	mul.f64 	%fd4, %fd3, 0d3BF921FB54442D19;
	cvt.rn.f32.f64 	%f446, %fd4;
	neg.f32 	%f447, %f446;
	setp.lt.s32 	%p22, %r419, 0;
	selp.f32 	%f670, %f447, %f446, %p22;
$L__BB2_26:
	ld.param.u32 	%r450, [_Z23__kernel__vertex_shader16DiffTensorView_0S_S_S_j10TensorViewS0_S0_S0_S0_S0_S_S_S_ffjjjjjj_param_17];
	ld.param.u32 	%r448, [_Z23__kernel__vertex_shader16DiffTensorView_0S_S_S_j10TensorViewS0_S0_S0_S0_S0_S_S_S_ffjjjjjj_param_16];
	mul.f32 	%f449, %f670, %f670;
	fma.rn.f32 	%f450, %f449, 0f3C190000, 0f3B560000;
	fma.rn.f32 	%f451, %f450, %f449, 0f3CC70000;
	fma.rn.f32 	%f452, %f451, %f449, 0f3D5B0000;
	fma.rn.f32 	%f453, %f452, %f449, 0f3E089438;
	fma.rn.f32 	%f454, %f453, %f449, 0f3EAAAA88;
	mul.rn.f32 	%f455, %f449, %f670;
	fma.rn.f32 	%f456, %f454, %f455, %f670;
	abs.f32 	%f457, %f670;
	setp.eq.f32 	%p23, %f457, 0f3A00B43C;
	selp.f32 	%f458, %f670, %f456, %p23;
	and.b32  	%r424, %r463, 1;
	setp.eq.b32 	%p24, %r424, 1;
	neg.f32 	%f459, %f458;
	rcp.approx.ftz.f32 	%f460, %f459;
	selp.f32 	%f461, %f460, %f458, %p24;
	cvt.rn.f32.s32 	%f462, %r450;
	add.f32 	%f463, %f177, %f177;
	div.rn.f32 	%f464, %f462, %f463;
	cvt.rn.f32.s32 	%f465, %r448;
	add.f32 	%f466, %f461, %f461;
	div.rn.f32 	%f467, %f465, %f466;
	fma.rn.f32 	%f468, %f1, %f32, 0f00000000;
	fma.rn.f32 	%f469, %f2, %f33, %f468;
	fma.rn.f32 	%f470, %f3, %f34, %f469;
	add.f32 	%f471, %f470, %f4;
	fma.rn.f32 	%f472, %f5, %f32, 0f00000000;
	fma.rn.f32 	%f473, %f6, %f33, %f472;
	fma.rn.f32 	%f474, %f7, %f34, %f473;
	add.f32 	%f475, %f474, %f8;
	fma.rn.f32 	%f476, %f13, %f32, 0f00000000;
	fma.rn.f32 	%f477, %f14, %f33, %f476;
	fma.rn.f32 	%f478, %f15, %f34, %f477;
	add.f32 	%f479, %f478, %f16;
	add.f32 	%f480, %f479, 0f33D6BF95;
	div.rn.f32 	%f481, %f471, %f480;
	div.rn.f32 	%f482, %f475, %f480;
	div.rn.f32 	%f483, %f131, %f480;
	mul.f32 	%f484, %f177, 0f3FA66666;
	mul.f32 	%f485, %f461, 0f3FA66666;
	div.rn.f32 	%f486, %f482, %f483;
	neg.f32 	%f487, %f484;
	div.rn.f32 	%f488, %f481, %f483;
	max.f32 	%f489, %f487, %f488;
	min.f32 	%f490, %f484, %f489;
	neg.f32 	%f491, %f485;
	max.f32 	%f492, %f491, %f486;
	min.f32 	%f493, %f485, %f492;
	div.rn.f32 	%f494, %f464, %f483;
	neg.f32 	%f495, %f483;
	mul.f32 	%f496, %f490, %f495;
	mul.f32 	%f497, %f464, %f496;
	mul.f32 	%f498, %f483, %f483;
	div.rn.f32 	%f499, %f497, %f498;
	div.rn.f32 	%f500, %f467, %f483;
	mul.f32 	%f501, %f493, %f495;
	mul.f32 	%f502, %f467, %f501;
	div.rn.f32 	%f503, %f502, %f498;
	fma.rn.f32 	%f504, %f1, %f494, 0f00000000;
	fma.rn.f32 	%f505, %f5, 0f00000000, %f504;
	fma.rn.f32 	%f506, %f9, %f499, %f505;
	fma.rn.f32 	%f507, %f1, 0f00000000, 0f00000000;
	fma.rn.f32 	%f508, %f5, %f500, %f507;
	fma.rn.f32 	%f509, %f9, %f503, %f508;
	fma.rn.f32 	%f510, %f2, %f494, 0f00000000;
	fma.rn.f32 	%f511, %f6, 0f00000000, %f510;
	fma.rn.f32 	%f512, %f10, %f499, %f511;
	fma.rn.f32 	%f513, %f2, 0f00000000, 0f00000000;
	fma.rn.f32 	%f514, %f6, %f500, %f513;
	fma.rn.f32 	%f515, %f10, %f503, %f514;
	fma.rn.f32 	%f516, %f3, %f494, 0f00000000;
	fma.rn.f32 	%f517, %f7, 0f00000000, %f516;
	fma.rn.f32 	%f518, %f11, %f499, %f517;
	fma.rn.f32 	%f519, %f3, 0f00000000, 0f00000000;
	fma.rn.f32 	%f520, %f7, %f500, %f519;
	fma.rn.f32 	%f521, %f11, %f503, %f520;
	fma.rn.f32 	%f522, %f165, %f506, 0f00000000;
	fma.rn.f32 	%f523, %f166, %f512, %f522;
	fma.rn.f32 	%f524, %f167, %f518, %f523;
	fma.rn.f32 	%f525, %f165, %f509, 0f00000000;
	fma.rn.f32 	%f526, %f166, %f515, %f525;
	fma.rn.f32 	%f527, %f167, %f521, %f526;
	fma.rn.f32 	%f528, %f166, %f506, 0f00000000;
	fma.rn.f32 	%f529, %f168, %f512, %f528;
	fma.rn.f32 	%f530, %f169, %f518, %f529;
	fma.rn.f32 	%f531, %f166, %f509, 0f00000000;
	fma.rn.f32 	%f532, %f168, %f515, %f531;
	fma.rn.f32 	%f533, %f169, %f521, %f532;
	fma.rn.f32 	%f534, %f167, %f506, 0f00000000;
	fma.rn.f32 	%f535, %f169, %f512, %f534;
	fma.rn.f32 	%f536, %f170, %f518, %f535;
	fma.rn.f32 	%f537, %f167, %f509, 0f00000000;
	fma.rn.f32 	%f538, %f169, %f515, %f537;
	fma.rn.f32 	%f539, %f170, %f521, %f538;
	fma.rn.f32 	%f540, %f1, %f524, 0f00000000;
	fma.rn.f32 	%f541, %f2, %f530, %f540;
	fma.rn.f32 	%f542, %f3, %f536, %f541;
	fma.rn.f32 	%f543, %f1, %f527, 0f00000000;
	fma.rn.f32 	%f544, %f2, %f533, %f543;
	fma.rn.f32 	%f545, %f3, %f539, %f544;
	fma.rn.f32 	%f546, %f5, %f524, 0f00000000;
	fma.rn.f32 	%f547, %f6, %f530, %f546;
	fma.rn.f32 	%f548, %f7, %f536, %f547;
	fma.rn.f32 	%f549, %f5, %f527, 0f00000000;
	fma.rn.f32 	%f550, %f6, %f533, %f549;
	fma.rn.f32 	%f551, %f7, %f539, %f550;
	fma.rn.f32 	%f552, %f9, %f524, 0f00000000;
	fma.rn.f32 	%f553, %f10, %f530, %f552;
	fma.rn.f32 	%f554, %f11, %f536, %f553;
	fma.rn.f32 	%f555, %f9, %f527, 0f00000000;
	fma.rn.f32 	%f556, %f10, %f533, %f555;
	fma.rn.f32 	%f557, %f11, %f539, %f556;
	fma.rn.f32 	%f558, %f494, %f542, 0f00000000;
	fma.rn.f32 	%f559, %f548, 0f00000000, %f558;
	fma.rn.f32 	%f560, %f499, %f554, %f559;
	fma.rn.f32 	%f561, %f494, %f545, 0f00000000;
	fma.rn.f32 	%f562, %f551, 0f00000000, %f561;
	fma.rn.f32 	%f678, %f499, %f557, %f562;
	fma.rn.f32 	%f563, %f542, 0f00000000, 0f00000000;
	fma.rn.f32 	%f564, %f500, %f548, %f563;
	fma.rn.f32 	%f679, %f503, %f554, %f564;
	fma.rn.f32 	%f565, %f545, 0f00000000, 0f00000000;
	fma.rn.f32 	%f566, %f500, %f551, %f565;
	fma.rn.f32 	%f567, %f503, %f557, %f566;
	add.f32 	%f677, %f560, 0f3E99999A;
	add.f32 	%f680, %f567, 0f3E99999A;
	max.f32 	%f676, %f164, 0f00000000;
	max.f32 	%f675, %f163, 0f00000000;
	max.f32 	%f674, %f162, 0f00000000;
	mov.f32 	%f671, %f129;
	mov.f32 	%f672, %f130;
	mov.f32 	%f673, %f131;
$L__BB2_27:
	setp.le.f32 	%p25, %f673, 0f3E4CCCCD;
	@%p25 bra 	$L__BB2_31;
	mul.f32 	%f568, %f677, %f680;
	mul.f32 	%f569, %f678, %f679;
	sub.f32 	%f201, %f568, %f569;
	setp.eq.f32 	%p26, %f201, 0f00000000;
	@%p26 bra 	$L__BB2_31;
	ld.param.u32 	%r455, [_Z23__kernel__vertex_shader16DiffTensorView_0S_S_S_j10TensorViewS0_S0_S0_S0_S0_S_S_S_ffjjjjjj_param_21];
	ld.param.u32 	%r454, [_Z23__kernel__vertex_shader16DiffTensorView_0S_S_S_j10TensorViewS0_S0_S0_S0_S0_S_S_S_ffjjjjjj_param_20];
	ld.param.u32 	%r453, [_Z23__kernel__vertex_shader16DiffTensorView_0S_S_S_j10TensorViewS0_S0_S0_S0_S0_S_S_S_ffjjjjjj_param_19];
	ld.param.u32 	%r452, [_Z23__kernel__vertex_shader16DiffTensorView_0S_S_S_j10TensorViewS0_S0_S0_S0_S0_S_S_S_ffjjjjjj_param_18];
	ld.param.u32 	%r451, [_Z23__kernel__vertex_shader16DiffTensorView_0S_S_S_j10TensorViewS0_S0_S0_S0_S0_S_S_S_ffjjjjjj_param_17];
	ld.param.u32 	%r449, [_Z23__kernel__vertex_shader16DiffTensorView_0S_S_S_j10TensorViewS0_S0_S0_S0_S0_S_S_S_ffjjjjjj_param_16];
	add.f32 	%f570, %f677, %f680;
	mul.f32 	%f571, %f570, 0f3F000000;
	mul.f32 	%f572, %f571, %f571;
	sub.f32 	%f573, %f572, %f201;
	max.f32 	%f574, %f573, 0f3DCCCCCD;
	sqrt.rn.f32 	%f575, %f574;
	add.f32 	%f576, %f571, %f575;
	sub.f32 	%f577, %f571, %f575;
	max.f32 	%f578, %f576, %f577;
	sqrt.rn.f32 	%f579, %f578;
	mul.f32 	%f580, %f579, 0f40400000;
	cvt.rpi.f32.f32 	%f202, %f580;
	add.f32 	%f581, %f671, 0f3F800000;
	cvt.rn.f32.s32 	%f582, %r451;
	fma.rn.f32 	%f583, %f581, %f582, 0fBF800000;
	mul.f32 	%f584, %f583, 0f3F000000;
	add.f32 	%f585, %f672, 0f3F800000;
	cvt.rn.f32.s32 	%f586, %r449;
	fma.rn.f32 	%f587, %f585, %f586, 0fBF800000;
	mul.f32 	%f588, %f587, 0f3F000000;
	cvt.rn.f32.u32 	%f589, %r455;
	cvt.rn.f32.u32 	%f590, %r453;
	sub.f32 	%f591, %f584, %f202;
	div.rn.f32 	%f592, %f591, %f589;
	min.f32 	%f593, %f590, %f592;
	max.f32 	%f594, %f593, 0f00000000;
	cvt.rmi.f32.f32 	%f595, %f594;
	cvt.rzi.s32.f32 	%r35, %f595;
	cvt.rn.f32.u32 	%f596, %r454;
	cvt.rn.f32.u32 	%f597, %r452;
	sub.f32 	%f598, %f588, %f202;
	div.rn.f32 	%f599, %f598, %f596;
	min.f32 	%f600, %f597, %f599;
	max.f32 	%f601, %f600, 0f00000000;
	cvt.rmi.f32.f32 	%f602, %f601;
	cvt.rzi.s32.f32 	%r36, %f602;
	add.f32 	%f603, %f584, %f202;
	div.rn.f32 	%f604, %f603, %f589;
	min.f32 	%f605, %f590, %f604;
	max.f32 	%f606, %f605, 0f00000000;
	cvt.rpi.f32.f32 	%f607, %f606;
	cvt.rzi.s32.f32 	%r37, %f607;
	add.f32 	%f608, %f588, %f202;
	div.rn.f32 	%f609, %f608, %f596;
	min.f32 	%f610, %f597, %f609;
	max.f32 	%f611, %f610, 0f00000000;
	cvt.rpi.f32.f32 	%f612, %f611;
	cvt.rzi.s32.f32 	%r38, %f612;
	sub.s32 	%r425, %r37, %r35;
	sub.s32 	%r426, %r38, %r36;
	mul.lo.s32 	%r39, %r425, %r426;
	setp.eq.s32 	%p27, %r39, 0;
	@%p27 bra 	$L__BB2_31;
	neg.f32 	%f613, %f678;
	neg.f32 	%f614, %f679;
	div.rn.f32 	%f615, %f680, %f201;
	div.rn.f32 	%f616, %f613, %f201;
	div.rn.f32 	%f617, %f614, %f201;
	div.rn.f32 	%f618, %f677, %f201;
	cvt.rzi.u32.f32 	%r427, %f202;
	mov.u32 	%r428, %ctaid.x;
	mov.u32 	%r429, %ntid.x;
	mov.u32 	%r430, %tid.x;
	mad.lo.s32 	%r431, %r428, %r429, %r430;
	mul.lo.s32 	%r432, %r162, %r431;
	cvt.u64.u32 	%rd198, %r432;
	cvta.to.global.u64 	%rd199, %rd29;
	add.s64 	%rd200, %rd199, %rd198;
	st.global.u32 	[%rd200], %r427;
	mul.lo.s32 	%r433, %r140, %r431;
	cvt.u64.u32 	%rd201, %r433;
	cvta.to.global.u64 	%rd202, %rd27;
	add.s64 	%rd203, %rd202, %rd201;
	st.global.u32 	[%rd203], %r39;
	mul.lo.s32 	%r434, %r151, %r431;
	cvt.u64.u32 	%rd204, %r434;
	cvta.to.global.u64 	%rd205, %rd28;
	add.s64 	%rd206, %rd205, %rd204;
	st.global.u32 	[%rd206], %r35;
	cvt.u64.u32 	%rd207, %r152;
	add.s64 	%rd208, %rd206, %rd207;
	st.global.u32 	[%rd208], %r36;
	shl.b32 	%r435, %r152, 1;
	cvt.u64.u32 	%rd209, %r435;
	add.s64 	%rd210, %rd206, %rd209;
	st.global.u32 	[%rd210], %r37;
	mul.lo.s32 	%r436, %r152, 3;
	cvt.u64.u32 	%rd211, %r436;
	add.s64 	%rd212, %rd206, %rd211;
	st.global.u32 	[%rd212], %r38;
	cvta.to.global.u64 	%rd213, %rd30;
	mul.lo.s32 	%r437, %r173, %r431;
	cvt.u64.u32 	%rd214, %r437;
	add.s64 	%rd215, %rd213, %rd214;
	st.global.f32 	[%rd215], %f671;
	cvt.u64.u32 	%rd216, %r174;
	add.s64 	%rd217, %rd215, %rd216;
	st.global.f32 	[%rd217], %f672;
	shl.b32 	%r438, %r174, 1;
	cvt.u64.u32 	%rd218, %r438;
	add.s64 	%rd219, %rd215, %rd218;
	st.global.f32 	[%rd219], %f673;
	cvta.to.global.u64 	%rd220, %rd32;
	mul.lo.s32 	%r439, %r195, %r431;
	cvt.u64.u32 	%rd221, %r439;
	add.s64 	%rd222, %rd220, %rd221;
	st.global.f32 	[%rd222], %f615;
	cvt.u64.u32 	%rd223, %r197;
	add.s64 	%rd224, %rd222, %rd223;
	st.global.f32 	[%rd224], %f616;
	cvt.u64.u32 	%rd225, %r196;
	add.s64 	%rd226, %rd222, %rd225;
	st.global.f32 	[%rd226], %f617;
	add.s64 	%rd227, %rd226, %rd223;
	st.global.f32 	[%rd227], %f618;
	cvta.to.global.u64 	%rd228, %rd34;
	mul.lo.s32 	%r440, %r217, %r431;
	cvt.u64.u32 	%rd229, %r440;
	add.s64 	%rd230, %rd228, %rd229;
	st.global.f32 	[%rd230], %f674;
	cvt.u64.u32 	%rd231, %r218;
	add.s64 	%rd232, %rd230, %rd231;
	st.global.f32 	[%rd232], %f675;
	shl.b32 	%r441, %r218, 1;
	cvt.u64.u32 	%rd233, %r441;
	add.s64 	%rd234, %rd230, %rd233;
	st.global.f32 	[%rd234], %f676;
$L__BB2_31:
	ret;

}


// ===== COMPILED SASS (sm_100) =====

	.target	sm_100

	.elftype	@"ET_EXEC"


//--------------------- .note.nv.tkinfo           --------------------------
	.section	.note.nv.tkinfo,"",@"SHT_NOTE"
	.sectionflags	@"SHF_NOTE_NV_TKINFO"
	.tkinfo
        /*0018*/ 	.word	0x00000002
        /*0030*/ 	.string	""
        /*0030*/ 	.string	"ptxas"
        /*0030*/ 	.string	"Cuda compilation tools, release 13.0, V13.0.88"
        /*0030*/ 	.string	"Build cuda_13.0.r13.0/compiler.36424714_0"
        /*0030*/ 	.string	"-arch sm_100 -m 64 "



//--------------------- .note.nv.cuinfo           --------------------------
	.section	.note.nv.cuinfo,"",@"SHT_NOTE"
	.sectionflags	@"SHF_NOTE_NV_CUINFO"
        /*0018*/ 	.short	0x0002
        /*001a*/ 	.short	0x0064
        /*001c*/ 	.short	0x0082
	.zero		2


//--------------------- .nv.info                  --------------------------
	.section	.nv.info,"",@"SHT_CUDA_INFO"
	.align	4


	//----- nvinfo : EIATTR_REGCOUNT
	.align		4
        /*0000*/ 	.byte	0x04, 0x2f
        /*0002*/ 	.short	(.L_2 - .L_1)
	.align		4
.L_1:
        /*0004*/ 	.word	index@(__kernel__vertex_shader_bwd_diff)
        /*0008*/ 	.word	0x000000d6


	//----- nvinfo : EIATTR_FRAME_SIZE
	.align		4
.L_2:
        /*000c*/ 	.byte	0x04, 0x11
        /*000e*/ 	.short	(.L_4 - .L_3)
	.align		4
.L_3:
        /*0010*/ 	.word	index@($__internal_7_$__cuda_sm3x_div_rn_noftz_f32_slowpath)
        /*0014*/ 	.word	0x00000000


	//----- nvinfo : EIATTR_FRAME_SIZE
	.align		4
.L_4:
        /*0018*/ 	.byte	0x04, 0x11
        /*001a*/ 	.short	(.L_6 - .L_5)
	.align		4
.L_5:
        /*001c*/ 	.word	index@($__internal_6_$__cuda_sm20_sqrt_rn_f32_slowpath)
        /*0020*/ 	.word	0x00000000


	//----- nvinfo : EIATTR_FRAME_SIZE
	.align		4
.L_6:
        /*0024*/ 	.byte	0x04, 0x11
        /*0026*/ 	.short	(.L_8 - .L_7)
	.align		4
.L_7:
        /*0028*/ 	.word	index@($__internal_5_$__cuda_sm20_rcp_rn_f32_slowpath)
        /*002c*/ 	.word	0x00000000


	//----- nvinfo : EIATTR_FRAME_SIZE
	.align		4
.L_8:
        /*0030*/ 	.byte	0x04, 0x11
        /*0032*/ 	.short	(.L_10 - .L_9)
	.align		4
.L_9:
        /*0034*/ 	.word	index@(__kernel__vertex_shader_bwd_diff)
        /*0038*/ 	.word	0x00000000


	//----- nvinfo : EIATTR_REGCOUNT
	.align		4
.L_10:
        /*003c*/ 	.byte	0x04, 0x2f
        /*003e*/ 	.short	(.L_12 - .L_11)
	.align		4
.L_11:
        /*0040*/ 	.word	index@(__kernel__vertex_shader_fwd_diff)
        /*0044*/ 	.word	0x000000a7


	//----- nvinfo : EIATTR_FRAME_SIZE
	.align		4
.L_12:
        /*0048*/ 	.byte	0x04, 0x11
        /*004a*/ 	.short	(.L_14 - .L_13)
	.align		4
.L_13:
        /*004c*/ 	.word	index@($__internal_4_$__cuda_sm3x_div_rn_noftz_f32_slowpath)
        /*0050*/ 	.word	0x00000000


	//----- nvinfo : EIATTR_FRAME_SIZE
	.align		4
.L_14:
        /*0054*/ 	.byte	0x04, 0x11
        /*0056*/ 	.short	(.L_16 - .L_15)
	.align		4
.L_15:
        /*0058*/ 	.word	index@($__internal_3_$__cuda_sm20_sqrt_rn_f32_slowpath)
        /*005c*/ 	.word	0x00000000


	//----- nvinfo : EIATTR_FRAME_SIZE
	.align		4
.L_16:
        /*0060*/ 	.byte	0x04, 0x11
        /*0062*/ 	.short	(.L_18 - .L_17)
	.align		4
.L_17:
        /*0064*/ 	.word	index@($__internal_2_$__cuda_sm20_rcp_rn_f32_slowpath)
        /*0068*/ 	.word	0x00000000


	//----- nvinfo : EIATTR_FRAME_SIZE
	.align		4
.L_18:
        /*006c*/ 	.byte	0x04, 0x11
        /*006e*/ 	.short	(.L_20 - .L_19)
	.align		4
.L_19:
        /*0070*/ 	.word	index@(__kernel__vertex_shader_fwd_diff)
        /*0074*/ 	.word	0x00000000


	//----- nvinfo : EIATTR_REGCOUNT
	.align		4
.L_20:
        /*0078*/ 	.byte	0x04, 0x2f
        /*007a*/ 	.short	(.L_22 - .L_21)
	.align		4
.L_21:
        /*007c*/ 	.word	index@(_Z23__kernel__vertex_shader16DiffTensorView_0S_S_S_j10TensorViewS0_S0_S0_S0_S0_S_S_S_ffjjjjjj)
        /*0080*/ 	.word	0x00000060


	//----- nvinfo : EIATTR_FRAME_SIZE
	.align		4
.L_22:
        /*0084*/ 	.byte	0x04, 0x11
        /*0086*/ 	.short	(.L_24 - .L_23)
	.align		4
.L_23:
        /*0088*/ 	.word	index@($__internal_1_$__cuda_sm3x_div_rn_noftz_f32_slowpath)
        /*008c*/ 	.word	0x00000000


	//----- nvinfo : EIATTR_FRAME_SIZE
	.align		4
.L_24:
        /*0090*/ 	.byte	0x04, 0x11
        /*0092*/ 	.short	(.L_26 - .L_25)
	.align		4
.L_25:
        /*0094*/ 	.word	index@($__internal_0_$__cuda_sm20_sqrt_rn_f32_slowpath)
        /*0098*/ 	.word	0x00000000


	//----- nvinfo : EIATTR_FRAME_SIZE
	.align		4
.L_26:
        /*009c*/ 	.byte	0x04, 0x11
        /*009e*/ 	.short	(.L_28 - .L_27)
	.align		4
.L_27:
        /*00a0*/ 	.word	index@(_Z23__kernel__vertex_shader16DiffTensorView_0S_S_S_j10TensorViewS0_S0_S0_S0_S0_S_S_S_ffjjjjjj)
        /*00a4*/ 	.word	0x00000000


	//----- nvinfo : EIATTR_MIN_STACK_SIZE
	.align		4
.L_28:
        /*00a8*/ 	.byte	0x04, 0x12
        /*00aa*/ 	.short	(.L_30 - .L_29)
	.align		4
.L_29:
        /*00ac*/ 	.word	index@(_Z23__kernel__vertex_shader16DiffTensorView_0S_S_S_j10TensorViewS0_S0_S0_S0_S0_S_S_S_ffjjjjjj)
        /*00b0*/ 	.word	0x00000000


	//----- nvinfo : EIATTR_MIN_STACK_SIZE
	.align		4
.L_30:
        /*00b4*/ 	.byte	0x04, 0x12
        /*00b6*/ 	.short	(.L_32 - .L_31)
	.align		4
.L_31:
        /*00b8*/ 	.word	index@(__kernel__vertex_shader_fwd_diff)
        /*00bc*/ 	.word	0x00000000


	//----- nvinfo : EIATTR_MIN_STACK_SIZE
	.align		4
.L_32:
        /*00c0*/ 	.byte	0x04, 0x12
        /*00c2*/ 	.short	(.L_34 - .L_33)
	.align		4
.L_33:
        /*00c4*/ 	.word	index@(__kernel__vertex_shader_bwd_diff)
        /*00c8*/ 	.word	0x00000000
.L_34:


//--------------------- .nv.compat                --------------------------
	.section	.nv.compat,"",@"SHT_CUDA_COMPAT_INFO"
	.align	4
        /*0000*/ 	.byte	0x02, 0x09, 0x00, 0x00, 0x02, 0x02, 0x01, 0x00, 0x02, 0x05, 0x05, 0x00, 0x03, 0x07, 0x01, 0x01
        /*0010*/ 	.byte	0x02, 0x03, 0x00, 0x00, 0x02, 0x06, 0x01, 0x00, 0x04, 0x0b, 0x08, 0x00, 0x01, 0x00, 0x00, 0x00
        /*0020*/ 	.byte	0x00, 0x00, 0x00, 0x00


//--------------------- .nv.info._Z23__kernel__vertex_shader16DiffTensorView_0S_S_S_j10TensorViewS0_S0_S0_S0_S0_S_S_S_ffjjjjjj --------------------------
	.section	.nv.info._Z23__kernel__vertex_shader16DiffTensorView_0S_S_S_j10TensorViewS0_S0_S0_S0_S0_S_S_S_ffjjjjjj,"",@"SHT_CUDA_INFO"
	.sectionflags	@""
	.align	4


	//----- nvinfo : EIATTR_CUDA_API_VERSION
	.align		4
        /*0000*/ 	.byte	0x04, 0x37
        /*0002*/ 	.short	(.L_36 - .L_35)
.L_35:
        /*0004*/ 	.word	0x00000082


	//----- nvinfo : EIATTR_KPARAM_INFO
	.align		4
.L_36:
        /*0008*/ 	.byte	0x04, 0x17
        /*000a*/ 	.short	(.L_38 - .L_37)
.L_37:
        /*000c*/ 	.word	0x00000000
        /*0010*/ 	.short	0x0015
        /*0012*/ 	.short	0x0484
        /*0014*/ 	.byte	0x00, 0xf0, 0x11, 0x00


	//----- nvinfo : EIATTR_KPARAM_INFO
	.align		4
.L_38:
        /*0018*/ 	.byte	0x04, 0x17
        /*001a*/ 	.short	(.L_40 - .L_39)
.L_39:
        /*001c*/ 	.word	0x00000000
        /*0020*/ 	.short	0x0014
        /*0022*/ 	.short	0x0480
        /*0024*/ 	.byte	0x00, 0xf0, 0x11, 0x00


	//----- nvinfo : EIATTR_KPARAM_INFO
	.align		4
.L_40:
        /*0028*/ 	.byte	0x04, 0x17
        /*002a*/ 	.short	(.L_42 - .L_41)
.L_41:
        /*002c*/ 	.word	0x00000000
        /*0030*/ 	.short	0x0013
        /*0032*/ 	.short	0x047c
        /*0034*/ 	.byte	0x00, 0xf0, 0x11, 0x00


	//----- nvinfo : EIATTR_KPARAM_INFO
	.align		4
.L_42:
        /*0038*/ 	.byte	0x04, 0x17
        /*003a*/ 	.short	(.L_44 - .L_43)
.L_43:
        /*003c*/ 	.word	0x00000000
        /*0040*/ 	.short	0x0012
        /*0042*/ 	.short	0x0478
        /*0044*/ 	.byte	0x00, 0xf0, 0x11, 0x00


	//----- nvinfo : EIATTR_KPARAM_INFO
	.align		4
.L_44:
        /*0048*/ 	.byte	0x04, 0x17
        /*004a*/ 	.short	(.L_46 - .L_45)
.L_45:
        /*004c*/ 	.word	0x00000000
        /*0050*/ 	.short	0x0011
        /*0052*/ 	.short	0x0474
        /*0054*/ 	.byte	0x00, 0xf0, 0x11, 0x00


	//----- nvinfo : EIATTR_KPARAM_INFO
	.align		4
.L_46:
        /*0058*/ 	.byte	0x04, 0x17
        /*005a*/ 	.short	(.L_48 - .L_47)
.L_47:
        /*005c*/ 	.word	0x00000000
        /*0060*/ 	.short	0x0010
        /*0062*/ 	.short	0x0470
        /*0064*/ 	.byte	0x00, 0xf0, 0x11, 0x00


	//----- nvinfo : EIATTR_KPARAM_INFO
	.align		4
.L_48:
        /*0068*/ 	.byte	0x04, 0x17
        /*006a*/ 	.short	(.L_50 - .L_49)
.L_49:
        /*006c*/ 	.word	0x00000000
        /*0070*/ 	.short	0x000f
        /*0072*/ 	.short	0x046c
        /*0074*/ 	.byte	0x00, 0xf0, 0x11, 0x00


	//----- nvinfo : EIATTR_KPARAM_INFO
	.align		4
.L_50:
        /*0078*/ 	.byte	0x04, 0x17
        /*007a*/ 	.short	(.L_52 - .L_51)
.L_51:
        /*007c*/ 	.word	0x00000000
        /*0080*/ 	.short	0x000e
        /*0082*/ 	.short	0x0468
        /*0084*/ 	.byte	0x00, 0xf0, 0x11, 0x00


	//----- nvinfo : EIATTR_KPARAM_INFO
	.align		4
.L_52:
        /*0088*/ 	.byte	0x04, 0x17
        /*008a*/ 	.short	(.L_54 - .L_53)
.L_53:
        /*008c*/ 	.word	0x00000000
        /*0090*/ 	.short	0x000d
        /*0092*/ 	.short	0x03f8
        /*0094*/ 	.byte	0x00, 0xf0, 0xc1, 0x01


	//----- nvinfo : EIATTR_KPARAM_INFO
	.align		4
.L_54:
        /*0098*/ 	.byte	0x04, 0x17
        /*009a*/ 	.short	(.L_56 - .L_55)
.L_55:
        /*009c*/ 	.word	0x00000000
        /*00a0*/ 	.short	0x000c
        /*00a2*/ 	.short	0x0388
        /*00a4*/ 	.byte	0x00, 0xf0, 0xc1, 0x01


	//----- nvinfo : EIATTR_KPARAM_INFO
	.align		4
.L_56:
        /*00a8*/ 	.byte	0x04, 0x17
        /*00aa*/ 	.short	(.L_58 - .L_57)
.L_57:
        /*00ac*/ 	.word	0x00000000
        /*00b0*/ 	.short	0x000b
        /*00b2*/ 	.short	0x0318
        /*00b4*/ 	.byte	0x00, 0xf0, 0xc1, 0x01


	//----- nvinfo : EIATTR_KPARAM_INFO
	.align		4
.L_58:
        /*00b8*/ 	.byte	0x04, 0x17
        /*00ba*/ 	.short	(.L_60 - .L_59)
.L_59:
        /*00bc*/ 	.word	0x00000000
        /*00c0*/ 	.short	0x000a
        /*00c2*/ 	.short	0x02e0
        /*00c4*/ 	.byte	0x00, 0xf0, 0xe1, 0x00


	//----- nvinfo : EIATTR_KPARAM_INFO
	.align		4
.L_60:
        /*00c8*/ 	.byte	0x04, 0x17
        /*00ca*/ 	.short	(.L_62 - .L_61)
.L_61:
        /*00cc*/ 	.word	0x00000000
        /*00d0*/ 	.short	0x0009
        /*00d2*/ 	.short	0x02a8
        /*00d4*/ 	.byte	0x00, 0xf0, 0xe1, 0x00


	//----- nvinfo : EIATTR_KPARAM_INFO
	.align		4
.L_62:
        /*00d8*/ 	.byte	0x04, 0x17
        /*00da*/ 	.short	(.L_64 - .L_63)
.L_63:
        /*00dc*/ 	.word	0x00000000
        /*00e0*/ 	.short	0x0008
        /*00e2*/ 	.short	0x0270
        /*00e4*/ 	.byte	0x00, 0xf0, 0xe1, 0x00


	//----- nvinfo : EIATTR_KPARAM_INFO
	.align		4
.L_64:
        /*00e8*/ 	.byte	0x04, 0x17
        /*00ea*/ 	.short	(.L_66 - .L_65)
.L_65:
        /*00ec*/ 	.word	0x00000000
        /*00f0*/ 	.short	0x0007
        /*00f2*/ 	.short	0x0238
        /*00f4*/ 	.byte	0x00, 0xf0, 0xe1, 0x00


	//----- nvinfo : EIATTR_KPARAM_INFO
	.align		4
.L_66:
        /*00f8*/ 	.byte	0x04, 0x17
        /*00fa*/ 	.short	(.L_68 - .L_67)
.L_67:
        /*00fc*/ 	.word	0x00000000
        /*0100*/ 	.short	0x0006
        /*0102*/ 	.short	0x0200
        /*0104*/ 	.byte	0x00, 0xf0, 0xe1, 0x00


	//----- nvinfo : EIATTR_KPARAM_INFO
	.align		4
.L_68:
        /*0108*/ 	.byte	0x04, 0x17
        /*010a*/ 	.short	(.L_70 - .L_69)
.L_69:
        /*010c*/ 	.word	0x00000000
        /*0110*/ 	.short	0x0005
        /*0112*/ 	.short	0x01c8
        /*0114*/ 	.byte	0x00, 0xf0, 0xe1, 0x00


	//----- nvinfo : EIATTR_KPARAM_INFO
	.align		4
.L_70:
        /*0118*/ 	.byte	0x04, 0x17
        /*011a*/ 	.short	(.L_72 - .L_71)
.L_71:
        /*011c*/ 	.word	0x00000000
        /*0120*/ 	.short	0x0004
        /*0122*/ 	.short	0x01c0
        /*0124*/ 	.byte	0x00, 0xf0, 0x11, 0x00


	//----- nvinfo : EIATTR_KPARAM_INFO
	.align		4
.L_72:
        /*0128*/ 	.byte	0x04, 0x17
        /*012a*/ 	.short	(.L_74 - .L_73)
.L_73:
        /*012c*/ 	.word	0x00000000
        /*0130*/ 	.short	0x0003
        /*0132*/ 	.short	0x0150
        /*0134*/ 	.byte	0x00, 0xf0, 0xc1, 0x01


	//----- nvinfo : EIATTR_KPARAM_INFO
	.align		4
.L_74:
        /*0138*/ 	.byte	0x04, 0x17
        /*013a*/ 	.short	(.L_76 - .L_75)
.L_75:
        /*013c*/ 	.word	0x00000000
        /*0140*/ 	.short	0x0002
        /*0142*/ 	.short	0x00e0
        /*0144*/ 	.byte	0x00, 0xf0, 0xc1, 0x01


	//----- nvinfo : EIATTR_KPARAM_INFO
	.align		4
.L_76:
        /*0148*/ 	.byte	0x04, 0x17
        /*014a*/ 	.short	(.L_78 - .L_77)
.L_77:
        /*014c*/ 	.word	0x00000000
        /*0150*/ 	.short	0x0001
        /*0152*/ 	.short	0x0070
        /*0154*/ 	.byte	0x00, 0xf0, 0xc1, 0x01


	//----- nvinfo : EIATTR_KPARAM_INFO
	.align		4
.L_78:
        /*0158*/ 	.byte	0x04, 0x17
        /*015a*/ 	.short	(.L_80 - .L_79)
.L_79:
        /*015c*/ 	.word	0x00000000
        /*0160*/ 	.short	0x0000
        /*0162*/ 	.short	0x0000
        /*0164*/ 	.byte	0x00, 0xf0, 0xc1, 0x01


	//----- nvinfo : EIATTR_SPARSE_MMA_MASK
	.align		4
.L_80:
        /*0168*/ 	.byte	0x03, 0x50
        /*016a*/ 	.short	0x0000


	//----- nvinfo : EIATTR_MAXREG_COUNT
	.align		4
        /*016c*/ 	.byte	0x03, 0x1b
        /*016e*/ 	.short	0x00ff


	//----- nvinfo : EIATTR_MERCURY_ISA_VERSION
	.align		4
        /*0170*/ 	.byte	0x03, 0x5f
        /*0172*/ 	.short	0x0101


	//----- nvinfo : EIATTR_VRC_CTA_INIT_COUNT
	.align		4
        /*0174*/ 	.byte	0x02, 0x4a
	.zero		1
	.zero		1


	//----- nvinfo : EIATTR_EXIT_INSTR_OFFSETS
	.align		4
        /*0178*/ 	.byte	0x04, 0x1c
        /*017a*/ 	.short	(.L_82 - .L_81)


	//   ....[0]....
.L_81:
        /*017c*/ 	.word	0x00000070


	//   ....[1]....
        /*0180*/ 	.word	0x00004c50


	//   ....[2]....
        /*0184*/ 	.word	0x00004c90


	//   ....[3]....
        /*0188*/ 	.word	0x000054b0


	//   ....[4]....
        /*018c*/ 	.word	0x00005d10


	//----- nvinfo : EIATTR_CRS_STACK_SIZE
	.align		4
.L_82:
        /*0190*/ 	.byte	0x04, 0x1e
        /*0192*/ 	.short	(.L_84 - .L_83)
.L_83:
        /*0194*/ 	.word	0x00000000


	//----- nvinfo : EIATTR_CBANK_PARAM_SIZE
	.align		4
.L_84:
        /*0198*/ 	.byte	0x03, 0x19
        /*019a*/ 	.short	0x0488


	//----- nvinfo : EIATTR_PARAM_CBANK
	.align		4
        /*019c*/ 	.byte	0x04, 0x0a
        /*019e*/ 	.short	(.L_86 - .L_85)
	.align		4
.L_85:
        /*01a0*/ 	.word	index@(.nv.constant0._Z23__kernel__vertex_shader16DiffTensorView_0S_S_S_j10TensorViewS0_S0_S0_S0_S0_S_S_S_ffjjjjjj)
        /*01a4*/ 	.short	0x0380
        /*01a6*/ 	.short	0x0488


	//----- nvinfo : EIATTR_SW_WAR
	.align		4
.L_86:
        /*01a8*/ 	.byte	0x04, 0x36
        /*01aa*/ 	.short	(.L_88 - .L_87)
.L_87:
        /*01ac*/ 	.word	0x00000008
.L_88:


//--------------------- .nv.info.__kernel__vertex_shader_fwd_diff --------------------------
	.section	.nv.info.__kernel__vertex_shader_fwd_diff,"",@"SHT_CUDA_INFO"
	.sectionflags	@""
	.align	4


	//----- nvinfo : EIATTR_CUDA_API_VERSION
	.align		4
        /*0000*/ 	.byte	0x04, 0x37
        /*0002*/ 	.short	(.L_90 - .L_89)
.L_89:
        /*0004*/ 	.word	0x00000082


	//----- nvinfo : EIATTR_KPARAM_INFO
	.align		4
.L_90:
        /*0008*/ 	.byte	0x04, 0x17
        /*000a*/ 	.short	(.L_92 - .L_91)
.L_91:
        /*000c*/ 	.word	0x00000000
        /*0010*/ 	.short	0x0015
        /*0012*/ 	.short	0x0484
        /*0014*/ 	.byte	0x00, 0xf0, 0x11, 0x00


	//----- nvinfo : EIATTR_KPARAM_INFO
	.align		4
.L_92:
        /*0018*/ 	.byte	0x04, 0x17
        /*001a*/ 	.short	(.L_94 - .L_93)
.L_93:
        /*001c*/ 	.word	0x00000000
        /*0020*/ 	.short	0x0014
        /*0022*/ 	.short	0x0480
        /*0024*/ 	.byte	0x00, 0xf0, 0x11, 0x00


	//----- nvinfo : EIATTR_KPARAM_INFO
	.align		4
.L_94:
        /*0028*/ 	.byte	0x04, 0x17
        /*002a*/ 	.short	(.L_96 - .L_95)
.L_95:
        /*002c*/ 	.word	0x00000000
        /*0030*/ 	.short	0x0013
        /*0032*/ 	.short	0x047c
        /*0034*/ 	.byte	0x00, 0xf0, 0x11, 0x00


	//----- nvinfo : EIATTR_KPARAM_INFO
	.align		4
.L_96:
        /*0038*/ 	.byte	0x04, 0x17
        /*003a*/ 	.short	(.L_98 - .L_97)
.L_97:
        /*003c*/ 	.word	0x00000000
        /*0040*/ 	.short	0x0012
        /*0042*/ 	.short	0x0478
        /*0044*/ 	.byte	0x00, 0xf0, 0x11, 0x00


	//----- nvinfo : EIATTR_KPARAM_INFO
	.align		4
.L_98:
        /*0048*/ 	.byte	0x04, 0x17
        /*004a*/ 	.short	(.L_100 - .L_99)
.L_99:
        /*004c*/ 	.word	0x00000000
        /*0050*/ 	.short	0x0011
        /*0052*/ 	.short	0x0474
        /*0054*/ 	.byte	0x00, 0xf0, 0x11, 0x00


	//----- nvinfo : EIATTR_KPARAM_INFO
	.align		4
.L_100:
        /*0058*/ 	.byte	0x04, 0x17
        /*005a*/ 	.short	(.L_102 - .L_101)
.L_101:
        /*005c*/ 	.word	0x00000000
        /*0060*/ 	.short	0x0010
        /*0062*/ 	.short	0x0470
        /*0064*/ 	.byte	0x00, 0xf0, 0x11, 0x00


	//----- nvinfo : EIATTR_KPARAM_INFO
	.align		4
.L_102:
        /*0068*/ 	.byte	0x04, 0x17
        /*006a*/ 	.short	(.L_104 - .L_103)
.L_103:
        /*006c*/ 	.word	0x00000000
        /*0070*/ 	.short	0x000f
        /*0072*/ 	.short	0x046c
        /*0074*/ 	.byte	0x00, 0xf0, 0x11, 0x00


	//----- nvinfo : EIATTR_KPARAM_INFO
	.align		4
.L_104:
        /*0078*/ 	.byte	0x04, 0x17
        /*007a*/ 	.short	(.L_106 - .L_105)
.L_105:
        /*007c*/ 	.word	0x00000000
        /*0080*/ 	.short	0x000e
        /*0082*/ 	.short	0x0468
        /*0084*/ 	.byte	0x00, 0xf0, 0x11, 0x00


	//----- nvinfo : EIATTR_KPARAM_INFO
	.align		4
.L_106:
        /*0088*/ 	.byte	0x04, 0x17
        /*008a*/ 	.short	(.L_108 - .L_107)
.L_107:
        /*008c*/ 	.word	0x00000000
        /*0090*/ 	.short	0x000d
        /*0092*/ 	.short	0x03f8
        /*0094*/ 	.byte	0x00, 0xf0, 0xc1, 0x01


	//----- nvinfo : EIATTR_KPARAM_INFO
	.align		4
.L_108:
        /*0098*/ 	.byte	0x04, 0x17
        /*009a*/ 	.short	(.L_110 - .L_109)
.L_109:
        /*009c*/ 	.word	0x00000000
        /*00a0*/ 	.short	0x000c
        /*00a2*/ 	.short	0x0388
        /*00a4*/ 	.byte	0x00, 0xf0, 0xc1, 0x01


	//----- nvinfo : EIATTR_KPARAM_INFO
	.align		4
.L_110:
        /*00a8*/ 	.byte	0x04, 0x17
        /*00aa*/ 	.short	(.L_112 - .L_111)
.L_111:
        /*00ac*/ 	.word	0x00000000
        /*00b0*/ 	.short	0x000b
        /*00b2*/ 	.short	0x0318
        /*00b4*/ 	.byte	0x00, 0xf0, 0xc1, 0x01


	//----- nvinfo : EIATTR_KPARAM_INFO
	.align		4
.L_112:
        /*00b8*/ 	.byte	0x04, 0x17
        /*00ba*/ 	.short	(.L_114 - .L_113)
.L_113:
        /*00bc*/ 	.word	0x00000000
        /*00c0*/ 	.short	0x000a
        /*00c2*/ 	.short	0x02e0
        /*00c4*/ 	.byte	0x00, 0xf0, 0xe1, 0x00


	//----- nvinfo : EIATTR_KPARAM_INFO
	.align		4
.L_114:
        /*00c8*/ 	.byte	0x04, 0x17
        /*00ca*/ 	.short	(.L_116 - .L_115)
.L_115:
        /*00cc*/ 	.word	0x00000000
        /*00d0*/ 	.short	0x0009
        /*00d2*/ 	.short	0x02a8
        /*00d4*/ 	.byte	0x00, 0xf0, 0xe1, 0x00


	//----- nvinfo : EIATTR_KPARAM_INFO
	.align		4
.L_116:
        /*00d8*/ 	.byte	0x04, 0x17
        /*00da*/ 	.short	(.L_118 - .L_117)
.L_117:
        /*00dc*/ 	.word	0x00000000
        /*00e0*/ 	.short	0x0008
        /*00e2*/ 	.short	0x0270
        /*00e4*/ 	.byte	0x00, 0xf0, 0xe1, 0x00


	//----- nvinfo : EIATTR_KPARAM_INFO
	.align		4
.L_118:
        /*00e8*/ 	.byte	0x04, 0x17
        /*00ea*/ 	.short	(.L_120 - .L_119)
.L_119:
        /*00ec*/ 	.word	0x00000000
        /*00f0*/ 	.short	0x0007
        /*00f2*/ 	.short	0x0238
        /*00f4*/ 	.byte	0x00, 0xf0, 0xe1, 0x00


	//----- nvinfo : EIATTR_KPARAM_INFO
	.align		4
.L_120:
        /*00f8*/ 	.byte	0x04, 0x17
        /*00fa*/ 	.short	(.L_122 - .L_121)
.L_121:
        /*00fc*/ 	.word	0x00000000
        /*0100*/ 	.short	0x0006
        /*0102*/ 	.short	0x0200
        /*0104*/ 	.byte	0x00, 0xf0, 0xe1, 0x00


	//----- nvinfo : EIATTR_KPARAM_INFO
	.align		4
.L_122:
        /*0108*/ 	.byte	0x04, 0x17
        /*010a*/ 	.short	(.L_124 - .L_123)
.L_123:
        /*010c*/ 	.word	0x00000000
        /*0110*/ 	.short	0x0005
        /*0112*/ 	.short	0x01c8
        /*0114*/ 	.byte	0x00, 0xf0, 0xe1, 0x00


	//----- nvinfo : EIATTR_KPARAM_INFO
	.align		4
.L_124:
        /*0118*/ 	.byte	0x04, 0x17
        /*011a*/ 	.short	(.L_126 - .L_125)
.L_125:
        /*011c*/ 	.word	0x00000000
        /*0120*/ 	.short	0x0004
        /*0122*/ 	.short	0x01c0
        /*0124*/ 	.byte	0x00, 0xf0, 0x11, 0x00


	//----- nvinfo : EIATTR_KPARAM_INFO
	.align		4
.L_126:
        /*0128*/ 	.byte	0x04, 0x17
        /*012a*/ 	.short	(.L_128 - .L_127)
.L_127:
        /*012c*/ 	.word	0x00000000
        /*0130*/ 	.short	0x0003
        /*0132*/ 	.short	0x0150
        /*0134*/ 	.byte	0x00, 0xf0, 0xc1, 0x01


	//----- nvinfo : EIATTR_KPARAM_INFO
	.align		4
.L_128:
        /*0138*/ 	.byte	0x04, 0x17
        /*013a*/ 	.short	(.L_130 - .L_129)
.L_129:
        /*013c*/ 	.word	0x00000000
        /*0140*/ 	.short	0x0002
        /*0142*/ 	.short	0x00e0
        /*0144*/ 	.byte	0x00, 0xf0, 0xc1, 0x01


	//----- nvinfo : EIATTR_KPARAM_INFO
	.align		4
.L_130:
        /*0148*/ 	.byte	0x04, 0x17
        /*014a*/ 	.short	(.L_132 - .L_131)
.L_131:
        /*014c*/ 	.word	0x00000000
        /*0150*/ 	.short	0x0001
        /*0152*/ 	.short	0x0070
        /*0154*/ 	.byte	0x00, 0xf0, 0xc1, 0x01


	//----- nvinfo : EIATTR_KPARAM_INFO
	.align		4
.L_132:
        /*0158*/ 	.byte	0x04, 0x17
        /*015a*/ 	.short	(.L_134 - .L_133)
.L_133:
        /*015c*/ 	.word	0x00000000
        /*0160*/ 	.short	0x0000
        /*0162*/ 	.short	0x0000
        /*0164*/ 	.byte	0x00, 0xf0, 0xc1, 0x01


	//----- nvinfo : EIATTR_SPARSE_MMA_MASK
	.align		4
.L_134:
        /*0168*/ 	.byte	0x03, 0x50
        /*016a*/ 	.short	0x0000


	//----- nvinfo : EIATTR_MAXREG_COUNT
	.align		4
        /*016c*/ 	.byte	0x03, 0x1b
        /*016e*/ 	.short	0x00ff


	//----- nvinfo : EIATTR_MERCURY_ISA_VERSION
	.align		4
        /*0170*/ 	.byte	0x03, 0x5f
        /*0172*/ 	.short	0x0101


	//----- nvinfo : EIATTR_VRC_CTA_INIT_COUNT
	.align		4
        /*0174*/ 	.byte	0x02, 0x4a
	.zero		1
	.zero		1


	//----- nvinfo : EIATTR_EXIT_INSTR_OFFSETS
	.align		4
        /*0178*/ 	.byte	0x04, 0x1c
        /*017a*/ 	.short	(.L_136 - .L_135)


	//   ....[0]....
.L_135:
        /*017c*/ 	.word	0x00000070


	//   ....[1]....
        /*0180*/ 	.word	0x00009e40


	//   ....[2]....
        /*0184*/ 	.word	0x00009e80


	//   ....[3]....
        /*0188*/ 	.word	0x0000a6a0


	//   ....[4]....
        /*018c*/ 	.word	0x0000b580


	//----- nvinfo : EIATTR_CRS_STACK_SIZE
	.align		4
.L_136:
        /*0190*/ 	.byte	0x04, 0x1e
        /*0192*/ 	.short	(.L_138 - .L_137)
.L_137:
        /*0194*/ 	.word	0x00000000


	//----- nvinfo : EIATTR_CBANK_PARAM_SIZE
	.align		4
.L_138:
        /*0198*/ 	.byte	0x03, 0x19
        /*019a*/ 	.short	0x0488


	//----- nvinfo : EIATTR_PARAM_CBANK
	.align		4
        /*019c*/ 	.byte	0x04, 0x0a
        /*019e*/ 	.short	(.L_140 - .L_139)
	.align		4
.L_139:
        /*01a0*/ 	.word	index@(.nv.constant0.__kernel__vertex_shader_fwd_diff)
        /*01a4*/ 	.short	0x0380
        /*01a6*/ 	.short	0x0488


	//----- nvinfo : EIATTR_SW_WAR
	.align		4
.L_140:
        /*01a8*/ 	.byte	0x04, 0x36
        /*01aa*/ 	.short	(.L_142 - .L_141)
.L_141:
        /*01ac*/ 	.word	0x00000008
.L_142:


//--------------------- .nv.info.__kernel__vertex_shader_bwd_diff --------------------------
	.section	.nv.info.__kernel__vertex_shader_bwd_diff,"",@"SHT_CUDA_INFO"
	.sectionflags	@""
	.align	4


	//----- nvinfo : EIATTR_CUDA_API_VERSION
	.align		4
        /*0000*/ 	.byte	0x04, 0x37
        /*0002*/ 	.short	(.L_144 - .L_143)
.L_143:
        /*0004*/ 	.word	0x00000082


	//----- nvinfo : EIATTR_KPARAM_INFO
	.align		4
.L_144:
        /*0008*/ 	.byte	0x04, 0x17
        /*000a*/ 	.short	(.L_146 - .L_145)
.L_145:
        /*000c*/ 	.word	0x00000000
        /*0010*/ 	.short	0x0015
        /*0012*/ 	.short	0x0484
        /*0014*/ 	.byte	0x00, 0xf0, 0x11, 0x00


	//----- nvinfo : EIATTR_KPARAM_INFO
	.align		4
.L_146:
        /*0018*/ 	.byte	0x04, 0x17
        /*001a*/ 	.short	(.L_148 - .L_147)
.L_147:
        /*001c*/ 	.word	0x00000000
        /*0020*/ 	.short	0x0014
        /*0022*/ 	.short	0x0480
        /*0024*/ 	.byte	0x00, 0xf0, 0x11, 0x00


	//----- nvinfo : EIATTR_KPARAM_INFO
	.align		4
.L_148:
        /*0028*/ 	.byte	0x04, 0x17
        /*002a*/ 	.short	(.L_150 - .L_149)
.L_149:
        /*002c*/ 	.word	0x00000000
        /*0030*/ 	.short	0x0013
        /*0032*/ 	.short	0x047c
        /*0034*/ 	.byte	0x00, 0xf0, 0x11, 0x00


	//----- nvinfo : EIATTR_KPARAM_INFO
	.align		4
.L_150:
        /*0038*/ 	.byte	0x04, 0x17
        /*003a*/ 	.short	(.L_152 - .L_151)
.L_151:
        /*003c*/ 	.word	0x00000000
        /*0040*/ 	.short	0x0012
        /*0042*/ 	.short	0x0478
        /*0044*/ 	.byte	0x00, 0xf0, 0x11, 0x00


	//----- nvinfo : EIATTR_KPARAM_INFO
	.align		4
.L_152:
        /*0048*/ 	.byte	0x04, 0x17
        /*004a*/ 	.short	(.L_154 - .L_153)
.L_153:
        /*004c*/ 	.word	0x00000000
        /*0050*/ 	.short	0x0011
        /*0052*/ 	.short	0x0474
        /*0054*/ 	.byte	0x00, 0xf0, 0x11, 0x00


	//----- nvinfo : EIATTR_KPARAM_INFO
	.align		4
.L_154:
        /*0058*/ 	.byte	0x04, 0x17
        /*005a*/ 	.short	(.L_156 - .L_155)
.L_155:
        /*005c*/ 	.word	0x00000000
        /*0060*/ 	.short	0x0010
        /*0062*/ 	.short	0x0470
        /*0064*/ 	.byte	0x00, 0xf0, 0x11, 0x00


	//----- nvinfo : EIATTR_KPARAM_INFO
	.align		4
.L_156:
        /*0068*/ 	.byte	0x04, 0x17
        /*006a*/ 	.short	(.L_158 - .L_157)
.L_157:
        /*006c*/ 	.word	0x00000000
        /*0070*/ 	.short	0x000f
        /*0072*/ 	.short	0x046c
        /*0074*/ 	.byte	0x00, 0xf0, 0x11, 0x00


	//----- nvinfo : EIATTR_KPARAM_INFO
	.align		4
.L_158:
        /*0078*/ 	.byte	0x04, 0x17
        /*007a*/ 	.short	(.L_160 - .L_159)
.L_159:
        /*007c*/ 	.word	0x00000000
        /*0080*/ 	.short	0x000e
        /*0082*/ 	.short	0x0468
        /*0084*/ 	.byte	0x00, 0xf0, 0x11, 0x00


	//----- nvinfo : EIATTR_KPARAM_INFO
	.align		4
.L_160:
        /*0088*/ 	.byte	0x04, 0x17
        /*008a*/ 	.short	(.L_162 - .L_161)
.L_161:
        /*008c*/ 	.word	0x00000000
        /*0090*/ 	.short	0x000d
        /*0092*/ 	.short	0x03f8
        /*0094*/ 	.byte	0x00, 0xf0, 0xc1, 0x01


	//----- nvinfo : EIATTR_KPARAM_INFO
	.align		4
.L_162:
        /*0098*/ 	.byte	0x04, 0x17
        /*009a*/ 	.short	(.L_164 - .L_163)
.L_163:
        /*009c*/ 	.word	0x00000000
        /*00a0*/ 	.short	0x000c
        /*00a2*/ 	.short	0x0388
        /*00a4*/ 	.byte	0x00, 0xf0, 0xc1, 0x01


	//----- nvinfo : EIATTR_KPARAM_INFO
	.align		4
.L_164:
        /*00a8*/ 	.byte	0x04, 0x17
        /*00aa*/ 	.short	(.L_166 - .L_165)
.L_165:
        /*00ac*/ 	.word	0x00000000
        /*00b0*/ 	.short	0x000b
        /*00b2*/ 	.short	0x0318
        /*00b4*/ 	.byte	0x00, 0xf0, 0xc1, 0x01


	//----- nvinfo : EIATTR_KPARAM_INFO
	.align		4
.L_166:
        /*00b8*/ 	.byte	0x04, 0x17
        /*00ba*/ 	.short	(.L_168 - .L_167)
.L_167:
        /*00bc*/ 	.word	0x00000000
        /*00c0*/ 	.short	0x000a
        /*00c2*/ 	.short	0x02e0
        /*00c4*/ 	.byte	0x00, 0xf0, 0xe1, 0x00


	//----- nvinfo : EIATTR_KPARAM_INFO
	.align		4
.L_168:
        /*00c8*/ 	.byte	0x04, 0x17
        /*00ca*/ 	.short	(.L_170 - .L_169)
.L_169:
        /*00cc*/ 	.word	0x00000000
        /*00d0*/ 	.short	0x0009
        /*00d2*/ 	.short	0x02a8
        /*00d4*/ 	.byte	0x00, 0xf0, 0xe1, 0x00


	//----- nvinfo : EIATTR_KPARAM_INFO
	.align		4
.L_170:
        /*00d8*/ 	.byte	0x04, 0x17
        /*00da*/ 	.short	(.L_172 - .L_171)
.L_171:
        /*00dc*/ 	.word	0x00000000
        /*00e0*/ 	.short	0x0008
        /*00e2*/ 	.short	0x0270
        /*00e4*/ 	.byte	0x00, 0xf0, 0xe1, 0x00


	//----- nvinfo : EIATTR_KPARAM_INFO
	.align		4
.L_172:
        /*00e8*/ 	.byte	0x04, 0x17
        /*00ea*/ 	.short	(.L_174 - .L_173)
.L_173:
        /*00ec*/ 	.word	0x00000000
        /*00f0*/ 	.short	0x0007
        /*00f2*/ 	.short	0x0238
        /*00f4*/ 	.byte	0x00, 0xf0, 0xe1, 0x00


	//----- nvinfo : EIATTR_KPARAM_INFO
	.align		4
.L_174:
        /*00f8*/ 	.byte	0x04, 0x17
        /*00fa*/ 	.short	(.L_176 - .L_175)
.L_175:
        /*00fc*/ 	.word	0x00000000
        /*0100*/ 	.short	0x0006
        /*0102*/ 	.short	0x0200
        /*0104*/ 	.byte	0x00, 0xf0, 0xe1, 0x00


	//----- nvinfo : EIATTR_KPARAM_INFO
	.align		4
.L_176:
        /*0108*/ 	.byte	0x04, 0x17
        /*010a*/ 	.short	(.L_178 - .L_177)
.L_177:
        /*010c*/ 	.word	0x00000000
        /*0110*/ 	.short	0x0005
        /*0112*/ 	.short	0x01c8
        /*0114*/ 	.byte	0x00, 0xf0, 0xe1, 0x00


	//----- nvinfo : EIATTR_KPARAM_INFO
	.align		4
.L_178:
        /*0118*/ 	.byte	0x04, 0x17
        /*011a*/ 	.short	(.L_180 - .L_179)
.L_179:
        /*011c*/ 	.word	0x00000000
        /*0120*/ 	.short	0x0004
        /*0122*/ 	.short	0x01c0
        /*0124*/ 	.byte	0x00, 0xf0, 0x11, 0x00


	//----- nvinfo : EIATTR_KPARAM_INFO
	.align		4
.L_180:
        /*0128*/ 	.byte	0x04, 0x17
        /*012a*/ 	.short	(.L_182 - .L_181)
.L_181:
        /*012c*/ 	.word	0x00000000
        /*0130*/ 	.short	0x0003
        /*0132*/ 	.short	0x0150
        /*0134*/ 	.byte	0x00, 0xf0, 0xc1, 0x01


	//----- nvinfo : EIATTR_KPARAM_INFO
	.align		4
.L_182:
        /*0138*/ 	.byte	0x04, 0x17
        /*013a*/ 	.short	(.L_184 - .L_183)
.L_183:
        /*013c*/ 	.word	0x00000000
        /*0140*/ 	.short	0x0002
        /*0142*/ 	.short	0x00e0
        /*0144*/ 	.byte	0x00, 0xf0, 0xc1, 0x01


	//----- nvinfo : EIATTR_KPARAM_INFO
	.align		4
.L_184:
        /*0148*/ 	.byte	0x04, 0x17
        /*014a*/ 	.short	(.L_186 - .L_185)
.L_185:
        /*014c*/ 	.word	0x00000000
        /*0150*/ 	.short	0x0001
        /*0152*/ 	.short	0x0070
        /*0154*/ 	.byte	0x00, 0xf0, 0xc1, 0x01


	//----- nvinfo : EIATTR_KPARAM_INFO
	.align		4
.L_186:
        /*0158*/ 	.byte	0x04, 0x17
        /*015a*/ 	.short	(.L_188 - .L_187)
.L_187:
        /*015c*/ 	.word	0x00000000
        /*0160*/ 	.short	0x0000
        /*0162*/ 	.short	0x0000
        /*0164*/ 	.byte	0x00, 0xf0, 0xc1, 0x01


	//----- nvinfo : EIATTR_SPARSE_MMA_MASK
	.align		4
.L_188:
        /*0168*/ 	.byte	0x03, 0x50
        /*016a*/ 	.short	0x0000


	//----- nvinfo : EIATTR_MAXREG_COUNT
	.align		4
        /*016c*/ 	.byte	0x03, 0x1b
        /*016e*/ 	.short	0x00ff


	//----- nvinfo : EIATTR_MERCURY_ISA_VERSION
	.align		4
        /*0170*/ 	.byte	0x03, 0x5f
        /*0172*/ 	.short	0x0101


	//----- nvinfo : EIATTR_VRC_CTA_INIT_COUNT
	.align		4
        /*0174*/ 	.byte	0x02, 0x4a
	.zero		1
	.zero		1


	//----- nvinfo : EIATTR_EXIT_INSTR_OFFSETS
	.align		4
        /*0178*/ 	.byte	0x04, 0x1c
        /*017a*/ 	.short	(.L_190 - .L_189)


	//   ....[0]....
.L_189:
        /*017c*/ 	.word	0x00009e20


	//   ....[1]....
        /*0180*/ 	.word	0x000162c0


	//----- nvinfo : EIATTR_CRS_STACK_SIZE
	.align		4
.L_190:
        /*0184*/ 	.byte	0x04, 0x1e
        /*0186*/ 	.short	(.L_192 - .L_191)
.L_191:
        /*0188*/ 	.word	0x00000000


	//----- nvinfo : EIATTR_CBANK_PARAM_SIZE
	.align		4
.L_192:
        /*018c*/ 	.byte	0x03, 0x19
        /*018e*/ 	.short	0x0488


	//----- nvinfo : EIATTR_PARAM_CBANK
	.align		4
        /*0190*/ 	.byte	0x04, 0x0a
        /*0192*/ 	.short	(.L_194 - .L_193)
	.align		4
.L_193:
        /*0194*/ 	.word	index@(.nv.constant0.__kernel__vertex_shader_bwd_diff)
        /*0198*/ 	.short	0x0380
        /*019a*/ 	.short	0x0488


	//----- nvinfo : EIATTR_SW_WAR
	.align		4
.L_194:
        /*019c*/ 	.byte	0x04, 0x36
        /*019e*/ 	.short	(.L_196 - .L_195)
.L_195:
        /*01a0*/ 	.word	0x00000008
.L_196:


//--------------------- .nv.callgraph             --------------------------
	.section	.nv.callgraph,"",@"SHT_CUDA_CALLGRAPH"
	.align	4
	.sectionentsize	8
	.align		4
        /*0000*/ 	.word	0x00000000
	.align		4
        /*0004*/ 	.word	0xffffffff
	.align		4
        /*0008*/ 	.word	0x00000000
	.align		4
        /*000c*/ 	.word	0xfffffffe
	.align		4
        /*0010*/ 	.word	0x00000000
	.align		4
        /*0014*/ 	.word	0xfffffffd
	.align		4
        /*0018*/ 	.word	0x00000000
	.align		4
        /*001c*/ 	.word	0xfffffffc


//--------------------- .nv.constant4             --------------------------
	.section	.nv.constant4,"a",@progbits
	.align	8
	.align		8
.nv.constant4:
        /*0000*/ 	.dword	__cudart_i2opi_f


//--------------------- .text._Z23__kernel__vertex_shader16DiffTensorView_0S_S_S_j10TensorViewS0_S0_S0_S0_S0_S_S_S_ffjjjjjj --------------------------
	.section	.text._Z23__kernel__vertex_shader16DiffTensorView_0S_S_S_j10TensorViewS0_S0_S0_S0_S0_S_S_S_ffjjjjjj,"ax",@progbits
	.align	128
        .global         _Z23__kernel__vertex_shader16DiffTensorView_0S_S_S_j10TensorViewS0_S0_S0_S0_S0_S_S_S_ffjjjjjj
        .type           _Z23__kernel__vertex_shader16DiffTensorView_0S_S_S_j10TensorViewS0_S0_S0_S0_S0_S_S_S_ffjjjjjj,@function
        .size           _Z23__kernel__vertex_shader16DiffTensorView_0S_S_S_j10TensorViewS0_S0_S0_S0_S0_S_S_S_ffjjjjjj,(.L_x_466 - _Z23__kernel__vertex_shader16DiffTensorView_0S_S_S_j10TensorViewS0_S0_S0_S0_S0_S_S_S_ffjjjjjj)
        .other          _Z23__kernel__vertex_shader16DiffTensorView_0S_S_S_j10TensorViewS0_S0_S0_S0_S0_S_S_S_ffjjjjjj,@"STO_CUDA_ENTRY STV_DEFAULT"
_Z23__kernel__vertex_shader16DiffTensorView_0S_S_S_j10TensorViewS0_S0_S0_S0_S0_S_S_S_ffjjjjjj:
.text._Z23__kernel__vertex_shader16DiffTensorView_0S_S_S_j10TensorViewS0_S0_S0_S0_S0_S_S_S_ffjjjjjj:
[----:B------:R-:W-:Y:S01]  /*0000*/  LDC R1, c[0x0][0x37c] ;  /* 0x0000df00ff017b82 */ /* 0x000fe20000000800 */
[----:B------:R-:W0:Y:S07]  /*0010*/  S2R R78, SR_TID.X ;  /* 0x00000000004e7919 */ /* 0x000e2e0000002100 */
[----:B------:R-:W0:Y:S01]  /*0020*/  S2UR UR26, SR_CTAID.X ;  /* 0x00000000001a79c3 */ /* 0x000e220000002500 */
[----:B------:R-:W1:Y:S07]  /*0030*/  LDCU UR4, c[0x0][0x39c] ;  /* 0x00007380ff0477ac */ /* 0x000e6e0008000800 */
[----:B------:R-:W0:Y:S02]  /*0040*/  LDC R11, c[0x0][0x360] ;  /* 0x0000d800ff0b7b82 */ /* 0x000e240000000800 */
[----:B0-----:R-:W-:-:S05]  /*0050*/  IMAD R11, R11, UR26, R78 ;  /* 0x0000001a0b0b7c24 */ /* 0x001fca000f8e024e */
[----:B-1----:R-:W-:-:S13]  /*0060*/  ISETP.GE.U32.AND P0, PT, R11, UR4, PT ;  /* 0x000000040b007c0c */ /* 0x002fda000bf06070 */
[----:B------:R-:W-:Y:S05]  /*0070*/  @P0 EXIT ;  /* 0x000000000000094d */ /* 0x000fea0003800000 */
[----:B------:R-:W0:Y:S01]  /*0080*/  LDCU.128 UR8, c[0x0][0x580] ;  /* 0x0000b000ff0877ac */ /* 0x000e220008000c00 */
[----:B------:R-:W1:Y:S01]  /*0090*/  LDC.64 R32, c[0x0][0x388] ;  /* 0x0000e200ff207b82 */ /* 0x000e620000000a00 */
[----:B------:R-:W2:Y:S01]  /*00a0*/  LDCU UR13, c[0x0][0x5c0] ;  /* 0x0000b800ff0d77ac */ /* 0x000ea20008000800 */
[----:B------:R-:W2:Y:S06]  /*00b0*/  LDCU.64 UR18, c[0x0][0x5b8] ;  /* 0x0000b700ff1277ac */ /* 0x000eac0008000a00 */
[----:B------:R-:W3:Y:S01]  /*00c0*/  LDC.64 R28, c[0x0][0x380] ;  /* 0x0000e000ff1c7b82 */ /* 0x000ee20000000a00 */
[----:B------:R-:W4:Y:S01]  /*00d0*/  LDCU.64 UR4, c[0x0][0x550] ;  /* 0x0000aa00ff0477ac */ /* 0x000f220008000a00 */
[----:B------:R-:W4:Y:S01]  /*00e0*/  LDCU.64 UR6, c[0x0][0x548] ;  /* 0x0000a900ff0677ac */ /* 0x000f220008000a00 */
[----:B0-----:R-:W-:-:S02]  /*00f0*/  UIMAD UR12, UR11, 0x3, URZ ;  /* 0x000000030b0c78a4 */ /* 0x001fc4000f8e02ff */
[----:B------:R-:W-:Y:S02]  /*0100*/  UIMAD UR15, UR10, 0x3, URZ ;  /* 0x000000030a0f78a4 */ /* 0x000fe4000f8e02ff */
[----:B------:R-:W-:Y:S02]  /*0110*/  UIADD3 UR34, UP0, UPT, UR11, UR8, URZ ;  /* 0x000000080b227290 */ /* 0x000fe4000ff1e0ff */
[----:B--2---:R-:W-:Y:S02]  /*0120*/  UIADD3 UR27, UP2, UPT, UR13, UR18, URZ ;  /* 0x000000120d1b7290 */ /* 0x004fe4000ff5e0ff */
[----:B------:R-:W-:Y:S02]  /*0130*/  UIADD3 UR30, UP1, UPT, UR12, UR8, URZ ;  /* 0x000000080c1e7290 */ /* 0x000fe4000ff3e0ff */
[----:B------:R-:W-:Y:S02]  /*0140*/  UIADD3 UR17, UP6, UPT, UR8, UR10, URZ ;  /* 0x0000000a08117290 */ /* 0x000fe4000ffde0ff */
[----:B------:R-:W-:-:S02]  /*0150*/  UIADD3 UR15, UP5, UPT, UR15, UR8, URZ ;  /* 0x000000080f0f7290 */ /* 0x000fc4000ffbe0ff */
[----:B------:R-:W-:Y:S02]  /*0160*/  UIADD3.X UR28, UPT, UPT, URZ, UR19, URZ, UP2, !UPT ;  /* 0x00000013ff1c7290 */ /* 0x000fe400097fe4ff */
[----:B------:R-:W-:Y:S02]  /*0170*/  USHF.L.U32 UR10, UR11, 0x1, URZ ;  /* 0x000000010b0a7899 */ /* 0x000fe400080006ff */
[----:B------:R-:W-:Y:S02]  /*0180*/  ULEA UR13, UP3, UR13, UR18, 0x1 ;  /* 0x000000120d0d7291 */ /* 0x000fe4000f8608ff */
[----:B----4-:R-:W-:Y:S02]  /*0190*/  UIADD3 UR20, UP2, UPT, UR5, UR6, URZ ;  /* 0x0000000605147290 */ /* 0x010fe4000ff5e0ff */
[----:B------:R-:W-:Y:S02]  /*01a0*/  UIADD3.X UR35, UPT, UPT, URZ, UR9, URZ, UP0, !UPT ;  /* 0x00000009ff237290 */ /* 0x000fe400087fe4ff */
[----:B------:R-:W-:Y:S01]  /*01b0*/  UIADD3.X UR31, UPT, UPT, URZ, UR9, URZ, UP1, !UPT ;  /* 0x00000009ff1f7290 */ /* 0x000fe20008ffe4ff */
[----:B------:R-:W0:Y:S01]  /*01c0*/  LDCU.64 UR24, c[0x0][0x358] ;  /* 0x00006b00ff1877ac */ /* 0x000e220008000a00 */
[----:B------:R-:W-:Y:S01]  /*01d0*/  MOV R2, UR20 ;  /* 0x0000001400027c02 */ /* 0x000fe20008000f00 */
[----:B------:R-:W-:-:S02]  /*01e0*/  UIADD3 UR29, UP0, UPT, UR17, UR11, URZ ;  /* 0x0000000b111d7290 */ /* 0x000fc4000ff1e0ff */
[----:B------:R-:W-:Y:S02]  /*01f0*/  UIADD3 UR14, UP1, UPT, UR15, UR11, URZ ;  /* 0x0000000b0f0e7290 */ /* 0x000fe4000ff3e0ff */
[----:B------:R-:W-:Y:S02]  /*0200*/  UIADD3 UR32, UP4, UPT, UR10, UR8, URZ ;  /* 0x000000080a207290 */ /* 0x000fe4000ff9e0ff */
[----:B------:R-:W-:Y:S02]  /*0210*/  UIADD3.X UR11, UPT, UPT, URZ, UR19, URZ, UP3, !UPT ;  /* 0x00000013ff0b7290 */ /* 0x000fe40009ffe4ff */
[----:B------:R-:W-:Y:S02]  /*0220*/  UIADD3.X UR36, UPT, UPT, URZ, UR7, URZ, UP2, !UPT ;  /* 0x00000007ff247290 */ /* 0x000fe400097fe4ff */
[----:B------:R-:W-:Y:S02]  /*0230*/  UIADD3 UR21, UP3, UPT, UR6, UR4, URZ ;  /* 0x0000000406157290 */ /* 0x000fe4000ff7e0ff */
[----:B------:R-:W-:-:S02]  /*0240*/  USHF.L.U32 UR8, UR5, 0x1, URZ ;  /* 0x0000000105087899 */ /* 0x000fc400080006ff */
[----:B------:R-:W-:Y:S01]  /*0250*/  UIADD3.X UR33, UPT, UPT, URZ, UR9, URZ, UP4, !UPT ;  /* 0x00000009ff217290 */ /* 0x000fe2000a7fe4ff */
[----:B------:R-:W-:Y:S01]  /*0260*/  MOV R3, UR36 ;  /* 0x0000002400037c02 */ /* 0x000fe20008000f00 */
[----:B------:R-:W-:Y:S02]  /*0270*/  ULEA UR19, UP2, UR4, UR6, 0x1 ;  /* 0x0000000604137291 */ /* 0x000fe4000f8408ff */
[----:B------:R-:W-:Y:S02]  /*0280*/  UIMAD UR23, UR4, 0x3, URZ ;  /* 0x00000003041778a4 */ /* 0x000fe4000f8e02ff */
[----:B------:R-:W-:Y:S02]  /*0290*/  UIADD3.X UR18, UPT, UPT, URZ, UR9, URZ, UP6, !UPT ;  /* 0x00000009ff127290 */ /* 0x000fe4000b7fe4ff */
[----:B------:R-:W-:Y:S01]  /*02a0*/  UIADD3.X UR16, UPT, UPT, URZ, UR9, URZ, UP5, !UPT ;  /* 0x00000009ff107290 */ /* 0x000fe2000affe4ff */
[----:B------:R-:W-:Y:S01]  /*02b0*/  MOV R15, UR35 ;  /* 0x00000023000f7c02 */ /* 0x000fe20008000f00 */
[----:B------:R-:W-:Y:S01]  /*02c0*/  UIADD3.X UR22, UPT, UPT, URZ, UR7, URZ, UP3, !UPT ;  /* 0x00000007ff167290 */ /* 0x000fe20009ffe4ff */
[----:B------:R-:W-:Y:S01]  /*02d0*/  MOV R4, UR21 ;  /* 0x0000001500047c02 */ /* 0x000fe20008000f00 */
[----:B------:R-:W-:Y:S01]  /*02e0*/  UIADD3 UR4, UP4, UPT, UR21, UR5, URZ ;  /* 0x0000000515047290 */ /* 0x000fe2000ff9e0ff */
[----:B------:R-:W-:Y:S01]  /*02f0*/  MOV R14, UR34 ;  /* 0x00000022000e7c02 */ /* 0x000fe20008000f00 */
[----:B------:R-:W-:Y:S01]  /*0300*/  UIMAD UR9, UR5, 0x3, URZ ;  /* 0x00000003050978a4 */ /* 0x000fe2000f8e02ff */
[----:B------:R-:W-:Y:S01]  /*0310*/  MOV R20, UR13 ;  /* 0x0000000d00147c02 */ /* 0x000fe20008000f00 */
[----:B------:R-:W-:Y:S01]  /*0320*/  UIADD3 UR36, UP5, UPT, UR8, UR21, URZ ;  /* 0x0000001508247290 */ /* 0x000fe2000ffbe0ff */
[----:B------:R-:W-:Y:S01]  /*0330*/  MOV R5, UR22 ;  /* 0x0000001600057c02 */ /* 0x000fe20008000f00 */
[----:B------:R-:W-:Y:S01]  /*0340*/  UIADD3.X UR37, UPT, UPT, URZ, UR22, URZ, UP4, !UPT ;  /* 0x00000016ff257290 */ /* 0x000fe2000a7fe4ff */
[----:B------:R-:W-:Y:S01]  /*0350*/  MOV R21, UR11 ;  /* 0x0000000b00157c02 */ /* 0x000fe20008000f00 */
[----:B------:R-:W-:Y:S01]  /*0360*/  UIADD3 UR38, UP4, UPT, UR9, UR6, URZ ;  /* 0x0000000609267290 */ /* 0x000fe2000ff9e0ff */
[----:B0-----:R-:W2:Y:S01]  /*0370*/  LDG.E R12, desc[UR24][R2.64] ;  /* 0x00000018020c7981 */ /* 0x001ea2000c1e1900 */
[----:B------:R-:W-:-:S02]  /*0380*/  UIADD3.X UR35, UPT, UPT, URZ, UR22, URZ, UP5, !UPT ;  /* 0x00000016ff237290 */ /* 0x000fc4000affe4ff */
[----:B------:R-:W-:Y:S01]  /*0390*/  UIADD3.X UR20, UPT, UPT, URZ, UR7, URZ, UP2, !UPT ;  /* 0x00000007ff147290 */ /* 0x000fe200097fe4ff */
[----:B------:R0:W4:Y:S01]  /*03a0*/  LDG.E R9, desc[UR24][R4.64] ;  /* 0x0000001804097981 */ /* 0x000122000c1e1900 */
[----:B------:R-:W-:Y:S02]  /*03b0*/  UIADD3 UR34, UP5, UPT, UR19, UR5, URZ ;  /* 0x0000000513227290 */ /* 0x000fe4000ffbe0ff */
[----:B------:R-:W-:Y:S01]  /*03c0*/  UIADD3 UR39, UP2, UPT, UR8, UR6, URZ ;  /* 0x0000000608277290 */ /* 0x000fe2000ff5e0ff */
[----:B------:R-:W-:Y:S01]  /*03d0*/  MOV R16, UR4 ;  /* 0x0000000400107c02 */ /* 0x000fe20008000f00 */
[----:B------:R-:W-:Y:S01]  /*03e0*/  UIADD3.X UR13, UPT, UPT, URZ, UR7, URZ, UP4, !UPT ;  /* 0x00000007ff0d7290 */ /* 0x000fe2000a7fe4ff */
[----:B------:R-:W-:Y:S01]  /*03f0*/  MOV R6, UR19 ;  /* 0x0000001300067c02 */ /* 0x000fe20008000f00 */
[----:B------:R-:W-:Y:S01]  /*0400*/  UIADD3 UR11, UP4, UPT, UR23, UR6, URZ ;  /* 0x00000006170b7290 */ /* 0x000fe2000ff9e0ff */
[----:B------:R1:W5:Y:S01]  /*0410*/  LDG.E R8, desc[UR24][R20.64] ;  /* 0x0000001814087981 */ /* 0x000362000c1e1900 */
[----:B------:R-:W-:Y:S01]  /*0420*/  UIADD3.X UR6, UPT, UPT, URZ, UR20, URZ, UP5, !UPT ;  /* 0x00000014ff067290 */ /* 0x000fe2000affe4ff */
[----:B0-----:R-:W-:Y:S01]  /*0430*/  MOV R5, UR28 ;  /* 0x0000001c00057c02 */ /* 0x001fe20008000f00 */
[----:B------:R-:W-:Y:S01]  /*0440*/  UIADD3 UR21, UP3, UPT, UR9, UR21, URZ ;  /* 0x0000001509157290 */ /* 0x000fe2000ff7e0ff */
[----:B------:R-:W-:Y:S01]  /*0450*/  MOV R7, UR20 ;  /* 0x0000001400077c02 */ /* 0x000fe20008000f00 */
[----:B------:R-:W-:Y:S01]  /*0460*/  UIADD3.X UR28, UPT, UPT, URZ, UR7, URZ, UP2, !UPT ;  /* 0x00000007ff1c7290 */ /* 0x000fe200097fe4ff */
[----:B------:R-:W-:Y:S01]  /*0470*/  MOV R2, UR17 ;  /* 0x0000001100027c02 */ /* 0x000fe20008000f00 */
[----:B------:R-:W-:Y:S01]  /*0480*/  UIADD3 UR4, UP2, UPT, UR9, UR19, URZ ;  /* 0x0000001309047290 */ /* 0x000fe2000ff5e0ff */
[----:B------:R-:W-:Y:S01]  /*0490*/  MOV R3, UR18 ;  /* 0x0000001200037c02 */ /* 0x000fe20008000f00 */
[----:B------:R-:W-:Y:S01]  /*04a0*/  UIADD3.X UR22, UPT, UPT, URZ, UR22, URZ, UP3, !UPT ;  /* 0x00000016ff167290 */ /* 0x000fe20009ffe4ff */
[----:B------:R-:W-:Y:S01]  /*04b0*/  MOV R4, UR27 ;  /* 0x0000001b00047c02 */ /* 0x000fe20008000f00 */
[----:B------:R-:W-:Y:S01]  /*04c0*/  UIADD3 UR27, UP3, UPT, UR8, UR19, URZ ;  /* 0x00000013081b7290 */ /* 0x000fe2000ff7e0ff */
[----:B-1----:R-:W-:Y:S01]  /*04d0*/  MOV R21, UR6 ;  /* 0x0000000600157c02 */ /* 0x002fe20008000f00 */
[----:B------:R-:W-:Y:S01]  /*04e0*/  UIADD3.X UR6, UPT, UPT, URZ, UR20, URZ, UP2, !UPT ;  /* 0x00000014ff067290 */ /* 0x000fe200097fe4ff */
[----:B------:R-:W4:Y:S01]  /*04f0*/  LDG.E R13, desc[UR24][R6.64] ;  /* 0x00000018060d7981 */ /* 0x000f22000c1e1900 */
[----:B------:R-:W-:Y:S01]  /*0500*/  IMAD.U32 R17, RZ, RZ, UR37 ;  /* 0x00000025ff117e24 */ /* 0x000fe2000f8e00ff */
[----:B------:R-:W-:-:S02]  /*0510*/  MOV R18, UR36 ;  /* 0x0000002400127c02 */ /* 0x000fc40008000f00 */
[----:B------:R-:W-:Y:S01]  /*0520*/  MOV R19, UR35 ;  /* 0x0000002300137c02 */ /* 0x000fe20008000f00 */
[----:B------:R-:W5:Y:S01]  /*0530*/  LDG.E R85, desc[UR24][R14.64] ;  /* 0x000000180e557981 */ /* 0x000f62000c1e1900 */
[----:B------:R-:W-:Y:S01]  /*0540*/  MOV R22, UR4 ;  /* 0x0000000400167c02 */ /* 0x000fe20008000f00 */
[----:B------:R-:W-:Y:S01]  /*0550*/  UIADD3.X UR4, UPT, UPT, URZ, UR18, URZ, UP0, !UPT ;  /* 0x00000012ff047290 */ /* 0x000fe200087fe4ff */
[----:B------:R-:W-:Y:S01]  /*0560*/  MOV R20, UR34 ;  /* 0x0000002200147c02 */ /* 0x000fe20008000f00 */
[----:B------:R-:W5:Y:S04]  /*0570*/  LDG.E R75, desc[UR24][R4.64] ;  /* 0x00000018044b7981 */ /* 0x000f68000c1e1900 */
[----:B------:R0:W5:Y:S01]  /*0580*/  LDG.E R7, desc[UR24][R2.64] ;  /* 0x0000001802077981 */ /* 0x000162000c1e1900 */
[----:B------:R-:W-:Y:S01]  /*0590*/  MOV R23, UR6 ;  /* 0x0000000600177c02 */ /* 0x000fe20008000f00 */
[----:B------:R-:W-:-:S02]  /*05a0*/  UIADD3 UR6, UP2, UPT, UR10, UR17, URZ ;  /* 0x000000110a067290 */ /* 0x000fc4000ff5e0ff */
[----:B------:R-:W4:Y:S04]  /*05b0*/  LDG.E R14, desc[UR24][R16.64] ;  /* 0x00000018100e7981 */ /* 0x000f28000c1e1900 */
[----:B------:R1:W4:Y:S01]  /*05c0*/  LDG.E R15, desc[UR24][R18.64] ;  /* 0x00000018120f7981 */ /* 0x000322000c1e1900 */
[----:B0-----:R-:W-:Y:S01]  /*05d0*/  MOV R3, UR13 ;  /* 0x0000000d00037c02 */ /* 0x001fe20008000f00 */
[----:B------:R-:W-:Y:S01]  /*05e0*/  UIADD3.X UR13, UPT, UPT, URZ, UR20, URZ, UP3, !UPT ;  /* 0x00000014ff0d7290 */ /* 0x000fe20009ffe4ff */
[----:B------:R-:W-:Y:S01]  /*05f0*/  MOV R4, UR39 ;  /* 0x0000002700047c02 */ /* 0x000fe20008000f00 */
[----:B------:R-:W-:Y:S01]  /*0600*/  UIADD3.X UR7, UPT, UPT, URZ, UR7, URZ, UP4, !UPT ;  /* 0x00000007ff077290 */ /* 0x000fe2000a7fe4ff */
[----:B------:R0:W4:Y:S01]  /*0610*/  LDG.E R17, desc[UR24][R20.64] ;  /* 0x0000001814117981 */ /* 0x000122000c1e1900 */
[----:B------:R-:W-:-:S02]  /*0620*/  MOV R5, UR28 ;  /* 0x0000001c00057c02 */ /* 0x000fc40008000f00 */
[----:B-1----:R-:W-:Y:S01]  /*0630*/  MOV R19, UR13 ;  /* 0x0000000d00137c02 */ /* 0x002fe20008000f00 */
[----:B------:R-:W-:Y:S01]  /*0640*/  UIADD3.X UR13, UPT, UPT, URZ, UR18, URZ, UP2, !UPT ;  /* 0x00000012ff0d7290 */ /* 0x000fe200097fe4ff */
[----:B------:R1:W5:Y:S01]  /*0650*/  LDG.E R6, desc[UR24][R22.64] ;  /* 0x0000001816067981 */ /* 0x000362000c1e1900 */
[----:B0-----:R-:W-:Y:S01]  /*0660*/  MOV R21, UR4 ;  /* 0x0000000400157c02 */ /* 0x001fe20008000f00 */
[----:B------:R-:W-:Y:S01]  /*0670*/  UIADD3 UR4, UP2, UPT, UR12, UR17, URZ ;  /* 0x000000110c047290 */ /* 0x000fe2000ff5e0ff */
[----:B------:R-:W-:Y:S01]  /*0680*/  MOV R2, UR38 ;  /* 0x0000002600027c02 */ /* 0x000fe20008000f00 */
[----:B------:R0:W4:Y:S01]  /*0690*/  LDG.E R16, desc[UR24][R4.64] ;  /* 0x0000001804107981 */ /* 0x000122000c1e1900 */
[----:B------:R-:W-:Y:S01]  /*06a0*/  MOV R18, UR27 ;  /* 0x0000001b00127c02 */ /* 0x000fe20008000f00 */
[----:B------:R-:W-:Y:S01]  /*06b0*/  UIADD3 UR9, UP3, UPT, UR9, UR11, URZ ;  /* 0x0000000b09097290 */ /* 0x000fe2000ff7e0ff */
[----:B-1----:R-:W-:Y:S01]  /*06c0*/  MOV R22, UR6 ;  /* 0x0000000600167c02 */ /* 0x002fe20008000f00 */
[----:B------:R-:W-:Y:S01]  /*06d0*/  UIADD3 UR6, UP0, UPT, UR11, UR5, URZ ;  /* 0x000000050b067290 */ /* 0x000fe2000ff1e0ff */
[----:B------:R-:W-:Y:S01]  /*06e0*/  MOV R24, UR4 ;  /* 0x0000000400187c02 */ /* 0x000fe20008000f00 */
[----:B------:R-:W5:Y:S01]  /*06f0*/  LDG.E R2, desc[UR24][R2.64] ;  /* 0x0000001802027981 */ /* 0x000f62000c1e1900 */
[----:B------:R-:W-:Y:S01]  /*0700*/  MOV R23, UR13 ;  /* 0x0000000d00177c02 */ /* 0x000fe20008000f00 */
[----:B------:R-:W-:Y:S01]  /*0710*/  UIADD3.X UR4, UPT, UPT, URZ, UR7, URZ, UP0, !UPT ;  /* 0x00000007ff047290 */ /* 0x000fe200087fe4ff */
[----:B0-----:R-:W-:Y:S01]  /*0720*/  MOV R4, UR11 ;  /* 0x0000000b00047c02 */ /* 0x001fe20008000f00 */
[----:B------:R-:W-:Y:S01]  /*0730*/  IMAD.U32 R5, RZ, RZ, UR7 ;  /* 0x00000007ff057e24 */ /* 0x000fe2000f8e00ff */
[----:B------:R-:W-:Y:S01]  /*0740*/  UIADD3.X UR5, UPT, UPT, URZ, UR18, URZ, UP2, !UPT ;  /* 0x00000012ff057290 */ /* 0x000fe200097fe4ff */
[----:B------:R0:W5:Y:S01]  /*0750*/  LDG.E R83, desc[UR24][R22.64] ;  /* 0x0000001816537981 */ /* 0x000162000c1e1900 */
[----:B------:R-:W-:Y:S01]  /*0760*/  MOV R20, UR29 ;  /* 0x0000001d00147c02 */ /* 0x000fe20008000f00 */
[----:B------:R-:W1:Y:S02]  /*0770*/  LDCU UR17, c[0x0][0x3f8] ;  /* 0x00007f00ff1177ac */ /* 0x000e640008000800 */
[----:B------:R3:W5:Y:S01]  /*0780*/  LDG.E R3, desc[UR24][R4.64] ;  /* 0x0000001804037981 */ /* 0x000762000c1e1900 */
[----:B------:R-:W-:Y:S01]  /*0790*/  UIADD3 UR8, UP2, UPT, UR8, UR11, URZ ;  /* 0x0000000b08087290 */ /* 0x000fe2000ff5e0ff */
[----:B------:R-:W-:-:S02]  /*07a0*/  MOV R25, UR5 ;  /* 0x0000000500197c02 */ /* 0x000fc40008000f00 */
[----:B------:R1:W4:Y:S01]  /*07b0*/  LDG.E R34, desc[UR24][R18.64] ;  /* 0x0000001812227981 */ /* 0x000322000c1e1900 */
[----:B------:R-:W1:Y:S01]  /*07c0*/  LDCU UR18, c[0x0][0x400] ;  /* 0x00008000ff1277ac */ /* 0x000e620008000800 */
[----:B0-----:R-:W0:Y:S02]  /*07d0*/  LDC.64 R22, c[0x0][0x548] ;  /* 0x00015200ff167b82 */ /* 0x001e240000000a00 */
[----:B------:R1:W5:Y:S01]  /*07e0*/  LDG.E R79, desc[UR24][R20.64] ;  /* 0x00000018144f7981 */ /* 0x000362000c1e1900 */
[----:B---3--:R-:W-:Y:S02]  /*07f0*/  MOV R4, UR6 ;  /* 0x0000000600047c02 */ /* 0x008fe40008000f00 */
[----:B------:R-:W-:Y:S01]  /*0800*/  MOV R5, UR4 ;  /* 0x0000000400057c02 */ /* 0x000fe20008000f00 */
[----:B------:R-:W-:Y:S01]  /*0810*/  UIADD3.X UR5, UPT, UPT, URZ, UR7, URZ, UP2, !UPT ;  /* 0x00000007ff057290 */ /* 0x000fe200097fe4ff */
[----:B-1----:R-:W-:Y:S01]  /*0820*/  MOV R18, UR32 ;  /* 0x0000002000127c02 */ /* 0x002fe20008000f00 */
[----:B------:R-:W-:Y:S01]  /*0830*/  UIADD3.X UR4, UPT, UPT, URZ, UR7, URZ, UP3, !UPT ;  /* 0x00000007ff047290 */ /* 0x000fe20009ffe4ff */
[----:B------:R-:W-:Y:S01]  /*0840*/  IMAD R31, R11, R32, RZ ;  /* 0x000000200b1f7224 */ /* 0x000fe200078e02ff */
[----:B------:R1:W5:Y:S01]  /*0850*/  LDG.E R67, desc[UR24][R4.64] ;  /* 0x0000001804437981 */ /* 0x000362000c1e1900 */
[----:B------:R-:W-:-:S02]  /*0860*/  MOV R19, UR33 ;  /* 0x0000002100137c02 */ /* 0x000fc40008000f00 */
[----:B------:R-:W-:Y:S01]  /*0870*/  MOV R20, UR9 ;  /* 0x0000000900147c02 */ /* 0x000fe20008000f00 */
[----:B------:R-:W-:Y:S01]  /*0880*/  UIADD3 UR10, UP0, UPT, UR10, UR15, URZ ;  /* 0x0000000f0a0a7290 */ /* 0x000fe2000ff1e0ff */
[----:B------:R-:W-:Y:S01]  /*0890*/  MOV R21, UR4 ;  /* 0x0000000400157c02 */ /* 0x000fe20008000f00 */
[----:B------:R3:W5:Y:S01]  /*08a0*/  LDG.E R81, desc[UR24][R18.64] ;  /* 0x0000001812517981 */ /* 0x000762000c1e1900 */
[----:B-1----:R-:W1:Y:S01]  /*08b0*/  LDC.64 R4, c[0x0][0x3f0] ;  /* 0x0000fc00ff047b82 */ /* 0x002e620000000a00 */
[----:B------:R-:W-:Y:S02]  /*08c0*/  UIADD3 UR12, UP2, UPT, UR12, UR15, URZ ;  /* 0x0000000f0c0c7290 */ /* 0x000fe4000ff5e0ff */
[----:B------:R3:W5:Y:S02]  /*08d0*/  LDG.E R65, desc[UR24][R20.64] ;  /* 0x0000001814417981 */ /* 0x000764000c1e1900 */
[----:B---3--:R-:W-:Y:S01]  /*08e0*/  MOV R18, UR8 ;  /* 0x0000000800127c02 */ /* 0x008fe20008000f00 */
[----:B------:R-:W-:Y:S01]  /*08f0*/  IMAD.U32 R19, RZ, RZ, UR5 ;  /* 0x00000005ff137e24 */ /* 0x000fe2000f8e00ff */
[----:B------:R-:W-:Y:S01]  /*0900*/  MOV R68, UR21 ;  /* 0x0000001500447c02 */ /* 0x000fe20008000f00 */
[----:B------:R-:W-:Y:S01]  /*0910*/  UIADD3.X UR4, UPT, UPT, URZ, UR16, URZ, UP2, !UPT ;  /* 0x00000010ff047290 */ /* 0x000fe200097fe4ff */
[----:B------:R-:W-:Y:S01]  /*0920*/  MOV R69, UR22 ;  /* 0x0000001600457c02 */ /* 0x000fe20008000f00 */
[----:B------:R-:W5:Y:S01]  /*0930*/  LDG.E R74, desc[UR24][R24.64] ;  /* 0x00000018184a7981 */ /* 0x000f62000c1e1900 */
[----:B------:R-:W3:Y:S03]  /*0940*/  LDC.64 R20, c[0x0][0x580] ;  /* 0x00016000ff147b82 */ /* 0x000ee60000000a00 */
[----:B------:R0:W5:Y:S01]  /*0950*/  LDG.E R66, desc[UR24][R18.64] ;  /* 0x0000001812427981 */ /* 0x000162000c1e1900 */
[----:B------:R-:W-:Y:S01]  /*0960*/  MOV R26, UR15 ;  /* 0x0000000f001a7c02 */ /* 0x000fe20008000f00 */
[----:B------:R-:W-:-:S02]  /*0970*/  UIADD3.X UR6, UPT, UPT, URZ, UR16, URZ, UP1, !UPT ;  /* 0x00000010ff067290 */ /* 0x000fc40008ffe4ff */
[----:B------:R-:W-:Y:S01]  /*0980*/  MOV R27, UR16 ;  /* 0x00000010001b7c02 */ /* 0x000fe20008000f00 */
[----:B------:R-:W-:Y:S01]  /*0990*/  UIADD3.X UR5, UPT, UPT, URZ, UR16, URZ, UP0, !UPT ;  /* 0x00000010ff057290 */ /* 0x000fe200087fe4ff */
[----:B------:R-:W-:Y:S01]  /*09a0*/  IADD3 R28, P0, PT, R31, R28, RZ ;  /* 0x0000001c1f1c7210 */ /* 0x000fe20007f1e0ff */
[----:B------:R-:W-:Y:S01]  /*09b0*/  IMAD R11, R11, UR17, RZ ;  /* 0x000000110b0b7c24 */ /* 0x000fe2000f8e02ff */
[----:B------:R-:W5:Y:S01]  /*09c0*/  LDG.E R68, desc[UR24][R68.64] ;  /* 0x0000001844447981 */ /* 0x000f62000c1e1900 */
[----:B0-----:R-:W0:Y:S01]  /*09d0*/  LDC.64 R18, c[0x0][0x5b8] ;  /* 0x00016e00ff127b82 */ /* 0x001e220000000a00 */
[----:B------:R-:W-:Y:S01]  /*09e0*/  MOV R77, UR4 ;  /* 0x00000004004d7c02 */ /* 0x000fe20008000f00 */
[----:B------:R-:W-:Y:S01]  /*09f0*/  USHF.L.U32 UR4, UR18, 0x1, URZ ;  /* 0x0000000112047899 */ /* 0x000fe200080006ff */
[----:B------:R-:W-:Y:S01]  /*0a00*/  MOV R24, UR14 ;  /* 0x0000000e00187c02 */ /* 0x000fe20008000f00 */
[----:B------:R-:W4:Y:S01]  /*0a10*/  LDG.E R22, desc[UR24][R22.64] ;  /* 0x0000001816167981 */ /* 0x000f22000c1e1900 */
[----:B------:R-:W-:Y:S01]  /*0a20*/  MOV R25, UR6 ;  /* 0x0000000600197c02 */ /* 0x000fe20008000f00 */
[----:B------:R-:W0:Y:S01]  /*0a30*/  LDCU UR14, c[0x0][0x540] ;  /* 0x0000a800ff0e77ac */ /* 0x000e220008000800 */
[----:B------:R-:W-:Y:S01]  /*0a40*/  IADD3.X R29, PT, PT, RZ, R29, RZ, P0, !PT ;  /* 0x0000001dff1d7210 */ /* 0x000fe200007fe4ff */
[----:B------:R1:W5:Y:S01]  /*0a50*/  LDG.E R69, desc[UR24][R26.64] ;  /* 0x000000181a457981 */ /* 0x000362000c1e1900 */
[----:B------:R-:W-:-:S02]  /*0a60*/  IADD3 R30, P0, PT, R28, R33, RZ ;  /* 0x000000211c1e7210 */ /* 0x000fc40007f1e0ff */
[----:B------:R-:W-:Y:S01]  /*0a70*/  LEA R32, P1, R33, R28, 0x1 ;  /* 0x0000001c21207211 */ /* 0x000fe200078208ff */
[----:B------:R3:W5:Y:S01]  /*0a80*/  LDG.E R87, desc[UR24][R24.64] ;  /* 0x0000001818577981 */ /* 0x000762000c1e1900 */
[----:B-1----:R-:W-:Y:S02]  /*0a90*/  IADD3 R10, P2, PT, R11, R4, RZ ;  /* 0x000000040b0a7210 */ /* 0x002fe40007f5e0ff */
[----:B------:R-:W-:Y:S01]  /*0aa0*/  MOV R72, UR30 ;  /* 0x0000001e00487c02 */ /* 0x000fe20008000f00 */
[----:B------:R-:W5:Y:S01]  /*0ab0*/  LDG.E R0, desc[UR24][R28.64] ;  /* 0x000000181c007981 */ /* 0x000f62000c1e1900 */
[----:B------:R-:W-:Y:S02]  /*0ac0*/  MOV R26, UR10 ;  /* 0x0000000a001a7c02 */ /* 0x000fe40008000f00 */
[----:B------:R-:W-:Y:S02]  /*0ad0*/  MOV R27, UR5 ;  /* 0x00000005001b7c02 */ /* 0x000fe40008000f00 */
[----:B------:R-:W-:-:S02]  /*0ae0*/  IADD3.X R31, PT, PT, RZ, R29, RZ, P0, !PT ;  /* 0x0000001dff1f7210 */ /* 0x000fc400007fe4ff */
[----:B------:R-:W-:Y:S01]  /*0af0*/  IADD3.X R33, PT, PT, RZ, R29, RZ, P1, !PT ;  /* 0x0000001dff217210 */ /* 0x000fe20000ffe4ff */
[----:B------:R1:W5:Y:S01]  /*0b00*/  LDG.E R89, desc[UR24][R26.64] ;  /* 0x000000181a597981 */ /* 0x000362000c1e1900 */
[----:B------:R-:W-:Y:S02]  /*0b10*/  IADD3.X R11, PT, PT, RZ, R5, RZ, P2, !PT ;  /* 0x00000005ff0b7210 */ /* 0x000fe400017fe4ff */
[C---:B---3--:R-:W-:Y:S01]  /*0b20*/  IADD3 R24, P0, PT, R10.reuse, UR18, RZ ;  /* 0x000000120a187c10 */ /* 0x048fe2000ff1e0ff */
[----:B------:R3:W5:Y:S01]  /*0b30*/  LDG.E R64, desc[UR24][R30.64] ;  /* 0x000000181e407981 */ /* 0x000762000c1e1900 */
[----:B------:R-:W-:Y:S02]  /*0b40*/  MOV R76, UR12 ;  /* 0x0000000c004c7c02 */ /* 0x000fe40008000f00 */
[----:B------:R-:W-:Y:S01]  /*0b50*/  MOV R73, UR31 ;  /* 0x0000001f00497c02 */ /* 0x000fe20008000f00 */
[----:B------:R3:W5:Y:S01]  /*0b60*/  LDG.E R63, desc[UR24][R32.64] ;  /* 0x00000018203f7981 */ /* 0x000762000c1e1900 */
[----:B-1----:R-:W-:-:S02]  /*0b70*/  IADD3 R26, P1, PT, R10, UR4, RZ ;  /* 0x000000040a1a7c10 */ /* 0x002fc4000ff3e0ff */
[-C--:B------:R-:W-:Y:S01]  /*0b80*/  IADD3.X R25, PT, PT, RZ, R11.reuse, RZ, P0, !PT ;  /* 0x0000000bff197210 */ /* 0x080fe200007fe4ff */
[----:B------:R3:W5:Y:S01]  /*0b90*/  LDG.E R72, desc[UR24][R72.64] ;  /* 0x0000001848487981 */ /* 0x000762000c1e1900 */
[----:B------:R-:W-:-:S03]  /*0ba0*/  IADD3.X R27, PT, PT, RZ, R11, RZ, P1, !PT ;  /* 0x0000000bff1b7210 */ /* 0x000fc60000ffe4ff */
[----:B------:R3:W5:Y:S04]  /*0bb0*/  LDG.E R76, desc[UR24][R76.64] ;  /* 0x000000184c4c7981 */ /* 0x000768000c1e1900 */
[----:B------:R3:W5:Y:S04]  /*0bc0*/  LDG.E R62, desc[UR24][R10.64] ;  /* 0x000000180a3e7981 */ /* 0x000768000c1e1900 */
[----:B------:R3:W5:Y:S04]  /*0bd0*/  LDG.E R61, desc[UR24][R24.64] ;  /* 0x00000018183d7981 */ /* 0x000768000c1e1900 */
[----:B------:R3:W5:Y:S04]  /*0be0*/  LDG.E R60, desc[UR24][R26.64] ;  /* 0x000000181a3c7981 */ /* 0x000768000c1e1900 */
[----:B------:R3:W5:Y:S04]  /*0bf0*/  LDG.E R77, desc[UR24][R20.64] ;  /* 0x00000018144d7981 */ /* 0x000768000c1e1900 */
[----:B0-----:R3:W5:Y:S01]  /*0c00*/  LDG.E R73, desc[UR24][R18.64] ;  /* 0x0000001812497981 */ /* 0x001762000c1e1900 */
[----:B------:R-:W-:Y:S01]  /*0c10*/  UISETP.NE.AND UP0, UPT, UR14, URZ, UPT ;  /* 0x000000ff0e00728c */ /* 0x000fe2000bf05270 */
[----:B--2---:R-:W-:-:S02]  /*0c20*/  R2UR UR6, R12 ;  /* 0x000000000c0672ca */ /* 0x004fc400000e0000 */
[----:B----4-:R-:W-:Y:S02]  /*0c30*/  R2UR UR8, R9 ;  /* 0x00000000090872ca */ /* 0x010fe400000e0000 */
[----:B------:R-:W-:Y:S02]  /*0c40*/  R2UR UR11, R13 ;  /* 0x000000000d0b72ca */ /* 0x000fe400000e0000 */
[----:B------:R-:W-:Y:S02]  /*0c50*/  R2UR UR9, R14 ;  /* 0x000000000e0972ca */ /* 0x000fe400000e0000 */
[----:B------:R-:W-:Y:S02]  /*0c60*/  R2UR UR10, R15 ;  /* 0x000000000f0a72ca */ /* 0x000fe400000e0000 */
[----:B------:R-:W-:Y:S02]  /*0c70*/  R2UR UR12, R17 ;  /* 0x00000000110c72ca */ /* 0x000fe400000e0000 */
[----:B------:R-:W-:-:S02]  /*0c80*/  R2UR UR7, R16 ;  /* 0x00000000100772ca */ /* 0x000fc400000e0000 */
[----:B------:R-:W-:Y:S02]  /*0c90*/  R2UR UR13, R34 ;  /* 0x00000000220d72ca */ /* 0x000fe400000e0000 */
[----:B------:R-:W-:Y:S01]  /*0ca0*/  R2UR UR5, R22 ;  /* 0x00000000160572ca */ /* 0x000fe200000e0000 */
[----:B---3--:R-:W-:-:S14]  /*0cb0*/  BRA.U !UP0, `(.L_x_0) ;  /* 0x0000000908707547 */ /* 0x008fdc000b800000 */
[----:B------:R-:W0:Y:S02]  /*0cc0*/  LDC R9, c[0x0][0x3fc] ;  /* 0x0000ff00ff097b82 */ /* 0x000e240000000800 */
[C---:B0-----:R-:W-:Y:S02]  /*0cd0*/  LEA R18, P1, R9.reuse, R10, 0x1 ;  /* 0x0000000a09127211 */ /* 0x041fe400078208ff */
[----:B------:R-:W-:Y:S01]  /*0ce0*/  IADD3 R12, P0, PT, R10, R9, RZ ;  /* 0x000000090a0c7210 */ /* 0x000fe20007f1e0ff */
[----:B------:R-:W-:Y:S02]  /*0cf0*/  IMAD R25, R9, 0x3, RZ ;  /* 0x0000000309197824 */ /* 0x000fe400078e02ff */
[----:B------:R-:W-:Y:S01]  /*0d00*/  IMAD.X R19, RZ, RZ, R11, P1 ;  /* 0x000000ffff137224 */ /* 0x000fe200008e060b */
[----:B------:R-:W-:Y:S02]  /*0d10*/  IADD3.X R13, PT, PT, RZ, R11, RZ, P0, !PT ;  /* 0x0000000bff0d7210 */ /* 0x000fe400007fe4ff */
[----:B------:R-:W-:-:S02]  /*0d20*/  IADD3 R14, P0, PT, R12, UR18, RZ ;  /* 0x000000120c0e7c10 */ /* 0x000fc4000ff1e0ff */
[----:B------:R-:W-:Y:S01]  /*0d30*/  IADD3 R16, P1, PT, R12, UR4, RZ ;  /* 0x000000040c107c10 */ /* 0x000fe2000ff3e0ff */
[----:B------:R0:W5:Y:S01]  /*0d40*/  LDG.E R59, desc[UR24][R12.64] ;  /* 0x000000180c3b7981 */ /* 0x000162000c1e1900 */
[-C--:B------:R-:W-:Y:S02]  /*0d50*/  IADD3.X R15, PT, PT, RZ, R13.reuse, RZ, P0, !PT ;  /* 0x0000000dff0f7210 */ /* 0x080fe400007fe4ff */
[----:B------:R-:W-:Y:S01]  /*0d60*/  IADD3.X R17, PT, PT, RZ, R13, RZ, P1, !PT ;  /* 0x0000000dff117210 */ /* 0x000fe20000ffe4ff */
[----:B------:R1:W5:Y:S01]  /*0d70*/  LDG.E R58, desc[UR24][R18.64] ;  /* 0x00000018123a7981 */ /* 0x000362000c1e1900 */
[C---:B------:R-:W-:Y:S02]  /*0d80*/  IADD3 R20, P0, PT, R18.reuse, UR18, RZ ;  /* 0x0000001212147c10 */ /* 0x040fe4000ff1e0ff */
[----:B------:R-:W-:Y:S01]  /*0d90*/  IADD3 R22, P1, PT, R18, UR4, RZ ;  /* 0x0000000412167c10 */ /* 0x000fe2000ff3e0ff */
[----:B------:R2:W5:Y:S01]  /*0da0*/  LDG.E R57, desc[UR24][R14.64] ;  /* 0x000000180e397981 */ /* 0x000562000c1e1900 */
[----:B------:R-:W-:-:S02]  /*0db0*/  IADD3 R24, P2, PT, R25, R10, RZ ;  /* 0x0000000a19187210 */ /* 0x000fc40007f5e0ff */
[-C--:B------:R-:W-:Y:S01]  /*0dc0*/  IADD3.X R21, PT, PT, RZ, R19.reuse, RZ, P0, !PT ;  /* 0x00000013ff157210 */ /* 0x080fe200007fe4ff */
[----:B------:R2:W5:Y:S01]  /*0dd0*/  LDG.E R56, desc[UR24][R16.64] ;  /* 0x0000001810387981 */ /* 0x000562000c1e1900 */
[----:B------:R-:W-:Y:S02]  /*0de0*/  IADD3.X R23, PT, PT, RZ, R19, RZ, P1, !PT ;  /* 0x00000013ff177210 */ /* 0x000fe40000ffe4ff */
[----:B------:R-:W-:Y:S01]  /*0df0*/  IADD3.X R25, PT, PT, RZ, R11, RZ, P2, !PT ;  /* 0x0000000bff197210 */ /* 0x000fe200017fe4ff */
[----:B------:R2:W5:Y:S01]  /*0e00*/  LDG.E R55, desc[UR24][R20.64] ;  /* 0x0000001814377981 */ /* 0x000562000c1e1900 */
[C---:B0-----:R-:W-:Y:S02]  /*0e10*/  IADD3 R12, P0, PT, R24.reuse, UR18, RZ ;  /* 0x00000012180c7c10 */ /* 0x041fe4000ff1e0ff */
[----:B-1----:R-:W-:Y:S01]  /*0e20*/  IADD3 R18, P1, PT, R24, UR4, RZ ;  /* 0x0000000418127c10 */ /* 0x002fe2000ff3e0ff */
[----:B------:R2:W5:Y:S01]  /*0e30*/  LDG.E R54, desc[UR24][R22.64] ;  /* 0x0000001816367981 */ /* 0x000562000c1e1900 */
[----:B------:R-:W-:-:S02]  /*0e40*/  IADD3.X R13, PT, PT, RZ, R25, RZ, P0, !PT ;  /* 0x00000019ff0d7210 */ /* 0x000fc400007fe4ff */
[----:B------:R-:W-:Y:S01]  /*0e50*/  IADD3.X R19, PT, PT, RZ, R25, RZ, P1, !PT ;  /* 0x00000019ff137210 */ /* 0x000fe20000ffe4ff */
[----:B------:R2:W5:Y:S04]  /*0e60*/  LDG.E R47, desc[UR24][R24.64] ;  /* 0x00000018182f7981 */ /* 0x000568000c1e1900 */
[----:B------:R2:W5:Y:S04]  /*0e70*/  LDG.E R46, desc[UR24][R12.64] ;  /* 0x000000180c2e7981 */ /* 0x000568000c1e1900 */
[----:B------:R2:W5:Y:S01]  /*0e80*/  LDG.E R45, desc[UR24][R18.64] ;  /* 0x00000018122d7981 */ /* 0x000562000c1e1900 */
[----:B------:R-:W-:-:S09]  /*0e90*/  UISETP.NE.AND UP0, UPT, UR14, 0x1, UPT ;  /* 0x000000010e00788c */ /* 0x000fd2000bf05270 */
[----:B--2---:R-:W-:Y:S05]  /*0ea0*/  BRA.U !UP0, `(.L_x_0) ;  /* 0x0000000508f47547 */ /* 0x004fea000b800000 */
[CC--:B------:R-:W-:Y:S01]  /*0eb0*/  LEA R22, P0, R9.reuse, R10.reuse, 0x2 ;  /* 0x0000000a09167211 */ /* 0x0c0fe200078010ff */
[C---:B------:R-:W-:Y:S01]  /*0ec0*/  IMAD R15, R9.reuse, 0x5, RZ ;  /* 0x00000005090f7824 */ /* 0x040fe200078e02ff */
[CC--:B------:R-:W-:Y:S01]  /*0ed0*/  LEA R16, P5, R9.reuse, R10.reuse, 0x3 ;  /* 0x0000000a09107211 */ /* 0x0c0fe200078a18ff */
[C---:B------:R-:W-:Y:S01]  /*0ee0*/  IMAD R13, R9.reuse, 0x6, RZ ;  /* 0x00000006090d7824 */ /* 0x040fe200078e02ff */
[----:B------:R-:W-:Y:S01]  /*0ef0*/  IADD3.X R23, PT, PT, RZ, R11, RZ, P0, !PT ;  /* 0x0000000bff177210 */ /* 0x000fe200007fe4ff */
[----:B------:R-:W-:Y:S01]  /*0f00*/  IMAD R17, R9, 0x7, RZ ;  /* 0x0000000709117824 */ /* 0x000fe200078e02ff */
[C---:B------:R-:W-:Y:S02]  /*0f10*/  IADD3 R20, P0, PT, R22.reuse, UR18, RZ ;  /* 0x0000001216147c10 */ /* 0x040fe4000ff1e0ff */
[----:B------:R-:W-:Y:S01]  /*0f20*/  IADD3 R18, P1, PT, R22, UR4, RZ ;  /* 0x0000000416127c10 */ /* 0x000fe2000ff3e0ff */
[----:B------:R0:W5:Y:S01]  /*0f30*/  LDG.E R44, desc[UR24][R22.64] ;  /* 0x00000018162c7981 */ /* 0x000162000c1e1900 */
[----:B------:R-:W-:-:S02]  /*0f40*/  IADD3 R14, P2, PT, R15, R10, RZ ;  /* 0x0000000a0f0e7210 */ /* 0x000fc40007f5e0ff */
[-C--:B------:R-:W-:Y:S02]  /*0f50*/  IADD3 R12, P3, PT, R13, R10.reuse, RZ ;  /* 0x0000000a0d0c7210 */ /* 0x080fe40007f7e0ff */
[----:B------:R-:W-:Y:S02]  /*0f60*/  IADD3 R10, P4, PT, R17, R10, RZ ;  /* 0x0000000a110a7210 */ /* 0x000fe40007f9e0ff */
[----:B------:R-:W-:Y:S02]  /*0f70*/  IADD3.X R21, PT, PT, RZ, R23, RZ, P0, !PT ;  /* 0x00000017ff157210 */ /* 0x000fe400007fe4ff */
[----:B------:R-:W-:Y:S02]  /*0f80*/  IADD3.X R17, PT, PT, RZ, R11, RZ, P5, !PT ;  /* 0x0000000bff117210 */ /* 0x000fe40002ffe4ff */
[----:B------:R-:W-:Y:S01]  /*0f90*/  IADD3 R24, P0, PT, R16, UR18, RZ ;  /* 0x0000001210187c10 */ /* 0x000fe2000ff1e0ff */
[----:B------:R1:W5:Y:S01]  /*0fa0*/  LDG.E R42, desc[UR24][R20.64] ;  /* 0x00000018142a7981 */ /* 0x000362000c1e1900 */
[----:B------:R-:W-:-:S02]  /*0fb0*/  IADD3.X R19, PT, PT, RZ, R23, RZ, P1, !PT ;  /* 0x00000017ff137210 */ /* 0x000fc40000ffe4ff */
[----:B0-----:R-:W-:Y:S01]  /*0fc0*/  IADD3 R22, P1, PT, R16, UR4, RZ ;  /* 0x0000000410167c10 */ /* 0x001fe2000ff3e0ff */
[----:B------:R-:W5:Y:S01]  /*0fd0*/  LDG.E R43, desc[UR24][R16.64] ;  /* 0x00000018102b7981 */ /* 0x000f62000c1e1900 */
[----:B------:R-:W-:Y:S02]  /*0fe0*/  IADD3.X R25, PT, PT, RZ, R17, RZ, P0, !PT ;  /* 0x00000011ff197210 */ /* 0x000fe400007fe4ff */
[-C--:B------:R-:W-:Y:S01]  /*0ff0*/  IADD3.X R15, PT, PT, RZ, R11.reuse, RZ, P2, !PT ;  /* 0x0000000bff0f7210 */ /* 0x080fe200017fe4ff */
[----:B------:R0:W5:Y:S01]  /*1000*/  LDG.E R41, desc[UR24][R18.64] ;  /* 0x0000001812297981 */ /* 0x000162000c1e1900 */
[----:B-1----:R-:W-:Y:S01]  /*1010*/  IADD3 R20, P0, PT, R14, UR18, RZ ;  /* 0x000000120e147c10 */ /* 0x002fe2000ff1e0ff */
[----:B------:R-:W-:Y:S01]  /*1020*/  IMAD.X R23, RZ, RZ, R17, P1 ;  /* 0x000000ffff177224 */ /* 0x000fe200008e0611 */
[-C--:B------:R-:W-:Y:S01]  /*1030*/  IADD3.X R13, PT, PT, RZ, R11.reuse, RZ, P3, !PT ;  /* 0x0000000bff0d7210 */ /* 0x080fe20001ffe4ff */
[----:B------:R1:W5:Y:S01]  /*1040*/  LDG.E R40, desc[UR24][R14.64] ;  /* 0x000000180e287981 */ /* 0x000362000c1e1900 */
[----:B------:R-:W-:-:S02]  /*1050*/  IADD3.X R11, PT, PT, RZ, R11, RZ, P4, !PT ;  /* 0x0000000bff0b7210 */ /* 0x000fc400027fe4ff */
[-C--:B------:R-:W-:Y:S01]  /*1060*/  IADD3.X R21, PT, PT, RZ, R15.reuse, RZ, P0, !PT ;  /* 0x0000000fff157210 */ /* 0x080fe200007fe4ff */
[----:B------:R2:W5:Y:S01]  /*1070*/  LDG.E R39, desc[UR24][R12.64] ;  /* 0x000000180c277981 */ /* 0x000562000c1e1900 */
[----:B0-----:R-:W-:Y:S02]  /*1080*/  IADD3 R18, P1, PT, R14, UR4, RZ ;  /* 0x000000040e127c10 */ /* 0x001fe4000ff3e0ff */
[C---:B------:R-:W-:Y:S01]  /*1090*/  IADD3 R16, P0, PT, R12.reuse, UR18, RZ ;  /* 0x000000120c107c10 */ /* 0x040fe2000ff1e0ff */
[----:B------:R0:W5:Y:S01]  /*10a0*/  LDG.E R38, desc[UR24][R10.64] ;  /* 0x000000180a267981 */ /* 0x000162000c1e1900 */
[----:B------:R-:W-:Y:S02]  /*10b0*/  IADD3.X R19, PT, PT, RZ, R15, RZ, P1, !PT ;  /* 0x0000000fff137210 */ /* 0x000fe40000ffe4ff */
[----:B-1----:R-:W-:Y:S01]  /*10c0*/  IADD3 R14, P1, PT, R12, UR4, RZ ;  /* 0x000000040c0e7c10 */ /* 0x002fe2000ff3e0ff */
[----:B------:R1:W5:Y:S01]  /*10d0*/  LDG.E R37, desc[UR24][R24.64] ;  /* 0x0000001818257981 */ /* 0x000362000c1e1900 */
[----:B------:R-:W-:-:S02]  /*10e0*/  IADD3.X R17, PT, PT, RZ, R13, RZ, P0, !PT ;  /* 0x0000000dff117210 */ /* 0x000fc400007fe4ff */
[C---:B--2---:R-:W-:Y:S01]  /*10f0*/  IADD3 R12, P2, PT, R10.reuse, UR18, RZ ;  /* 0x000000120a0c7c10 */ /* 0x044fe2000ff5e0ff */
[----:B------:R1:W5:Y:S01]  /*1100*/  LDG.E R36, desc[UR24][R22.64] ;  /* 0x0000001816247981 */ /* 0x000362000c1e1900 */
[----:B0-----:R-:W-:Y:S02]  /*1110*/  IADD3 R10, P0, PT, R10, UR4, RZ ;  /* 0x000000040a0a7c10 */ /* 0x001fe4000ff1e0ff */
[----:B------:R-:W-:Y:S01]  /*1120*/  IADD3.X R15, PT, PT, RZ, R13, RZ, P1, !PT ;  /* 0x0000000dff0f7210 */ /* 0x000fe20000ffe4ff */
[----:B------:R1:W5:Y:S01]  /*1130*/  LDG.E R35, desc[UR24][R20.64] ;  /* 0x0000001814237981 */ /* 0x000362000c1e1900 */
[-C--:B------:R-:W-:Y:S02]  /*1140*/  IADD3.X R13, PT, PT, RZ, R11.reuse, RZ, P2, !PT ;  /* 0x0000000bff0d7210 */ /* 0x080fe400017fe4ff */
[----:B------:R-:W-:Y:S01]  /*1150*/  IADD3.X R11, PT, PT, RZ, R11, RZ, P0, !PT ;  /* 0x0000000bff0b7210 */ /* 0x000fe200007fe4ff */
[----:B------:R1:W5:Y:S04]  /*1160*/  LDG.E R34, desc[UR24][R18.64] ;  /* 0x0000001812227981 */ /* 0x000368000c1e1900 */
[----:B------:R1:W5:Y:S04]  /*1170*/  LDG.E R33, desc[UR24][R16.64] ;  /* 0x0000001810217981 */ /* 0x000368000c1e1900 */
[----:B------:R1:W5:Y:S04]  /*1180*/  LDG.E R32, desc[UR24][R14.64] ;  /* 0x000000180e207981 */ /* 0x000368000c1e1900 */
[----:B------:R1:W5:Y:S04]  /*1190*/  LDG.E R31, desc[UR24][R12.64] ;  /* 0x000000180c1f7981 */ /* 0x000368000c1e1900 */
[----:B------:R1:W5:Y:S01]  /*11a0*/  LDG.E R30, desc[UR24][R10.64] ;  /* 0x000000180a1e7981 */ /* 0x000362000c1e1900 */
[----:B------:R-:W-:-:S09]  /*11b0*/  UISETP.GE.U32.AND UP0, UPT, UR14, 0x3, UPT ;  /* 0x000000030e00788c */ /* 0x000fd2000bf06070 */
[----:B-1----:R-:W-:Y:S05]  /*11c0*/  BRA.U !UP0, `(.L_x_0) ;  /* 0x00000005082c7547 */ /* 0x002fea000b800000 */
[----:B------:R-:W0:Y:S01]  /*11d0*/  LDC R11, c[0x0][0x360] ;  /* 0x0000d800ff0b7b82 */ /* 0x000e220000000800 */
[C---:B------:R-:W-:Y:S02]  /*11e0*/  IMAD R21, R9.reuse, 0x9, RZ ;  /* 0x0000000909157824 */ /* 0x040fe400078e02ff */
[C---:B------:R-:W-:Y:S02]  /*11f0*/  IMAD R13, R9.reuse, 0xd, RZ ;  /* 0x0000000d090d7824 */ /* 0x040fe400078e02ff */
[C---:B------:R-:W-:Y:S02]  /*1200*/  IMAD R19, R9.reuse, 0xa, RZ ;  /* 0x0000000a09137824 */ /* 0x040fe400078e02ff */
[C---:B------:R-:W-:Y:S02]  /*1210*/  IMAD R17, R9.reuse, 0xb, RZ ;  /* 0x0000000b09117824 */ /* 0x040fe400078e02ff */
[----:B------:R-:W-:Y:S02]  /*1220*/  IMAD R15, R9, 0xc, RZ ;  /* 0x0000000c090f7824 */ /* 0x000fe400078e02ff */
[----:B0-----:R-:W-:-:S04]  /*1230*/  IMAD R10, R11, UR26, R78 ;  /* 0x0000001a0b0a7c24 */ /* 0x001fc8000f8e024e */
[----:B------:R-:W-:-:S05]  /*1240*/  IMAD R11, R10, UR17, RZ ;  /* 0x000000110a0b7c24 */ /* 0x000fca000f8e02ff */
[----:B------:R-:W-:Y:S01]  /*1250*/  IADD3 R4, P0, PT, R11, R4, RZ ;  /* 0x000000040b047210 */ /* 0x000fe20007f1e0ff */
[C---:B------:R-:W-:Y:S02]  /*1260*/  IMAD R11, R9.reuse, 0xe, RZ ;  /* 0x0000000e090b7824 */ /* 0x040fe400078e02ff */
[----:B------:R-:W-:Y:S01]  /*1270*/  IMAD R9, R9, 0xf, RZ ;  /* 0x0000000f09097824 */ /* 0x000fe200078e02ff */
[----:B------:R-:W-:Y:S02]  /*1280*/  IADD3.X R5, PT, PT, RZ, R5, RZ, P0, !PT ;  /* 0x00000005ff057210 */ /* 0x000fe400007fe4ff */
[-C--:B------:R-:W-:Y:S02]  /*1290*/  IADD3 R20, P0, PT, R21, R4.reuse, RZ ;  /* 0x0000000415147210 */ /* 0x080fe40007f1e0ff */
[----:B------:R-:W-:Y:S02]  /*12a0*/  IADD3 R18, P1, PT, R19, R4, RZ ;  /* 0x0000000413127210 */ /* 0x000fe40007f3e0ff */
[----:B------:R-:W-:-:S02]  /*12b0*/  IADD3.X R21, PT, PT, RZ, R5, RZ, P0, !PT ;  /* 0x00000005ff157210 */ /* 0x000fc400007fe4ff */
[-C--:B------:R-:W-:Y:S02]  /*12c0*/  IADD3 R12, P0, PT, R13, R4.reuse, RZ ;  /* 0x000000040d0c7210 */ /* 0x080fe40007f1e0ff */
[-C--:B------:R-:W-:Y:S01]  /*12d0*/  IADD3.X R19, PT, PT, RZ, R5.reuse, RZ, P1, !PT ;  /* 0x00000005ff137210 */ /* 0x080fe20000ffe4ff */
[----:B------:R-:W5:Y:S01]  /*12e0*/  LDG.E R29, desc[UR24][R20.64] ;  /* 0x00000018141d7981 */ /* 0x000f62000c1e1900 */
[----:B------:R-:W-:Y:S02]  /*12f0*/  IADD3.X R13, PT, PT, RZ, R5, RZ, P0, !PT ;  /* 0x00000005ff0d7210 */ /* 0x000fe400007fe4ff */
[C---:B------:R-:W-:Y:S01]  /*1300*/  IADD3 R92, P0, PT, R20.reuse, UR18, RZ ;  /* 0x00000012145c7c10 */ /* 0x040fe2000ff1e0ff */
[----:B------:R-:W5:Y:S01]  /*1310*/  LDG.E R28, desc[UR24][R18.64] ;  /* 0x00000018121c7981 */ /* 0x000f62000c1e1900 */
[----:B------:R-:W-:Y:S02]  /*1320*/  IADD3 R90, P1, PT, R20, UR4, RZ ;  /* 0x00000004145a7c10 */ /* 0x000fe4000ff3e0ff */
[----:B------:R-:W-:Y:S01]  /*1330*/  IADD3.X R93, PT, PT, RZ, R21, RZ, P0, !PT ;  /* 0x00000015ff5d7210 */ /* 0x000fe200007fe4ff */
[----:B------:R-:W5:Y:S01]  /*1340*/  LDG.E R25, desc[UR24][R12.64] ;  /* 0x000000180c197981 */ /* 0x000f62000c1e1900 */
[----:B------:R-:W-:-:S02]  /*1350*/  IADD3 R16, P2, PT, R17, R4, RZ ;  /* 0x0000000411107210 */ /* 0x000fc40007f5e0ff */
[C---:B------:R-:W-:Y:S01]  /*1360*/  IADD3 R70, P0, PT, R18.reuse, UR18, RZ ;  /* 0x0000001212467c10 */ /* 0x040fe2000ff1e0ff */
[----:B------:R-:W-:Y:S01]  /*1370*/  IMAD.X R91, RZ, RZ, R21, P1 ;  /* 0x000000ffff5b7224 */ /* 0x000fe200008e0615 */
[----:B------:R-:W-:Y:S01]  /*1380*/  IADD3.X R17, PT, PT, RZ, R5, RZ, P2, !PT ;  /* 0x00000005ff117210 */ /* 0x000fe200017fe4ff */
[----:B------:R-:W5:Y:S01]  /*1390*/  LDG.E R22, desc[UR24][R92.64] ;  /* 0x000000185c167981 */ /* 0x000f62000c1e1900 */
[-C--:B------:R-:W-:Y:S02]  /*13a0*/  IADD3.X R71, PT, PT, RZ, R19.reuse, RZ, P0, !PT ;  /* 0x00000013ff477210 */ /* 0x080fe400007fe4ff */
[----:B------:R-:W-:Y:S01]  /*13b0*/  IADD3 R52, P1, PT, R18, UR4, RZ ;  /* 0x0000000412347c10 */ /* 0x000fe2000ff3e0ff */
[----:B------:R0:W5:Y:S01]  /*13c0*/  LDG.E R27, desc[UR24][R16.64] ;  /* 0x00000018101b7981 */ /* 0x000162000c1e1900 */
[----:B------:R-:W-:Y:S02]  /*13d0*/  IADD3 R50, P0, PT, R16, UR18, RZ ;  /* 0x0000001210327c10 */ /* 0x000fe4000ff1e0ff */
[----:B------:R-:W-:Y:S01]  /*13e0*/  IADD3 R14, P3, PT, R15, R4, RZ ;  /* 0x000000040f0e7210 */ /* 0x000fe20007f7e0ff */
[----:B------:R1:W5:Y:S01]  /*13f0*/  LDG.E R21, desc[UR24][R90.64] ;  /* 0x000000185a157981 */ /* 0x000362000c1e1900 */
[----:B------:R-:W-:-:S02]  /*1400*/  IADD3.X R53, PT, PT, RZ, R19, RZ, P1, !PT ;  /* 0x00000013ff357210 */ /* 0x000fc40000ffe4ff */
[----:B------:R-:W-:Y:S01]  /*1410*/  IADD3.X R51, PT, PT, RZ, R17, RZ, P0, !PT ;  /* 0x00000011ff337210 */ /* 0x000fe200007fe4ff */
[----:B------:R2:W5:Y:S01]  /*1420*/  LDG.E R20, desc[UR24][R70.64] ;  /* 0x0000001846147981 */ /* 0x000562000c1e1900 */
[----:B------:R-:W-:Y:S02]  /*1430*/  IADD3.X R15, PT, PT, RZ, R5, RZ, P3, !PT ;  /* 0x00000005ff0f7210 */ /* 0x000fe40001ffe4ff */
[----:B0-----:R-:W-:Y:S01]  /*1440*/  IADD3 R16, P1, PT, R16, UR4, RZ ;  /* 0x0000000410107c10 */ /* 0x001fe2000ff3e0ff */
[----:B------:R0:W5:Y:S01]  /*1450*/  LDG.E R19, desc[UR24][R52.64] ;  /* 0x0000001834137981 */ /* 0x000162000c1e1900 */
[----:B------:R-:W-:Y:S02]  /*1460*/  IADD3 R48, P0, PT, R14, UR18, RZ ;  /* 0x000000120e307c10 */ /* 0x000fe4000ff1e0ff */
[----:B------:R-:W-:Y:S01]  /*1470*/  IADD3 R10, P4, PT, R11, R4, RZ ;  /* 0x000000040b0a7210 */ /* 0x000fe20007f9e0ff */
[----:B------:R3:W5:Y:S01]  /*1480*/  LDG.E R18, desc[UR24][R50.64] ;  /* 0x0000001832127981 */ /* 0x000762000c1e1900 */
[----:B------:R-:W-:-:S02]  /*1490*/  IADD3.X R17, PT, PT, RZ, R17, RZ, P1, !PT ;  /* 0x00000011ff117210 */ /* 0x000fc40000ffe4ff */
[----:B------:R-:W-:Y:S01]  /*14a0*/  IADD3.X R49, PT, PT, RZ, R15, RZ, P0, !PT ;  /* 0x0000000fff317210 */ /* 0x000fe200007fe4ff */
[----:B------:R-:W5:Y:S01]  /*14b0*/  LDG.E R26, desc[UR24][R14.64] ;  /* 0x000000180e1a7981 */ /* 0x000f62000c1e1900 */
[----:B------:R-:W-:Y:S02]  /*14c0*/  IADD3 R4, P5, PT, R9, R4, RZ ;  /* 0x0000000409047210 */ /* 0x000fe40007fbe0ff */
[----:B------:R-:W-:Y:S01]  /*14d0*/  IADD3 R92, P1, PT, R14, UR4, RZ ;  /* 0x000000040e5c7c10 */ /* 0x000fe2000ff3e0ff */
[----:B------:R-:W5:Y:S01]  /*14e0*/  LDG.E R17, desc[UR24][R16.64] ;  /* 0x0000001810117981 */ /* 0x000f62000c1e1900 */
[----:B-1----:R-:W-:Y:S02]  /*14f0*/  IADD3 R90, P0, PT, R12, UR18, RZ ;  /* 0x000000120c5a7c10 */ /* 0x002fe4000ff1e0ff */
[-C--:B------:R-:W-:Y:S02]  /*1500*/  IADD3.X R11, PT, PT, RZ, R5.reuse, RZ, P4, !PT ;  /* 0x00000005ff0b7210 */ /* 0x080fe400027fe4ff */
[----:B------:R-:W-:-:S02]  /*1510*/  IADD3.X R5, PT, PT, RZ, R5, RZ, P5, !PT ;  /* 0x00000005ff057210 */ /* 0x000fc40002ffe4ff */
[----:B------:R-:W-:Y:S01]  /*1520*/  IADD3.X R93, PT, PT, RZ, R15, RZ, P1, !PT ;  /* 0x0000000fff5d7210 */ /* 0x000fe20000ffe4ff */
[----:B------:R-:W5:Y:S01]  /*1530*/  LDG.E R24, desc[UR24][R10.64] ;  /* 0x000000180a187981 */ /* 0x000f62000c1e1900 */
[-C--:B------:R-:W-:Y:S02]  /*1540*/  IADD3.X R91, PT, PT, RZ, R13.reuse, RZ, P0, !PT ;  /* 0x0000000dff5b7210 */ /* 0x080fe400007fe4ff */
[----:B--2---:R-:W-:Y:S01]  /*1550*/  IADD3 R70, P1, PT, R12, UR4, RZ ;  /* 0x000000040c467c10 */ /* 0x004fe2000ff3e0ff */
[----:B------:R1:W5:Y:S01]  /*1560*/  LDG.E R16, desc[UR24][R48.64] ;  /* 0x0000001830107981 */ /* 0x000362000c1e1900 */
[----:B0-----:R-:W-:Y:S02]  /*1570*/  IADD3 R52, P0, PT, R10, UR18, RZ ;  /* 0x000000120a347c10 */ /* 0x001fe4000ff1e0ff */
[----:B------:R-:W-:Y:S01]  /*1580*/  IADD3.X R71, PT, PT, RZ, R13, RZ, P1, !PT ;  /* 0x0000000dff477210 */ /* 0x000fe20000ffe4ff */
[----:B------:R0:W5:Y:S01]  /*1590*/  LDG.E R23, desc[UR24][R4.64] ;  /* 0x0000001804177981 */ /* 0x000162000c1e1900 */
[----:B------:R-:W-:-:S02]  /*15a0*/  IADD3.X R53, PT, PT, RZ, R11, RZ, P0, !PT ;  /* 0x0000000bff357210 */ /* 0x000fc400007fe4ff */
[----:B---3--:R-:W-:Y:S01]  /*15b0*/  IADD3 R50, P1, PT, R10, UR4, RZ ;  /* 0x000000040a327c10 */ /* 0x008fe2000ff3e0ff */
[----:B------:R2:W5:Y:S01]  /*15c0*/  LDG.E R15, desc[UR24][R92.64] ;  /* 0x000000185c0f7981 */ /* 0x000562000c1e1900 */
[----:B-1----:R-:W-:-:S03]  /*15d0*/  IADD3 R48, P2, PT, R4, UR18, RZ ;  /* 0x0000001204307c10 */ /* 0x002fc6000ff5e0ff */
[----:B------:R2:W5:Y:S01]  /*15e0*/  LDG.E R14, desc[UR24][R90.64] ;  /* 0x000000185a0e7981 */ /* 0x000562000c1e1900 */
[----:B0-----:R-:W-:Y:S02]  /*15f0*/  IADD3 R4, P0, PT, R4, UR4, RZ ;  /* 0x0000000404047c10 */ /* 0x001fe4000ff1e0ff */
[----:B------:R-:W-:Y:S01]  /*1600*/  IADD3.X R49, PT, PT, RZ, R5, RZ, P2, !PT ;  /* 0x00000005ff317210 */ /* 0x000fe200017fe4ff */
[----:B------:R2:W5:Y:S01]  /*1610*/  LDG.E R13, desc[UR24][R70.64] ;  /* 0x00000018460d7981 */ /* 0x000562000c1e1900 */
[----:B------:R-:W-:Y:S02]  /*1620*/  IADD3.X R51, PT, PT, RZ, R11, RZ, P1, !PT ;  /* 0x0000000bff337210 */ /* 0x000fe40000ffe4ff */
[----:B------:R-:W-:Y:S01]  /*1630*/  IADD3.X R5, PT, PT, RZ, R5, RZ, P0, !PT ;  /* 0x00000005ff057210 */ /* 0x000fe200007fe4ff */
[----:B------:R2:W5:Y:S04]  /*1640*/  LDG.E R12, desc[UR24][R52.64] ;  /* 0x00000018340c7981 */ /* 0x000568000c1e1900 */
[----:B------:R2:W5:Y:S04]  /*1650*/  LDG.E R11, desc[UR24][R50.64] ;  /* 0x00000018320b7981 */ /* 0x000568000c1e1900 */
[----:B------:R2:W5:Y:S04]  /*1660*/  LDG.E R10, desc[UR24][R48.64] ;  /* 0x00000018300a7981 */ /* 0x000568000c1e1900 */
[----:B------:R2:W5:Y:S02]  /*1670*/  LDG.E R9, desc[UR24][R4.64] ;  /* 0x0000001804097981 */ /* 0x000564000c1e1900 */
.L_x_0:
[----:B--2---:R-:W0:Y:S01]  /*1680*/  LDC R49, c[0x0][0x360] ;  /* 0x0000d800ff317b82 */ /* 0x004e220000000800 */
[----:B------:R-:W1:Y:S07]  /*1690*/  LDCU UR4, c[0x0][0x468] ;  /* 0x00008d00ff0477ac */ /* 0x000e6e0008000800 */
[----:B------:R-:W2:Y:S01]  /*16a0*/  LDC.64 R4, c[0x0][0x460] ;  /* 0x00011800ff047b82 */ /* 0x000ea20000000a00 */
[C---:B-----5:R-:W-:Y:S01]  /*16b0*/  FFMA R48, R69.reuse, UR5, RZ ;  /* 0x0000000545307c23 */ /* 0x060fe200080000ff */
[----:B------:R-:W-:-:S03]  /*16c0*/  FFMA R50, R69, UR6, RZ ;  /* 0x0000000645327c23 */ /* 0x000fc600080000ff */
[----:B------:R-:W-:Y:S01]  /*16d0*/  FFMA R48, R87, UR8, R48 ;  /* 0x0000000857307c23 */ /* 0x000fe20008000030 */
[----:B0-----:R-:W-:-:S04]  /*16e0*/  IMAD R78, R49, UR26, R78 ;  /* 0x0000001a314e7c24 */ /* 0x001fc8000f8e024e */
[----:B-1----:R-:W-:Y:S02]  /*16f0*/  IMAD R49, R78, UR4, RZ ;  /* 0x000000044e317c24 */ /* 0x002fe4000f8e02ff */
[----:B------:R-:W-:Y:S01]  /*1700*/  FFMA R48, R89, UR11, R48 ;  /* 0x0000000b59307c23 */ /* 0x000fe20008000030 */
[----:B------:R-:W-:Y:S01]  /*1710*/  FFMA R50, R87, UR9, R50 ;  /* 0x0000000957327c23 */ /* 0x000fe20008000032 */
[----:B------:R-:W-:Y:S01]  /*1720*/  FFMA R52, R69, UR7, RZ ;  /* 0x0000000745347c23 */ /* 0x000fe200080000ff */
[----:B--2---:R-:W-:Y:S01]  /*1730*/  IADD3 R4, P0, PT, R49, R4, RZ ;  /* 0x0000000431047210 */ /* 0x004fe20007f1e0ff */
[----:B------:R-:W-:Y:S01]  /*1740*/  FFMA R49, R3, R76, R48 ;  /* 0x0000004c03317223 */ /* 0x000fe20000000030 */
[----:B------:R-:W-:Y:S02]  /*1750*/  FFMA R50, R89, UR12, R50 ;  /* 0x0000000c59327c23 */ /* 0x000fe40008000032 */
[----:B------:R-:W-:Y:S01]  /*1760*/  IADD3.X R5, PT, PT, RZ, R5, RZ, P0, !PT ;  /* 0x00000005ff057210 */ /* 0x000fe200007fe4ff */
[----:B------:R-:W-:Y:S01]  /*1770*/  FFMA R52, R87, UR10, R52 ;  /* 0x0000000a57347c23 */ /* 0x000fe20008000034 */
[----:B------:R-:W-:Y:S01]  /*1780*/  FFMA R69, R2, R69, RZ ;  /* 0x0000004502457223 */ /* 0x000fe200000000ff */
[----:B------:R-:W-:-:S02]  /*1790*/  FFMA R51, R0, R49, RZ ;  /* 0x0000003100337223 */ /* 0x000fc400000000ff */
[----:B------:R0:W5:Y:S01]  /*17a0*/  LDG.E R71, desc[UR24][R4.64] ;  /* 0x0000001804477981 */ /* 0x000162000c1e1900 */
[----:B------:R-:W-:Y:S01]  /*17b0*/  FFMA R49, R89, UR13, R52 ;  /* 0x0000000d59317c23 */ /* 0x000fe20008000034 */
[----:B------:R-:W-:Y:S01]  /*17c0*/  FFMA R69, R68, R87, R69 ;  /* 0x0000005744457223 */ /* 0x000fe20000000045 */
[----:B------:R-:W-:Y:S01]  /*17d0*/  FFMA R52, R77, UR7, RZ ;  /* 0x000000074d347c23 */ /* 0x000fe200080000ff */
[C---:B------:R-:W-:Y:S01]  /*17e0*/  FFMA R70, R7.reuse, UR5, RZ ;  /* 0x0000000507467c23 */ /* 0x040fe200080000ff */
[----:B------:R-:W-:Y:S01]  /*17f0*/  FFMA R78, R7, UR7, RZ ;  /* 0x00000007074e7c23 */ /* 0x000fe200080000ff */
[----:B------:R-:W-:Y:S01]  /*1800*/  FFMA R48, R6, R89, R69 ;  /* 0x0000005906307223 */ /* 0x000fe20000000045 */
[----:B------:R-:W-:Y:S01]  /*1810*/  FFMA R52, R85, UR10, R52 ;  /* 0x0000000a55347c23 */ /* 0x000fe20008000034 */
[C---:B------:R-:W-:Y:S01]  /*1820*/  FFMA R70, R79.reuse, UR8, R70 ;  /* 0x000000084f467c23 */ /* 0x040fe20008000046 */
[----:B------:R-:W-:Y:S01]  /*1830*/  FFMA R78, R79, UR10, R78 ;  /* 0x0000000a4f4e7c23 */ /* 0x000fe2000800004e */
[-C--:B0-----:R-:W-:Y:S01]  /*1840*/  FFMA R5, R67, R76.reuse, R50 ;  /* 0x0000004c43057223 */ /* 0x081fe20000000032 */
[-C--:B------:R-:W-:Y:S01]  /*1850*/  FFMA R4, R66, R76.reuse, R49 ;  /* 0x0000004c42047223 */ /* 0x080fe20000000031 */
[----:B------:R-:W-:Y:S01]  /*1860*/  FFMA R76, R65, R76, R48 ;  /* 0x0000004c414c7223 */ /* 0x000fe20000000030 */
[----:B------:R-:W-:Y:S01]  /*1870*/  FFMA R48, R77, UR6, RZ ;  /* 0x000000064d307c23 */ /* 0x000fe200080000ff */
[----:B------:R-:W-:Y:S01]  /*1880*/  FFMA R50, R64, R5, R51 ;  /* 0x0000000540327223 */ /* 0x000fe20000000033 */
[C---:B------:R-:W-:Y:S01]  /*1890*/  FFMA R51, R2.reuse, R7, RZ ;  /* 0x0000000702337223 */ /* 0x040fe200000000ff */
[----:B------:R-:W-:Y:S01]  /*18a0*/  FFMA R70, R83, UR11, R70 ;  /* 0x0000000b53467c23 */ /* 0x000fe20008000046 */
[----:B------:R-:W-:Y:S01]  /*18b0*/  BSSY.RECONVERGENT B2, `(.L_x_1) ;  /* 0x000002f000027945 */ /* 0x000fe20003800200 */
[----:B------:R-:W-:Y:S01]  /*18c0*/  FFMA R5, R63, R4, R50 ;  /* 0x000000043f057223 */ /* 0x000fe20000000032 */
[----:B------:R-:W-:Y:S01]  /*18d0*/  FFMA R4, R77, UR5, RZ ;  /* 0x000000054d047c23 */ /* 0x000fe200080000ff */
[C---:B------:R-:W-:Y:S01]  /*18e0*/  FFMA R50, R85.reuse, UR9, R48 ;  /* 0x0000000955327c23 */ /* 0x040fe20008000030 */
[----:B------:R-:W-:Y:S01]  /*18f0*/  FFMA R77, R2, R77, RZ ;  /* 0x0000004d024d7223 */ /* 0x000fe200000000ff */
[----:B------:R-:W-:Y:S01]  /*1900*/  FADD R5, R76, R5 ;  /* 0x000000054c057221 */ /* 0x000fe20000000000 */
[----:B------:R-:W-:Y:S01]  /*1910*/  FFMA R4, R85, UR8, R4 ;  /* 0x0000000855047c23 */ /* 0x000fe20008000004 */
[----:B------:R-:W-:Y:S01]  /*1920*/  FFMA R50, R81, UR12, R50 ;  /* 0x0000000c51327c23 */ /* 0x000fe20008000032 */
[----:B------:R-:W-:Y:S01]  /*1930*/  FFMA R76, R7, UR6, RZ ;  /* 0x00000006074c7c23 */ /* 0x000fe200080000ff */
[----:B------:R-:W-:Y:S01]  /*1940*/  FFMA R77, R68, R85, R77 ;  /* 0x00000055444d7223 */ /* 0x000fe2000000004d */
[----:B------:R-:W-:Y:S01]  /*1950*/  FFMA R48, R81, UR11, R4 ;  /* 0x0000000b51307c23 */ /* 0x000fe20008000004 */
[----:B------:R-:W-:Y:S01]  /*1960*/  FADD R4, R5, 1.0000000116860974231e-07 ;  /* 0x33d6bf9505047421 */ /* 0x000fe20000000000 */
[-C--:B------:R-:W-:Y:S01]  /*1970*/  FFMA R49, R67, R72.reuse, R50 ;  /* 0x0000004843317223 */ /* 0x080fe20000000032 */
[----:B------:R-:W-:Y:S01]  /*1980*/  FFMA R50, R6, R81, R77 ;  /* 0x0000005106327223 */ /* 0x000fe2000000004d */
[----:B------:R-:W-:Y:S01]  /*1990*/  FFMA R5, R3, R72, R48 ;  /* 0x0000004803057223 */ /* 0x000fe20000000030 */
[----:B------:R-:W0:Y:S01]  /*19a0*/  MUFU.RCP R7, R4 ;  /* 0x0000000400077308 */ /* 0x000e220000001000 */
[----:B------:R-:W-:Y:S01]  /*19b0*/  FFMA R76, R79, UR9, R76 ;  /* 0x000000094f4c7c23 */ /* 0x000fe2000800004c */
[----:B------:R-:W-:Y:S01]  /*19c0*/  FFMA R79, R68, R79, R51 ;  /* 0x0000004f444f7223 */ /* 0x000fe20000000033 */
[----:B------:R-:W-:Y:S01]  /*19d0*/  FFMA R53, R0, R5, RZ ;  /* 0x0000000500357223 */ /* 0x000fe200000000ff */
[----:B------:R-:W-:Y:S01]  /*19e0*/  FFMA R5, R81, UR13, R52 ;  /* 0x0000000d51057c23 */ /* 0x000fe20008000034 */
[----:B------:R-:W-:-:S02]  /*19f0*/  FFMA R76, R83, UR12, R76 ;  /* 0x0000000c534c7c23 */ /* 0x000fc4000800004c */
[----:B------:R-:W-:Y:S01]  /*1a00*/  FFMA R52, R64, R49, R53 ;  /* 0x0000003140347223 */ /* 0x000fe20000000035 */
[-C--:B------:R-:W-:Y:S01]  /*1a10*/  FFMA R48, R66, R72.reuse, R5 ;  /* 0x0000004842307223 */ /* 0x080fe20000000005 */
[----:B------:R-:W-:Y:S01]  /*1a20*/  FFMA R5, R65, R72, R50 ;  /* 0x0000004841057223 */ /* 0x000fe20000000032 */
[-C--:B------:R-:W-:Y:S01]  /*1a30*/  FFMA R49, R3, R74.reuse, R70 ;  /* 0x0000004a03317223 */ /* 0x080fe20000000046 */
[----:B------:R-:W-:Y:S01]  /*1a40*/  FFMA R51, R67, R74, R76 ;  /* 0x0000004a43337223 */ /* 0x000fe2000000004c */
[----:B------:R-:W-:Y:S01]  /*1a50*/  FFMA R48, R63, R48, R52 ;  /* 0x000000303f307223 */ /* 0x000fe20000000034 */
[----:B------:R-:W-:Y:S01]  /*1a60*/  FFMA R53, R83, UR13, R78 ;  /* 0x0000000d53357c23 */ /* 0x000fe2000800004e */
[----:B------:R-:W-:Y:S01]  /*1a70*/  FFMA R49, R0, R49, RZ ;  /* 0x0000003100317223 */ /* 0x000fe200000000ff */
[----:B------:R-:W-:Y:S01]  /*1a80*/  FFMA R50, R6, R83, R79 ;  /* 0x0000005306327223 */ /* 0x000fe2000000004f */
[----:B------:R-:W-:Y:S01]  /*1a90*/  FADD R5, R5, R48 ;  /* 0x0000003005057221 */ /* 0x000fe20000000000 */
[----:B0-----:R-:W-:Y:S01]  /*1aa0*/  FFMA R52, -R4, R7, 1 ;  /* 0x3f80000004347423 */ /* 0x001fe20000000107 */
[----:B------:R-:W-:-:S02]  /*1ab0*/  FFMA R48, R66, R74, R53 ;  /* 0x0000004a42307223 */ /* 0x000fc40000000035 */
[----:B------:R-:W0:Y:S01]  /*1ac0*/  FCHK P0, R5, R4 ;  /* 0x0000000405007302 */ /* 0x000e220000000000 */
[----:B------:R-:W-:Y:S01]  /*1ad0*/  FFMA R70, R7, R52, R7 ;  /* 0x0000003407467223 */ /* 0x000fe20000000007 */
[----:B------:R-:W-:Y:S01]  /*1ae0*/  FFMA R52, R64, R51, R49 ;  /* 0x0000003340347223 */ /* 0x000fe20000000031 */
[----:B------:R-:W-:Y:S02]  /*1af0*/  FFMA R7, R65, R74, R50 ;  /* 0x0000004a41077223 */ /* 0x000fe40000000032 */
[----:B------:R-:W-:Y:S01]  /*1b00*/  FFMA R49, R5, R70, RZ ;  /* 0x0000004605317223 */ /* 0x000fe200000000ff */
[----:B------:R-:W-:-:S03]  /*1b10*/  FFMA R48, R63, R48, R52 ;  /* 0x000000303f307223 */ /* 0x000fc60000000034 */
[----:B------:R-:W-:Y:S01]  /*1b20*/  FFMA R50, -R4, R49, R5 ;  /* 0x0000003104327223 */ /* 0x000fe20000000105 */
[----:B------:R-:W-:-:S03]  /*1b30*/  FADD R7, R7, R48 ;  /* 0x0000003007077221 */ /* 0x000fc60000000000 */
[----:B------:R-:W-:Y:S01]  /*1b40*/  FFMA R70, R70, R50, R49 ;  /* 0x0000003246467223 */ /* 0x000fe20000000031 */
[----:B0-----:R-:W-:Y:S06]  /*1b50*/  @!P0 BRA `(.L_x_2) ;  /* 0x0000000000108947 */ /* 0x001fec0003800000 */
[----:B------:R-:W-:Y:S02]  /*1b60*/  MOV R72, R4 ;  /* 0x0000000400487202 */ /* 0x000fe40000000f00 */
[----:B------:R-:W-:-:S07]  /*1b70*/  MOV R48, 0x1b90 ;  /* 0x00001b9000307802 */ /* 0x000fce0000000f00 */
[----:B-----5:R-:W-:Y:S05]  /*1b80*/  CALL.REL.NOINC `($__internal_1_$__cuda_sm3x_div_rn_noftz_f32_slowpath) ;  /* 0x0000004000bc7944 */ /* 0x020fea0003c00000 */
[----:B------:R-:W-:-:S07]  /*1b90*/  MOV R70, R5 ;  /* 0x0000000500467202 */ /* 0x000fce0000000f00 */
.L_x_2:
[----:B------:R-:W-:Y:S05]  /*1ba0*/  BSYNC.RECONVERGENT B2 ;  /* 0x0000000000027941 */ /* 0x000fea0003800200 */
.L_x_1:
[----:B------:R-:W0:Y:S01]  /*1bb0*/  MUFU.RCP R5, R4 ;  /* 0x0000000400057308 */ /* 0x000e220000001000 */
[----:B------:R-:W-:Y:S07]  /*1bc0*/  BSSY.RECONVERGENT B2, `(.L_x_3) ;  /* 0x000000d000027945 */ /* 0x000fee0003800200 */
[----:B------:R-:W1:Y:S01]  /*1bd0*/  FCHK P0, R7, R4 ;  /* 0x0000000407007302 */ /* 0x000e620000000000 */
[----:B0-----:R-:W-:-:S04]  /*1be0*/  FFMA R48, -R4, R5, 1 ;  /* 0x3f80000004307423 */ /* 0x001fc80000000105 */
[----:B------:R-:W-:-:S04]  /*1bf0*/  FFMA R50, R5, R48, R5 ;  /* 0x0000003005327223 */ /* 0x000fc80000000005 */
[----:B------:R-:W-:-:S04]  /*1c00*/  FFMA R69, R7, R50, RZ ;  /* 0x0000003207457223 */ /* 0x000fc800000000ff */
[----:B------:R-:W-:-:S04]  /*1c10*/  FFMA R48, -R4, R69, R7 ;  /* 0x0000004504307223 */ /* 0x000fc80000000107 */
[----:B------:R-:W-:Y:S01]  /*1c20*/  FFMA R69, R50, R48, R69 ;  /* 0x0000003032457223 */ /* 0x000fe20000000045 */
[----:B-1----:R-:W-:Y:S06]  /*1c30*/  @!P0 BRA `(.L_x_4) ;  /* 0x0000000000148947 */ /* 0x002fec0003800000 */
[----:B------:R-:W-:Y:S01]  /*1c40*/  IMAD.MOV.U32 R5, RZ, RZ, R7 ;  /* 0x000000ffff057224 */ /* 0x000fe200078e0007 */
[----:B------:R-:W-:Y:S02]  /*1c50*/  MOV R72, R4 ;  /* 0x0000000400487202 */ /* 0x000fe40000000f00 */
[----:B------:R-:W-:-:S07]  /*1c60*/  MOV R48, 0x1c80 ;  /* 0x00001c8000307802 */ /* 0x000fce0000000f00 */
[----:B-----5:R-:W-:Y:S05]  /*1c70*/  CALL.REL.NOINC `($__internal_1_$__cuda_sm3x_div_rn_noftz_f32_slowpath) ;  /* 0x0000004000807944 */ /* 0x020fea0003c00000 */
[----:B------:R-:W-:-:S07]  /*1c80*/  MOV R69, R5 ;  /* 0x0000000500457202 */ /* 0x000fce0000000f00 */
.L_x_4:
[----:B------:R-:W-:Y:S05]  /*1c90*/  BSYNC.RECONVERGENT B2 ;  /* 0x0000000000027941 */ /* 0x000fea0003800200 */
.L_x_3:
[----:B------:R-:W-:Y:S01]  /*1ca0*/  FFMA R5, R0, UR11, RZ ;  /* 0x0000000b00057c23 */ /* 0x000fe200080000ff */
[----:B------:R-:W-:Y:S01]  /*1cb0*/  BSSY.RECONVERGENT B2, `(.L_x_5) ;  /* 0x00002f8000027945 */ /* 0x000fe20003800200 */
[----:B------:R-:W-:Y:S01]  /*1cc0*/  HFMA2 R82, -RZ, RZ, 0, 0 ;  /* 0x00000000ff527431 */ /* 0x000fe200000001ff */
[----:B------:R-:W-:Y:S01]  /*1cd0*/  CS2R R80, SRZ ;  /* 0x0000000000507805 */ /* 0x000fe2000001ff00 */
[----:B------:R-:W-:Y:S01]  /*1ce0*/  FFMA R4, R64, UR12, R5 ;  /* 0x0000000c40047c23 */ /* 0x000fe20008000005 */
[----:B------:R-:W-:Y:S02]  /*1cf0*/  CS2R R78, SRZ ;  /* 0x00000000004e7805 */ /* 0x000fe4000001ff00 */
[----:B------:R-:W-:Y:S02]  /*1d00*/  CS2R R76, SRZ ;  /* 0x00000000004c7805 */ /* 0x000fe4000001ff00 */
[----:B------:R-:W-:Y:S01]  /*1d10*/  MOV R74, RZ ;  /* 0x000000ff004a7202 */ /* 0x000fe20000000f00 */
[----:B------:R-:W-:-:S04]  /*1d20*/  FFMA R5, R63, UR13, R4 ;  /* 0x0000000d3f057c23 */ /* 0x000fc80008000004 */
[----:B------:R-:W-:Y:S01]  /*1d30*/  FADD R4, R6, R5 ;  /* 0x0000000506047221 */ /* 0x000fe20000000000 */
[----:B------:R-:W-:-:S04]  /*1d40*/  CS2R R6, SRZ ;  /* 0x0000000000067805 */ /* 0x000fc8000001ff00 */
[----:B------:R-:W-:-:S13]  /*1d50*/  FSETP.GTU.AND P0, PT, R4, 0.20000000298023223877, PT ;  /* 0x3e4ccccd0400780b */ /* 0x000fda0003f0c000 */
[----:B------:R-:W-:Y:S05]  /*1d60*/  @!P0 BRA `(.L_x_6) ;  /* 0x0000002c00b08947 */ /* 0x000fea0003800000 */
[----:B------:R-:W0:Y:S01]  /*1d70*/  S2R R72, SR_TID.X ;  /* 0x0000000000487919 */ /* 0x000e220000002100 */
[----:B------:R-:W0:Y:S08]  /*1d80*/  S2UR UR4, SR_CTAID.X ;  /* 0x00000000000479c3 */ /* 0x000e300000002500 */
[----:B------:R-:W0:Y:S08]  /*1d90*/  LDC R5, c[0x0][0x360] ;  /* 0x0000d800ff057b82 */ /* 0x000e300000000800 */
[----:B------:R-:W1:Y:S08]  /*1da0*/  LDC.64 R6, c[0x0][0x468] ;  /* 0x00011a00ff067b82 */ /* 0x000e700000000a00 */
[----:B------:R-:W2:Y:S08]  /*1db0*/  LDC.64 R48, c[0x0][0x460] ;  /* 0x00011800ff307b82 */ /* 0x000eb00000000a00 */
[----:B------:R-:W3:Y:S01]  /*1dc0*/  LDC.64 R50, c[0x0][0x4d8] ;  /* 0x00013600ff327b82 */ /* 0x000ee20000000a00 */
[----:B0-----:R-:W-:-:S07]  /*1dd0*/  IMAD R5, R5, UR4, R72 ;  /* 0x0000000405057c24 */ /* 0x001fce000f8e0248 */
[----:B------:R-:W0:Y:S01]  /*1de0*/  LDC.64 R52, c[0x0][0x4d0] ;  /* 0x00013400ff347b82 */ /* 0x000e220000000a00 */
[----:B-1----:R-:W-:Y:S02]  /*1df0*/  IMAD R77, R5, R6, RZ ;  /* 0x00000006054d7224 */ /* 0x002fe400078e02ff */
[----:B------:R-:W-:Y:S01]  /*1e00*/  FADD R8, -R8, R63 ;  /* 0x0000003f08087221 */ /* 0x000fe20000000100 */
[----:B------:R-:W-:Y:S01]  /*1e10*/  IMAD R81, R7, 0x3, RZ ;  /* 0x0000000307517824 */ /* 0x000fe200078e02ff */
[----:B------:R-:W1:Y:S01]  /*1e20*/  LDCU UR4, c[0x0][0x540] ;  /* 0x0000a800ff0477ac */ /* 0x000e620008000800 */
[----:B--2---:R-:W-:-:S04]  /*1e30*/  IADD3 R48, P0, PT, R77, R48, RZ ;  /* 0x000000304d307210 */ /* 0x004fc80007f1e0ff */
[----:B------:R-:W-:Y:S02]  /*1e40*/  IADD3.X R49, PT, PT, RZ, R49, RZ, P0, !PT ;  /* 0x00000031ff317210 */ /* 0x000fe400007fe4ff */
[----:B------:R-:W-:Y:S01]  /*1e50*/  IADD3 R84, P0, PT, R48, R7, RZ ;  /* 0x0000000730547210 */ /* 0x000fe20007f1e0ff */
[----:B---3--:R-:W-:Y:S01]  /*1e60*/  IMAD R5, R5, R50, RZ ;  /* 0x0000003205057224 */ /* 0x008fe200078e02ff */
[-C--:B------:R-:W-:Y:S02]  /*1e70*/  LEA R82, P1, R7, R48.reuse, 0x1 ;  /* 0x0000003007527211 */ /* 0x080fe400078208ff */
[-C--:B------:R-:W-:Y:S02]  /*1e80*/  IADD3.X R85, PT, PT, RZ, R49.reuse, RZ, P0, !PT ;  /* 0x00000031ff557210 */ /* 0x080fe400007fe4ff */
[----:B------:R-:W-:Y:S02]  /*1e90*/  IADD3 R80, P0, PT, R81, R48, RZ ;  /* 0x0000003051507210 */ /* 0x000fe40007f1e0ff */
[----:B------:R-:W-:Y:S01]  /*1ea0*/  IADD3.X R83, PT, PT, RZ, R49, RZ, P1, !PT ;  /* 0x00000031ff537210 */ /* 0x000fe20000ffe4ff */
[----:B------:R-:W5:Y:S01]  /*1eb0*/  LDG.E R74, desc[UR24][R84.64] ;  /* 0x00000018544a7981 */ /* 0x000f62000c1e1900 */
[----:B0-----:R-:W-:-:S02]  /*1ec0*/  IADD3 R52, P2, PT, R5, R52, RZ ;  /* 0x0000003405347210 */ /* 0x001fc40007f5e0ff */
[----:B------:R-:W-:Y:S01]  /*1ed0*/  IADD3.X R81, PT, PT, RZ, R49, RZ, P0, !PT ;  /* 0x00000031ff517210 */ /* 0x000fe200007fe4ff */
[----:B------:R-:W5:Y:S01]  /*1ee0*/  LDG.E R76, desc[UR24][R82.64] ;  /* 0x00000018524c7981 */ /* 0x000f62000c1e1900 */
[----:B------:R-:W-:Y:S02]  /*1ef0*/  IADD3.X R53, PT, PT, RZ, R53, RZ, P2, !PT ;  /* 0x00000035ff357210 */ /* 0x000fe400017fe4ff */
[----:B------:R-:W-:Y:S01]  /*1f00*/  IADD3 R50, P1, PT, R52, R51, RZ ;  /* 0x0000003334327210 */ /* 0x000fe20007f3e0ff */
[----:B------:R-:W5:Y:S01]  /*1f10*/  LDG.E R79, desc[UR24][R80.64] ;  /* 0x00000018504f7981 */ /* 0x000f62000c1e1900 */
[----:B------:R-:W-:Y:S02]  /*1f20*/  LEA R48, P0, R51, R52, 0x1 ;  /* 0x0000003433307211 */ /* 0x000fe400078008ff */
[-C--:B------:R-:W-:Y:S01]  /*1f30*/  IADD3.X R51, PT, PT, RZ, R53.reuse, RZ, P1, !PT ;  /* 0x00000035ff337210 */ /* 0x080fe20000ffe4ff */
[----:B------:R-:W-:Y:S01]  /*1f40*/  FADD R5, -R73, R0 ;  /* 0x0000000049057221 */ /* 0x000fe20000000100 */
[----:B------:R-:W-:Y:S01]  /*1f50*/  IADD3.X R49, PT, PT, RZ, R53, RZ, P0, !PT ;  /* 0x00000035ff317210 */ /* 0x000fe200007fe4ff */
[----:B------:R-:W-:Y:S01]  /*1f60*/  FADD R7, -R75, R64 ;  /* 0x000000404b077221 */ /* 0x000fe20000000100 */
[----:B------:R0:W5:Y:S04]  /*1f70*/  LDG.E R6, desc[UR24][R52.64] ;  /* 0x0000001834067981 */ /* 0x000168000c1e1900 */
[----:B------:R2:W5:Y:S04]  /*1f80*/  LDG.E R78, desc[UR24][R50.64] ;  /* 0x00000018324e7981 */ /* 0x000568000c1e1900 */
[----:B------:R2:W5:Y:S01]  /*1f90*/  LDG.E R77, desc[UR24][R48.64] ;  /* 0x00000018304d7981 */ /* 0x000562000c1e1900 */
[----:B------:R-:W-:-:S04]  /*1fa0*/  FFMA R72, R5, R5, RZ ;  /* 0x0000000505487223 */ /* 0x000fc800000000ff */
[----:B------:R-:W-:-:S04]  /*1fb0*/  FFMA R73, R7, R7, R72 ;  /* 0x0000000707497223 */ /* 0x000fc80000000048 */
[----:B------:R-:W-:-:S05]  /*1fc0*/  FFMA R73, R8, R8, R73 ;  /* 0x0000000808497223 */ /* 0x000fca0000000049 */
[----:B------:R-:W-:Y:S01]  /*1fd0*/  IADD3 R72, PT, PT, R73, -0xd000000, RZ ;  /* 0xf300000049487810 */ /* 0x000fe20007ffe0ff */
[----:B0-----:R2:W0:Y:S03]  /*1fe0*/  MUFU.RSQ R52, R73 ;  /* 0x0000004900347308 */ /* 0x0014260000001400 */
[----:B------:R-:W-:Y:S01]  /*1ff0*/  ISETP.GT.U32.AND P0, PT, R72, 0x727fffff, PT ;  /* 0x727fffff4800780c */ /* 0x000fe20003f04070 */
[----:B------:R-:W-:Y:S01]  /*2000*/  BSSY.RECONVERGENT B0, `(.L_x_7) ;  /* 0x000000c000007945 */ /* 0x000fe20003800200 */
[----:B-1----:R-:W-:-:S11]  /*2010*/  ISETP.NE.AND P2, PT, RZ, UR4, PT ;  /* 0x00000004ff007c0c */ /* 0x002fd6000bf45270 */
[----:B--2---:R-:W-:Y:S05]  /*2020*/  @!P0 BRA `(.L_x_8) ;  /* 0x0000000000148947 */ /* 0x004fea0003800000 */
[----:B------:R-:W-:Y:S02]  /*2030*/  MOV R48, R73 ;  /* 0x0000004900307202 */ /* 0x000fe40000000f00 */
[----:B------:R-:W-:-:S07]  /*2040*/  MOV R73, 0x2060 ;  /* 0x0000206000497802 */ /* 0x000fce0000000f00 */
[----:B0----5:R-:W-:Y:S05]  /*2050*/  CALL.REL.NOINC `($__internal_0_$__cuda_sm20_sqrt_rn_f32_slowpath) ;  /* 0x0000003c00307944 */ /* 0x021fea0003c00000 */
[----:B------:R-:W-:Y:S01]  /*2060*/  MOV R73, R51 ;  /* 0x0000003300497202 */ /* 0x000fe20000000f00 */
[----:B------:R-:W-:Y:S06]  /*2070*/  BRA `(.L_x_9) ;  /* 0x0000000000107947 */ /* 0x000fec0003800000 */
.L_x_8:
[----:B0-----:R-:W-:Y:S01]  /*2080*/  FMUL.FTZ R48, R73, R52 ;  /* 0x0000003449307220 */ /* 0x001fe20000410000 */
[----:B------:R-:W-:-:S03]  /*2090*/  FMUL.FTZ R52, R52, 0.5 ;  /* 0x3f00000034347820 */ /* 0x000fc60000410000 */
[----:B------:R-:W-:-:S04]  /*20a0*/  FFMA R73, -R48, R48, R73 ;  /* 0x0000003030497223 */ /* 0x000fc80000000149 */
[----:B------:R-:W-:-:S07]  /*20b0*/  FFMA R73, R73, R52, R48 ;  /* 0x0000003449497223 */ /* 0x000fce0000000030 */
.L_x_9:
[----:B------:R-:W-:Y:S05]  /*20c0*/  BSYNC.RECONVERGENT B0 ;  /* 0x0000000000007941 */ /* 0x000fea0003800200 */
.L_x_7:
[----:B------:R-:W0:Y:S01]  /*20d0*/  MUFU.RCP R48, R73 ;  /* 0x0000004900307308 */ /* 0x000e220000001000 */
[----:B------:R-:W-:Y:S07]  /*20e0*/  BSSY.RECONVERGENT B3, `(.L_x_10) ;  /* 0x000000c000037945 */ /* 0x000fee0003800200 */
[----:B------:R-:W1:Y:S01]  /*20f0*/  FCHK P0, R5, R73 ;  /* 0x0000004905007302 */ /* 0x000e620000000000 */
[----:B0-----:R-:W-:-:S04]  /*2100*/  FFMA R49, R48, -R73, 1 ;  /* 0x3f80000030317423 */ /* 0x001fc80000000849 */
[----:B------:R-:W-:-:S04]  /*2110*/  FFMA R48, R48, R49, R48 ;  /* 0x0000003130307223 */ /* 0x000fc80000000030 */
[----:B------:R-:W-:-:S04]  /*2120*/  FFMA R50, R5, R48, RZ ;  /* 0x0000003005327223 */ /* 0x000fc800000000ff */
[----:B------:R-:W-:-:S04]  /*2130*/  FFMA R75, R50, -R73, R5 ;  /* 0x80000049324b7223 */ /* 0x000fc80000000005 */
[----:B------:R-:W-:Y:S01]  /*2140*/  FFMA R75, R48, R75, R50 ;  /* 0x0000004b304b7223 */ /* 0x000fe20000000032 */
[----:B-1----:R-:W-:Y:S06]  /*2150*/  @!P0 BRA `(.L_x_11) ;  /* 0x0000000000108947 */ /* 0x002fec0003800000 */
[----:B------:R-:W-:Y:S02]  /*2160*/  MOV R72, R73 ;  /* 0x0000004900487202 */ /* 0x000fe40000000f00 */
[----:B------:R-:W-:-:S07]  /*2170*/  MOV R48, 0x2190 ;  /* 0x0000219000307802 */ /* 0x000fce0000000f00 */
[----:B-----5:R-:W-:Y:S05]  /*2180*/  CALL.REL.NOINC `($__internal_1_$__cuda_sm3x_div_rn_noftz_f32_slowpath) ;  /* 0x0000003c003c7944 */ /* 0x020fea0003c00000 */
[----:B------:R-:W-:-:S07]  /*2190*/  IMAD.MOV.U32 R75, RZ, RZ, R5 ;  /* 0x000000ffff4b7224 */ /* 0x000fce00078e0005 */
.L_x_11:
[----:B------:R-:W-:Y:S05]  /*21a0*/  BSYNC.RECONVERGENT B3 ;  /* 0x0000000000037941 */ /* 0x000fea0003800200 */
.L_x_10:
        /* <DEDUP_REMOVED lines=10> */
[----:B------:R-:W-:Y:S02]  /*2250*/  MOV R72, R73 ;  /* 0x0000004900487202 */ /* 0x000fe40000000f00 */
[----:B------:R-:W-:-:S07]  /*2260*/  MOV R48, 0x2280 ;  /* 0x0000228000307802 */ /* 0x000fce0000000f00 */
[----:B-----5:R-:W-:Y:S05]  /*2270*/  CALL.REL.NOINC `($__internal_1_$__cuda_sm3x_div_rn_noftz_f32_slowpath) ;  /* 0x0000003c00007944 */ /* 0x020fea0003c00000 */
[----:B------:R-:W-:-:S07]  /*2280*/  MOV R80, R5 ;  /* 0x0000000500507202 */ /* 0x000fce0000000f00 */
.L_x_13:
[----:B------:R-:W-:Y:S05]  /*2290*/  BSYNC.RECONVERGENT B3 ;  /* 0x0000000000037941 */ /* 0x000fea0003800200 */
.L_x_12:
        /* <DEDUP_REMOVED lines=13> */
.L_x_15:
[----:B------:R-:W-:Y:S05]  /*2370*/  BSYNC.RECONVERGENT B3 ;  /* 0x0000000000037941 */ /* 0x000fea0003800200 */
.L_x_14:
[----:B------:R-:W-:Y:S01]  /*2380*/  FMUL R62, R62, 0.28209480643272399902 ;  /* 0x3e906ebb3e3e7820 */ /* 0x000fe20000400000 */
[----:B------:R-:W-:Y:S01]  /*2390*/  FMUL R61, R61, 0.28209480643272399902 ;  /* 0x3e906ebb3d3d7820 */ /* 0x000fe20000400000 */
[----:B------:R-:W-:Y:S01]  /*23a0*/  FMUL R60, R60, 0.28209480643272399902 ;  /* 0x3e906ebb3c3c7820 */ /* 0x000fe20000400000 */
[----:B------:R-:W-:Y:S06]  /*23b0*/  @!P2 BRA `(.L_x_16) ;  /* 0x000000040060a947 */ /* 0x000fec0003800000 */
[----:B------:R-:W0:Y:S01]  /*23c0*/  LDCU UR4, c[0x0][0x540] ;  /* 0x0000a800ff0477ac */ /* 0x000e220008000800 */
[----:B------:R-:W-:Y:S01]  /*23d0*/  FMUL R7, R80, 0.48860251903533935547 ;  /* 0x3efa2a1c50077820 */ /* 0x000fe20000400000 */
[----:B------:R-:W-:-:S03]  /*23e0*/  FMUL R48, R5, 0.48860251903533935547 ;  /* 0x3efa2a1c05307820 */ /* 0x000fc60000400000 */
[-C--:B------:R-:W-:Y:S01]  /*23f0*/  FFMA R59, R59, -R7.reuse, R62 ;  /* 0x800000073b3b7223 */ /* 0x080fe2000000003e */
[-C--:B------:R-:W-:Y:S01]  /*2400*/  FFMA R8, R57, -R7.reuse, R61 ;  /* 0x8000000739087223 */ /* 0x080fe2000000003d */
[----:B------:R-:W-:Y:S01]  /*2410*/  FFMA R7, R56, -R7, R60 ;  /* 0x8000000738077223 */ /* 0x000fe2000000003c */
[----:B------:R-:W-:Y:S01]  /*2420*/  FMUL R60, R75, 0.48860251903533935547 ;  /* 0x3efa2a1c4b3c7820 */ /* 0x000fe20000400000 */
[-C--:B------:R-:W-:Y:S01]  /*2430*/  FFMA R58, R58, R48.reuse, R59 ;  /* 0x000000303a3a7223 */ /* 0x080fe2000000003b */
[-C--:B------:R-:W-:Y:S01]  /*2440*/  FFMA R55, R55, R48.reuse, R8 ;  /* 0x0000003037377223 */ /* 0x080fe20000000008 */
[----:B------:R-:W-:Y:S02]  /*2450*/  FFMA R54, R54, R48, R7 ;  /* 0x0000003036367223 */ /* 0x000fe40000000007 */
[-C--:B------:R-:W-:Y:S01]  /*2460*/  FFMA R62, R47, -R60.reuse, R58 ;  /* 0x8000003c2f3e7223 */ /* 0x080fe2000000003a */
[-C--:B------:R-:W-:Y:S01]  /*2470*/  FFMA R61, R46, -R60.reuse, R55 ;  /* 0x8000003c2e3d7223 */ /* 0x080fe20000000037 */
[----:B------:R-:W-:Y:S01]  /*2480*/  FFMA R60, R45, -R60, R54 ;  /* 0x8000003c2d3c7223 */ /* 0x000fe20000000036 */
[----:B0-----:R-:W-:-:S09]  /*2490*/  UISETP.NE.AND UP0, UPT, UR4, 0x1, UPT ;  /* 0x000000010400788c */ /* 0x001fd2000bf05270 */
[----:B------:R-:W-:Y:S05]  /*24a0*/  BRA.U !UP0, `(.L_x_16) ;  /* 0x0000000508247547 */ /* 0x000fea000b800000 */
[----:B------:R-:W-:Y:S01]  /*24b0*/  FMUL R49, R5, R5 ;  /* 0x0000000505317220 */ /* 0x000fe20000400000 */
[-C--:B------:R-:W-:Y:S01]  /*24c0*/  FMUL R50, R80, R75.reuse ;  /* 0x0000004b50327220 */ /* 0x080fe20000400000 */
[----:B------:R-:W-:Y:S01]  /*24d0*/  FMUL R8, R75, R75 ;  /* 0x0000004b4b087220 */ /* 0x000fe20000400000 */
[-C--:B------:R-:W-:Y:S01]  /*24e0*/  FMUL R46, R5, R80.reuse ;  /* 0x00000050052e7220 */ /* 0x080fe20000400000 */
[----:B------:R-:W-:Y:S01]  /*24f0*/  FADD R51, R49, R49 ;  /* 0x0000003131337221 */ /* 0x000fe20000000000 */
[----:B------:R-:W-:Y:S01]  /*2500*/  FMUL R45, R50, 1.0925484895706176758 ;  /* 0x3f8bd8a1322d7820 */ /* 0x000fe20000400000 */
[----:B------:R-:W-:Y:S01]  /*2510*/  FMUL R7, R80, R80 ;  /* 0x0000005050077220 */ /* 0x000fe20000400000 */
[----:B------:R-:W-:Y:S01]  /*2520*/  FMUL R46, R46, -1.0925484895706176758 ;  /* 0xbf8bd8a12e2e7820 */ /* 0x000fe20000400000 */
[----:B------:R-:W-:Y:S01]  /*2530*/  FADD R48, -R8, R51 ;  /* 0x0000003308307221 */ /* 0x000fe20000000100 */
[-C--:B------:R-:W-:Y:S01]  /*2540*/  FFMA R47, R44, R45.reuse, R62 ;  /* 0x0000002d2c2f7223 */ /* 0x080fe2000000003e */
[-C--:B------:R-:W-:Y:S01]  /*2550*/  FFMA R42, R42, R45.reuse, R61 ;  /* 0x0000002d2a2a7223 */ /* 0x080fe2000000003d */
[----:B------:R-:W-:Y:S01]  /*2560*/  FFMA R41, R41, R45, R60 ;  /* 0x0000002d29297223 */ /* 0x000fe2000000003c */
[----:B------:R-:W-:Y:S01]  /*2570*/  FADD R48, -R7, R48 ;  /* 0x0000003007307221 */ /* 0x000fe20000000100 */
[-C--:B------:R-:W-:Y:S01]  /*2580*/  FFMA R40, R40, R46.reuse, R47 ;  /* 0x0000002e28287223 */ /* 0x080fe2000000002f */
[----:B------:R-:W-:Y:S01]  /*2590*/  FMUL R44, R5, R75 ;  /* 0x0000004b052c7220 */ /* 0x000fe20000400000 */
[-C--:B------:R-:W-:Y:S01]  /*25a0*/  FFMA R42, R35, R46.reuse, R42 ;  /* 0x0000002e232a7223 */ /* 0x080fe2000000002a */
[----:B------:R-:W-:Y:S01]  /*25b0*/  FMUL R48, R48, 0.3153915703296661377 ;  /* 0x3ea17b0130307820 */ /* 0x000fe20000400000 */
[----:B------:R-:W-:Y:S01]  /*25c0*/  FFMA R41, R34, R46, R41 ;  /* 0x0000002e22297223 */ /* 0x000fe20000000029 */
[----:B------:R-:W-:Y:S01]  /*25d0*/  UISETP.GE.U32.AND UP0, UPT, UR4, 0x3, UPT ;  /* 0x000000030400788c */ /* 0x000fe2000bf06070 */
[----:B------:R-:W-:Y:S01]  /*25e0*/  FMUL R44, R44, -1.0925484895706176758 ;  /* 0xbf8bd8a12c2c7820 */ /* 0x000fe20000400000 */
[-C--:B------:R-:W-:Y:S01]  /*25f0*/  FFMA R39, R39, R48.reuse, R40 ;  /* 0x0000003027277223 */ /* 0x080fe20000000028 */
[-C--:B------:R-:W-:Y:S01]  /*2600*/  FFMA R42, R33, R48.reuse, R42 ;  /* 0x00000030212a7223 */ /* 0x080fe2000000002a */
[----:B------:R-:W-:Y:S01]  /*2610*/  FADD R40, R8, -R7 ;  /* 0x8000000708287221 */ /* 0x000fe20000000000 */
[----:B------:R-:W-:Y:S01]  /*2620*/  FFMA R41, R32, R48, R41 ;  /* 0x0000003020297223 */ /* 0x000fe20000000029 */
[-C--:B------:R-:W-:Y:S01]  /*2630*/  FFMA R38, R38, R44.reuse, R39 ;  /* 0x0000002c26267223 */ /* 0x080fe20000000027 */
[-C--:B------:R-:W-:Y:S01]  /*2640*/  FFMA R42, R31, R44.reuse, R42 ;  /* 0x0000002c1f2a7223 */ /* 0x080fe2000000002a */
[----:B------:R-:W-:Y:S01]  /*2650*/  FMUL R60, R40, 0.54627424478530883789 ;  /* 0x3f0bd8a1283c7820 */ /* 0x000fe20000400000 */
[----:B------:R-:W-:-:S03]  /*2660*/  FFMA R41, R30, R44, R41 ;  /* 0x0000002c1e297223 */ /* 0x000fc60000000029 */
[-C--:B------:R-:W-:Y:S01]  /*2670*/  FFMA R62, R43, R60.reuse, R38 ;  /* 0x0000003c2b3e7223 */ /* 0x080fe20000000026 */
[-C--:B------:R-:W-:Y:S01]  /*2680*/  FFMA R61, R37, R60.reuse, R42 ;  /* 0x0000003c253d7223 */ /* 0x080fe2000000002a */
[----:B------:R-:W-:Y:S01]  /*2690*/  FFMA R60, R36, R60, R41 ;  /* 0x0000003c243c7223 */ /* 0x000fe20000000029 */
[----:B------:R-:W-:Y:S06]  /*26a0*/  BRA.U !UP0, `(.L_x_16) ;  /* 0x0000000108a47547 */ /* 0x000fec000b800000 */
[----:B------:R-:W-:Y:S01]  /*26b0*/  FMUL R31, R80, -0.59004360437393188477 ;  /* 0xbf170d19501f7820 */ /* 0x000fe20000400000 */
[----:B------:R-:W-:Y:S01]  /*26c0*/  FFMA R32, R8, 3, -R7 ;  /* 0x4040000008207823 */ /* 0x000fe20000000807 */
[--C-:B------:R-:W-:Y:S01]  /*26d0*/  FFMA R30, R49, 4, -R8.reuse ;  /* 0x40800000311e7823 */ /* 0x100fe20000000808 */
[----:B------:R-:W-:Y:S01]  /*26e0*/  FMUL R34, R50, 2.8906114101409912109 ;  /* 0x4038ffc732227820 */ /* 0x000fe20000400000 */
[----:B------:R-:W-:Y:S01]  /*26f0*/  FMUL R33, R5, 1.4453057050704956055 ;  /* 0x3fb8ffc705217820 */ /* 0x000fe20000400000 */
[----:B------:R-:W-:Y:S01]  /*2700*/  FMUL R31, R31, R32 ;  /* 0x000000201f1f7220 */ /* 0x000fe20000400000 */
[----:B------:R-:W-:Y:S01]  /*2710*/  FFMA R32, R8, -3, R51 ;  /* 0xc040000008207823 */ /* 0x000fe20000000033 */
[C---:B------:R-:W-:Y:S01]  /*2720*/  FFMA R8, R7.reuse, -3, R8 ;  /* 0xc040000007087823 */ /* 0x040fe20000000008 */
[C---:B------:R-:W-:Y:S01]  /*2730*/  FADD R30, -R7.reuse, R30 ;  /* 0x0000001e071e7221 */ /* 0x040fe20000000100 */
[----:B------:R-:W-:Y:S01]  /*2740*/  FMUL R34, R34, R5 ;  /* 0x0000000522227220 */ /* 0x000fe20000400000 */
[----:B------:R-:W-:Y:S01]  /*2750*/  FFMA R32, R7, -3, R32 ;  /* 0xc040000007207823 */ /* 0x000fe20000000020 */
[----:B------:R-:W-:Y:S01]  /*2760*/  FMUL R7, R5, 0.37317633628845214844 ;  /* 0x3ebf10f805077820 */ /* 0x000fe20000400000 */
[-C--:B------:R-:W-:Y:S01]  /*2770*/  FFMA R29, R29, R31.reuse, R62 ;  /* 0x0000001f1d1d7223 */ /* 0x080fe2000000003e */
[-C--:B------:R-:W-:Y:S01]  /*2780*/  FFMA R61, R22, R31.reuse, R61 ;  /* 0x0000001f163d7223 */ /* 0x080fe2000000003d */
[----:B------:R-:W-:Y:S01]  /*2790*/  FMUL R5, R80, -0.45704579353332519531 ;  /* 0xbeea01e850057820 */ /* 0x000fe20000400000 */
[----:B------:R-:W-:Y:S01]  /*27a0*/  FFMA R60, R21, R31, R60 ;  /* 0x0000001f153c7223 */ /* 0x000fe2000000003c */
[-C--:B------:R-:W-:Y:S01]  /*27b0*/  FFMA R28, R28, R34.reuse, R29 ;  /* 0x000000221c1c7223 */ /* 0x080fe2000000001d */
[-C--:B------:R-:W-:Y:S01]  /*27c0*/  FFMA R61, R20, R34.reuse, R61 ;  /* 0x00000022143d7223 */ /* 0x080fe2000000003d */
[----:B------:R-:W-:Y:S01]  /*27d0*/  FMUL R5, R30, R5 ;  /* 0x000000051e057220 */ /* 0x000fe20000400000 */
[----:B------:R-:W-:Y:S01]  /*27e0*/  FFMA R60, R19, R34, R60 ;  /* 0x00000022133c7223 */ /* 0x000fe2000000003c */
[----:B------:R-:W-:Y:S01]  /*27f0*/  FMUL R7, R7, R32 ;  /* 0x0000002007077220 */ /* 0x000fe20000400000 */
[----:B------:R-:W-:Y:S01]  /*2800*/  FMUL R19, R75, -0.45704579353332519531 ;  /* 0xbeea01e84b137820 */ /* 0x000fe20000400000 */
[-C--:B------:R-:W-:Y:S01]  /*2810*/  FFMA R27, R27, R5.reuse, R28 ;  /* 0x000000051b1b7223 */ /* 0x080fe2000000001c */
[-C--:B------:R-:W-:Y:S01]  /*2820*/  FFMA R61, R18, R5.reuse, R61 ;  /* 0x00000005123d7223 */ /* 0x080fe2000000003d */
[----:B------:R-:W-:Y:S01]  /*2830*/  FFMA R60, R17, R5, R60 ;  /* 0x00000005113c7223 */ /* 0x000fe2000000003c */
[----:B------:R-:W-:Y:S01]  /*2840*/  FMUL R19, R30, R19 ;  /* 0x000000131e137220 */ /* 0x000fe20000400000 */
[-C--:B------:R-:W-:Y:S01]  /*2850*/  FFMA R26, R26, R7.reuse, R27 ;  /* 0x000000071a1a7223 */ /* 0x080fe2000000001b */
[-C--:B------:R-:W-:Y:S01]  /*2860*/  FFMA R61, R16, R7.reuse, R61 ;  /* 0x00000007103d7223 */ /* 0x080fe2000000003d */
[----:B------:R-:W-:Y:S01]  /*2870*/  FFMA R60, R15, R7, R60 ;  /* 0x000000070f3c7223 */ /* 0x000fe2000000003c */
[----:B------:R-:W-:Y:S01]  /*2880*/  FMUL R33, R40, R33 ;  /* 0x0000002128217220 */ /* 0x000fe20000400000 */
[----:B------:R-:W-:Y:S01]  /*2890*/  FMUL R75, R75, -0.59004360437393188477 ;  /* 0xbf170d194b4b7820 */ /* 0x000fe20000400000 */
[-C--:B------:R-:W-:Y:S01]  /*28a0*/  FFMA R25, R25, R19.reuse, R26 ;  /* 0x0000001319197223 */ /* 0x080fe2000000001a */
[-C--:B------:R-:W-:Y:S01]  /*28b0*/  FFMA R61, R14, R19.reuse, R61 ;  /* 0x000000130e3d7223 */ /* 0x080fe2000000003d */
[----:B------:R-:W-:Y:S01]  /*28c0*/  FFMA R60, R13, R19, R60 ;  /* 0x000000130d3c7223 */ /* 0x000fe2000000003c */
[----:B------:R-:W-:Y:S01]  /*28d0*/  FMUL R8, R75, R8 ;  /* 0x000000084b087220 */ /* 0x000fe20000400000 */
[-C--:B------:R-:W-:Y:S01]  /*28e0*/  FFMA R24, R24, R33.reuse, R25 ;  /* 0x0000002118187223 */ /* 0x080fe20000000019 */
[-C--:B------:R-:W-:Y:S01]  /*28f0*/  FFMA R61, R12, R33.reuse, R61 ;  /* 0x000000210c3d7223 */ /* 0x080fe2000000003d */
[----:B------:R-:W-:-:S02]  /*2900*/  FFMA R60, R11, R33, R60 ;  /* 0x000000210b3c7223 */ /* 0x000fc4000000003c */
[-C--:B------:R-:W-:Y:S01]  /*2910*/  FFMA R62, R23, R8.reuse, R24 ;  /* 0x00000008173e7223 */ /* 0x080fe20000000018 */
[-C--:B------:R-:W-:Y:S01]  /*2920*/  FFMA R61, R10, R8.reuse, R61 ;  /* 0x000000080a3d7223 */ /* 0x080fe2000000003d */
[----:B------:R-:W-:-:S07]  /*2930*/  FFMA R60, R9, R8, R60 ;  /* 0x00000008093c7223 */ /* 0x000fce000000003c */
.L_x_16:
[----:B------:R-:W0:Y:S01]  /*2940*/  LDC R18, c[0x0][0x7ec] ;  /* 0x0001fb00ff127b82 */ /* 0x000e220000000800 */
[-C--:B-----5:R-:W-:Y:S01]  /*2950*/  FMUL R8, R74, R79.reuse ;  /* 0x0000004f4a087220 */ /* 0x0a0fe20000400000 */
[----:B------:R-:W-:Y:S01]  /*2960*/  FMUL R5, R71, R74 ;  /* 0x0000004a47057220 */ /* 0x000fe20000400000 */
[-C--:B------:R-:W-:Y:S02]  /*2970*/  FMUL R7, R79, R79.reuse ;  /* 0x0000004f4f077220 */ /* 0x080fe40000400000 */
[CCC-:B------:R-:W-:Y:S01]  /*2980*/  FFMA R9, R71.reuse, R76.reuse, R8.reuse ;  /* 0x0000004c47097223 */ /* 0x1c0fe20000000008 */
[CC--:B------:R-:W-:Y:S01]  /*2990*/  FFMA R11, -R71.reuse, R76.reuse, R8 ;  /* 0x0000004c470b7223 */ /* 0x0c0fe20000000108 */
[-C--:B------:R-:W-:Y:S01]  /*29a0*/  FMUL R71, R71, R79.reuse ;  /* 0x0000004f47477220 */ /* 0x080fe20000400000 */
[CCC-:B------:R-:W-:Y:S01]  /*29b0*/  FFMA R13, R76.reuse, R79.reuse, -R5.reuse ;  /* 0x0000004f4c0d7223 */ /* 0x1c0fe20000000805 */
[C---:B------:R-:W-:Y:S01]  /*29c0*/  FFMA R79, R76.reuse, R79, R5 ;  /* 0x0000004f4c4f7223 */ /* 0x040fe20000000005 */
[-C--:B------:R-:W-:Y:S01]  /*29d0*/  FMUL R5, R76, R76.reuse ;  /* 0x0000004c4c057220 */ /* 0x080fe20000400000 */
[C---:B------:R-:W-:Y:S01]  /*29e0*/  FFMA R8, R74.reuse, R76, -R71 ;  /* 0x0000004c4a087223 */ /* 0x040fe20000000847 */
[C---:B------:R-:W-:Y:S01]  /*29f0*/  FFMA R10, R74.reuse, R74, R7 ;  /* 0x0000004a4a0a7223 */ /* 0x040fe20000000007 */
[C---:B------:R-:W-:Y:S01]  /*2a00*/  FFMA R71, R74.reuse, R76, R71 ;  /* 0x0000004c4a477223 */ /* 0x040fe20000000047 */
[----:B------:R-:W-:Y:S01]  /*2a10*/  FADD R7, R5, R7 ;  /* 0x0000000705077221 */ /* 0x000fe20000000000 */
[----:B------:R-:W-:Y:S01]  /*2a20*/  FFMA R74, R74, R74, R5 ;  /* 0x0000004a4a4a7223 */ /* 0x000fe20000000005 */
[----:B------:R-:W-:Y:S01]  /*2a30*/  FADD R5, R11, R11 ;  /* 0x0000000b0b057221 */ /* 0x000fe20000000000 */
[----:B------:R-:W-:Y:S01]  /*2a40*/  FADD R79, R79, R79 ;  /* 0x0000004f4f4f7221 */ /* 0x000fe20000000000 */
[----:B------:R-:W-:Y:S01]  /*2a50*/  FADD R10, R10, R10 ;  /* 0x0000000a0a0a7221 */ /* 0x000fe20000000000 */
[----:B------:R-:W-:Y:S01]  /*2a60*/  FADD R71, R71, R71 ;  /* 0x0000004747477221 */ /* 0x000fe20000000000 */
[-C--:B------:R-:W-:Y:S01]  /*2a70*/  FFMA R12, R6, R5.reuse, RZ ;  /* 0x00000005060c7223 */ /* 0x080fe200000000ff */
[----:B------:R-:W-:Y:S01]  /*2a80*/  FADD R7, R7, R7 ;  /* 0x0000000707077221 */ /* 0x000fe20000000000 */
[----:B------:R-:W-:Y:S01]  /*2a90*/  FADD R11, -R10, 1 ;  /* 0x3f8000000a0b7421 */ /* 0x000fe20000000100 */
[----:B------:R-:W-:Y:S01]  /*2aa0*/  FFMA R5, RZ, R5, RZ ;  /* 0x00000005ff057223 */ /* 0x000fe200000000ff */
[----:B------:R-:W-:Y:S01]  /*2ab0*/  FFMA R19, RZ, R79, R12 ;  /* 0x0000004fff137223 */ /* 0x000fe2000000000c */
[----:B0-----:R-:W-:Y:S01]  /*2ac0*/  FMUL R12, R18, 0.5 ;  /* 0x3f000000120c7820 */ /* 0x001fe20000400000 */
[-C--:B------:R-:W-:Y:S01]  /*2ad0*/  FFMA R10, R6, R71.reuse, RZ ;  /* 0x00000047060a7223 */ /* 0x080fe200000000ff */
[----:B------:R-:W-:Y:S01]  /*2ae0*/  FADD R7, -R7, 1 ;  /* 0x3f80000007077421 */ /* 0x000fe20000000100 */
[----:B------:R-:W-:Y:S01]  /*2af0*/  FFMA R71, RZ, R71, RZ ;  /* 0x00000047ff477223 */ /* 0x000fe200000000ff */
[----:B------:R-:W-:Y:S01]  /*2b00*/  FMUL R18, R12, 0.63661974668502807617 ;  /* 0x3f22f9830c127820 */ /* 0x000fe20000400000 */
[-CC-:B------:R-:W-:Y:S01]  /*2b10*/  FFMA R21, R78, R79.reuse, R5.reuse ;  /* 0x0000004f4e157223 */ /* 0x180fe20000000005 */
[----:B------:R-:W-:Y:S01]  /*2b20*/  FFMA R16, RZ, R79, R5 ;  /* 0x0000004fff107223 */ /* 0x000fe20000000005 */
[----:B------:R-:W-:Y:S01]  /*2b30*/  FADD R5, R8, R8 ;  /* 0x0000000808057221 */ /* 0x000fe20000000000 */
[----:B------:R-:W-:Y:S01]  /*2b40*/  FFMA R6, R6, R7, RZ ;  /* 0x0000000706067223 */ /* 0x000fe200000000ff */
[-C--:B------:R-:W-:Y:S01]  /*2b50*/  FFMA R15, RZ, R11.reuse, R10 ;  /* 0x0000000bff0f7223 */ /* 0x080fe2000000000a */
[-CC-:B------:R-:W-:Y:S01]  /*2b60*/  FFMA R17, R78, R11.reuse, R71.reuse ;  /* 0x0000000b4e117223 */ /* 0x180fe20000000047 */
[----:B------:R-:W-:Y:S01]  /*2b70*/  FFMA R14, RZ, R11, R71 ;  /* 0x0000000bff0e7223 */ /* 0x000fe20000000047 */
[----:B------:R-:W-:Y:S01]  /*2b80*/  FADD R8, R13, R13 ;  /* 0x0000000d0d087221 */ /* 0x000fe20000000000 */
[----:B------:R-:W-:Y:S01]  /*2b90*/  FFMA R7, RZ, R7, RZ ;  /* 0x00000007ff077223 */ /* 0x000fe200000000ff */
[----:B------:R-:W-:Y:S01]  /*2ba0*/  FADD R74, R74, R74 ;  /* 0x0000004a4a4a7221 */ /* 0x000fe20000000000 */
[----:B------:R-:W0:Y:S01]  /*2bb0*/  F2I.NTZ R24, R18 ;  /* 0x0000001200187305 */ /* 0x000e220000203100 */
[-C--:B------:R-:W-:Y:S01]  /*2bc0*/  FFMA R11, RZ, R5.reuse, R6 ;  /* 0x00000005ff0b7223 */ /* 0x080fe20000000006 */
[-C--:B------:R-:W-:Y:S01]  /*2bd0*/  FFMA R13, R78, R5.reuse, R7 ;  /* 0x000000054e0d7223 */ /* 0x080fe20000000007 */
[----:B------:R-:W-:Y:S01]  /*2be0*/  FADD R74, -R74, 1 ;  /* 0x3f8000004a4a7421 */ /* 0x000fe20000000100 */
[-C--:B------:R-:W-:Y:S01]  /*2bf0*/  FFMA R6, RZ, R8.reuse, R15 ;  /* 0x00000008ff067223 */ /* 0x080fe2000000000f */
[-C--:B------:R-:W-:Y:S01]  /*2c00*/  FFMA R10, RZ, R8.reuse, R17 ;  /* 0x00000008ff0a7223 */ /* 0x080fe20000000011 */
[----:B------:R-:W-:Y:S01]  /*2c10*/  FFMA R14, R77, R8, R14 ;  /* 0x000000084d0e7223 */ /* 0x000fe2000000000e */
[----:B------:R-:W-:Y:S01]  /*2c20*/  FFMA R5, RZ, R5, R7 ;  /* 0x00000005ff057223 */ /* 0x000fe20000000007 */
[----:B------:R-:W-:Y:S01]  /*2c30*/  FADD R8, R9, R9 ;  /* 0x0000000909087221 */ /* 0x000fe20000000000 */
[CC--:B------:R-:W-:Y:S01]  /*2c40*/  FFMA R16, R77.reuse, R74.reuse, R16 ;  /* 0x0000004a4d107223 */ /* 0x0c0fe20000000010 */
[-C--:B------:R-:W-:Y:S01]  /*2c50*/  FFMA R7, RZ, R74.reuse, R19 ;  /* 0x0000004aff077223 */ /* 0x080fe20000000013 */
[----:B------:R-:W-:Y:S01]  /*2c60*/  FFMA R21, RZ, R74, R21 ;  /* 0x0000004aff157223 */ /* 0x000fe20000000015 */
[-C--:B------:R-:W-:Y:S01]  /*2c70*/  FFMA R77, R77, R8.reuse, R5 ;  /* 0x000000084d4d7223 */ /* 0x080fe20000000005 */
[-C--:B------:R-:W-:Y:S01]  /*2c80*/  FFMA R5, RZ, R8.reuse, R11 ;  /* 0x00000008ff057223 */ /* 0x080fe2000000000b */
[----:B------:R-:W-:Y:S01]  /*2c90*/  FFMA R13, RZ, R8, R13 ;  /* 0x00000008ff0d7223 */ /* 0x000fe2000000000d */
[CC--:B------:R-:W-:Y:S01]  /*2ca0*/  FFMA R9, R6.reuse, R6.reuse, RZ ;  /* 0x0000000606097223 */ /* 0x0c0fe200000000ff */
[----:B------:R-:W-:Y:S01]  /*2cb0*/  FFMA R20, R6, R7, RZ ;  /* 0x0000000706147223 */ /* 0x000fe200000000ff */
[----:B------:R-:W-:Y:S01]  /*2cc0*/  FSETP.GE.AND P0, PT, |R12|, 105615, PT ;  /* 0x47ce47800c00780b */ /* 0x000fe20003f06200 */
[C---:B------:R-:W-:Y:S01]  /*2cd0*/  FFMA R8, R5.reuse, R6, RZ ;  /* 0x0000000605087223 */ /* 0x040fe200000000ff */
[----:B0-----:R-:W-:Y:S01]  /*2ce0*/  I2FP.F32.S32 R17, R24 ;  /* 0x0000001800117245 */ /* 0x001fe20000201400 */
[C---:B------:R-:W-:Y:S01]  /*2cf0*/  FFMA R6, R5.reuse, R5, RZ ;  /* 0x0000000505067223 */ /* 0x040fe200000000ff */
[----:B------:R-:W-:Y:S01]  /*2d00*/  FFMA R18, R5, R7, RZ ;  /* 0x0000000705127223 */ /* 0x000fe200000000ff */
[CC--:B------:R-:W-:Y:S01]  /*2d10*/  FFMA R9, R10.reuse, R10.reuse, R9 ;  /* 0x0000000a0a097223 */ /* 0x0c0fe20000000009 */
[----:B------:R-:W-:Y:S01]  /*2d20*/  FFMA R5, R10, R21, R20 ;  /* 0x000000150a057223 */ /* 0x000fe20000000014 */
[C---:B------:R-:W-:Y:S01]  /*2d30*/  FFMA R10, R13.reuse, R10, R8 ;  /* 0x0000000a0d0a7223 */ /* 0x040fe20000000008 */
[----:B------:R-:W-:Y:S01]  /*2d40*/  FFMA R8, R13, R13, R6 ;  /* 0x0000000d0d087223 */ /* 0x000fe20000000006 */
[----:B------:R-:W-:Y:S01]  /*2d50*/  FFMA R22, R7, R7, RZ ;  /* 0x0000000707167223 */ /* 0x000fe200000000ff */
[----:B------:R-:W-:Y:S01]  /*2d60*/  FFMA R6, R17, -1.5707962512969970703, R12 ;  /* 0xbfc90fda11067823 */ /* 0x000fe2000000000c */
[C---:B------:R-:W-:Y:S01]  /*2d70*/  FFMA R11, R14.reuse, R14, R9 ;  /* 0x0000000e0e0b7223 */ /* 0x040fe20000000009 */
[----:B------:R-:W-:Y:S01]  /*2d80*/  FFMA R9, R14, R16, R5 ;  /* 0x000000100e097223 */ /* 0x000fe20000000005 */
[----:B------:R-:W-:Y:S01]  /*2d90*/  FFMA R7, R77, R14, R10 ;  /* 0x0000000e4d077223 */ /* 0x000fe2000000000a */
[-C--:B------:R-:W-:Y:S01]  /*2da0*/  FFMA R15, R21, R21.reuse, R22 ;  /* 0x00000015150f7223 */ /* 0x080fe20000000016 */
[----:B------:R-:W-:Y:S01]  /*2db0*/  FFMA R18, R13, R21, R18 ;  /* 0x000000150d127223 */ /* 0x000fe20000000012 */
[----:B------:R-:W-:Y:S01]  /*2dc0*/  FFMA R14, R17, -7.5497894158615963534e-08, R6 ;  /* 0xb3a22168110e7823 */ /* 0x000fe20000000006 */
[C---:B------:R-:W-:Y:S01]  /*2dd0*/  FFMA R8, R77.reuse, R77, R8 ;  /* 0x0000004d4d087223 */ /* 0x040fe20000000008 */
[-C--:B------:R-:W-:Y:S01]  /*2de0*/  FFMA R10, R16, R16.reuse, R15 ;  /* 0x00000010100a7223 */ /* 0x080fe2000000000f */
[----:B------:R-:W-:Y:S01]  /*2df0*/  FFMA R6, R77, R16, R18 ;  /* 0x000000104d067223 */ /* 0x000fe20000000012 */
[----:B------:R-:W-:Y:S01]  /*2e00*/  FFMA R5, R17, -5.3903029534742383927e-15, R14 ;  /* 0xa7c234c511057823 */ /* 0x000fe2000000000e */
[----:B------:R-:W-:Y:S01]  /*2e10*/  FADD R79, R62, 0.5 ;  /* 0x3f0000003e4f7421 */ /* 0x000fe20000000000 */
[----:B------:R-:W-:Y:S01]  /*2e20*/  FADD R78, R61, 0.5 ;  /* 0x3f0000003d4e7421 */ /* 0x000fe20000000000 */
[----:B------:R-:W-:Y:S01]  /*2e30*/  FADD R76, R60, 0.5 ;  /* 0x3f0000003c4c7421 */ /* 0x000fe20000000000 */
[----:B------:R-:W-:Y:S06]  /*2e40*/  @!P0 BRA `(.L_x_17) ;  /* 0x0000000400748947 */ /* 0x000fec0003800000 */
[----:B------:R-:W-:-:S13]  /*2e50*/  FSETP.NEU.AND P0, PT, |R12|, +INF , PT ;  /* 0x7f8000000c00780b */ /* 0x000fda0003f0d200 */
[----:B------:R-:W-:Y:S01]  /*2e60*/  @!P0 FMUL R5, RZ, R12 ;  /* 0x0000000cff058220 */ /* 0x000fe20000400000 */
[----:B------:R-:W-:Y:S01]  /*2e70*/  @!P0 MOV R24, RZ ;  /* 0x000000ff00188202 */ /* 0x000fe20000000f00 */
[----:B------:R-:W-:Y:S06]  /*2e80*/  @!P0 BRA `(.L_x_17) ;  /* 0x0000000400648947 */ /* 0x000fec0003800000 */
[----:B------:R-:W-:Y:S01]  /*2e90*/  SHF.L.U32 R5, R12, 0x8, RZ ;  /* 0x000000080c057819 */ /* 0x000fe200000006ff */
[----:B------:R-:W-:Y:S01]  /*2ea0*/  HFMA2 R21, -RZ, RZ, 0, 0 ;  /* 0x00000000ff157431 */ /* 0x000fe200000001ff */
[----:B------:R-:W-:Y:S01]  /*2eb0*/  CS2R R24, SRZ ;  /* 0x0000000000187805 */ /* 0x000fe2000001ff00 */
[----:B------:R-:W0:Y:S01]  /*2ec0*/  LDCU.64 UR14, c[0x4][URZ] ;  /* 0x01000000ff0e77ac */ /* 0x000e220008000a00 */
[----:B------:R-:W-:Y:S01]  /*2ed0*/  LOP3.LUT R5, R5, 0x80000000, RZ, 0xfc, !PT ;  /* 0x8000000005057812 */ /* 0x000fe200078efcff */
[----:B------:R-:W-:-:S06]  /*2ee0*/  UMOV UR4, URZ ;  /* 0x000000ff00047c82 */ /* 0x000fcc0008000000 */
.L_x_18:
[----:B0-----:R-:W-:Y:S02]  /*2ef0*/  MOV R22, UR14 ;  /* 0x0000000e00167c02 */ /* 0x001fe40008000f00 */
[----:B------:R-:W-:-:S05]  /*2f00*/  MOV R23, UR15 ;  /* 0x0000000f00177c02 */ /* 0x000fca0008000f00 */
[----:B------:R-:W2:Y:S01]  /*2f10*/  LDG.E.CONSTANT R14, desc[UR24][R22.64] ;  /* 0x00000018160e7981 */ /* 0x000ea2000c1e9900 */
[----:B------:R-:W-:Y:S01]  /*2f20*/  UIADD3 UR4, UPT, UPT, UR4, 0x1, URZ ;  /* 0x0000000104047890 */ /* 0x000fe2000fffe0ff */
[C---:B------:R-:W-:Y:S01]  /*2f30*/  ISETP.EQ.AND P0, PT, R24.reuse, RZ, PT ;  /* 0x000000ff1800720c */ /* 0x040fe20003f02270 */
[----:B------:R-:W-:Y:S01]  /*2f40*/  UIADD3 UR14, UP1, UPT, UR14, 0x4, URZ ;  /* 0x000000040e0e7890 */ /* 0x000fe2000ff3e0ff */
[C---:B------:R-:W-:Y:S01]  /*2f50*/  ISETP.EQ.AND P1, PT, R24.reuse, 0x4, PT ;  /* 0x000000041800780c */ /* 0x040fe20003f22270 */
[----:B------:R-:W-:Y:S01]  /*2f60*/  UISETP.NE.AND UP0, UPT, UR4, 0x6, UPT ;  /* 0x000000060400788c */ /* 0x000fe2000bf05270 */
[C---:B------:R-:W-:Y:S01]  /*2f70*/  ISETP.EQ.AND P2, PT, R24.reuse, 0x8, PT ;  /* 0x000000081800780c */ /* 0x040fe20003f42270 */
[----:B------:R-:W-:Y:S01]  /*2f80*/  UIADD3.X UR15, UPT, UPT, URZ, UR15, URZ, UP1, !UPT ;  /* 0x0000000fff0f7290 */ /* 0x000fe20008ffe4ff */
[C---:B------:R-:W-:Y:S02]  /*2f90*/  ISETP.EQ.AND P3, PT, R24.reuse, 0xc, PT ;  /* 0x0000000c1800780c */ /* 0x040fe40003f62270 */
[----:B------:R-:W-:-:S02]  /*2fa0*/  ISETP.EQ.AND P4, PT, R24, 0x10, PT ;  /* 0x000000101800780c */ /* 0x000fc40003f82270 */
[C---:B------:R-:W-:Y:S02]  /*2fb0*/  ISETP.EQ.AND P5, PT, R24.reuse, 0x14, PT ;  /* 0x000000141800780c */ /* 0x040fe40003fa2270 */
[----:B------:R-:W-:Y:S01]  /*2fc0*/  IADD3 R24, PT, PT, R24, 0x4, RZ ;  /* 0x0000000418187810 */ /* 0x000fe20007ffe0ff */
[----:B--2---:R-:W-:-:S03]  /*2fd0*/  IMAD.WIDE.U32 R14, R14, R5, RZ ;  /* 0x000000050e0e7225 */ /* 0x004fc600078e00ff */
[----:B------:R-:W-:-:S04]  /*2fe0*/  IADD3 R14, P6, PT, R14, R21, RZ ;  /* 0x000000150e0e7210 */ /* 0x000fc80007fde0ff */
[----:B------:R-:W-:Y:S01]  /*2ff0*/  IADD3.X R21, PT, PT, R15, R25, RZ, P6, !PT ;  /* 0x000000190f157210 */ /* 0x000fe200037fe4ff */
[----:B------:R-:W-:Y:S01]  /*3000*/  @P4 IMAD.MOV.U32 R20, RZ, RZ, R14 ;  /* 0x000000ffff144224 */ /* 0x000fe200078e000e */
[-C--:B------:R-:W-:Y:S02]  /*3010*/  @P0 MOV R13, R14.reuse ;  /* 0x0000000e000d0202 */ /* 0x080fe40000000f00 */
[-C--:B------:R-:W-:Y:S02]  /*3020*/  @P1 MOV R17, R14.reuse ;  /* 0x0000000e00111202 */ /* 0x080fe40000000f00 */
[-C--:B------:R-:W-:Y:S02]  /*3030*/  @P2 MOV R18, R14.reuse ;  /* 0x0000000e00122202 */ /* 0x080fe40000000f00 */
[-C--:B------:R-:W-:Y:S02]  /*3040*/  @P3 MOV R19, R14.reuse ;  /* 0x0000000e00133202 */ /* 0x080fe40000000f00 */
[----:B------:R-:W-:Y:S01]  /*3050*/  @P5 MOV R16, R14 ;  /* 0x0000000e00105202 */ /* 0x000fe20000000f00 */
[----:B------:R-:W-:Y:S06]  /*3060*/  BRA.U UP0, `(.L_x_18) ;  /* 0xfffffffd00a07547 */ /* 0x000fec000b83ffff */
[----:B------:R-:W-:-:S04]  /*3070*/  SHF.R.U32.HI R5, RZ, 0x17, R12 ;  /* 0x00000017ff057819 */ /* 0x000fc8000001160c */
[C---:B------:R-:W-:Y:S02]  /*3080*/  LOP3.LUT R14, R5.reuse, 0xe0, RZ, 0xc0, !PT ;  /* 0x000000e0050e7812 */ /* 0x040fe400078ec0ff */
[----:B------:R-:W-:Y:S02]  /*3090*/  LOP3.LUT P6, RZ, R5, 0x1f, RZ, 0xc0, !PT ;  /* 0x0000001f05ff7812 */ /* 0x000fe400078cc0ff */
[----:B------:R-:W-:-:S04]  /*30a0*/  IADD3 R14, PT, PT, R14, -0x80, RZ ;  /* 0xffffff800e0e7810 */ /* 0x000fc80007ffe0ff */
[----:B------:R-:W-:-:S04]  /*30b0*/  SHF.R.U32.HI R14, RZ, 0x5, R14 ;  /* 0x00000005ff0e7819 */ /* 0x000fc8000001160e */
[----:B------:R-:W-:-:S04]  /*30c0*/  LEA R22, -R14, RZ, 0x2 ;  /* 0x000000ff0e167211 */ /* 0x000fc800078e11ff */
[C---:B------:R-:W-:Y:S02]  /*30d0*/  ISETP.EQ.AND P3, PT, R22.reuse, -0x18, PT ;  /* 0xffffffe81600780c */ /* 0x040fe40003f62270 */
[C---:B------:R-:W-:Y:S02]  /*30e0*/  ISETP.EQ.AND P4, PT, R22.reuse, -0x14, PT ;  /* 0xffffffec1600780c */ /* 0x040fe40003f82270 */
[C---:B------:R-:W-:Y:S02]  /*30f0*/  ISETP.EQ.AND P2, PT, R22.reuse, -0x10, PT ;  /* 0xfffffff01600780c */ /* 0x040fe40003f42270 */
[C---:B------:R-:W-:Y:S02]  /*3100*/  ISETP.EQ.AND P1, PT, R22.reuse, -0xc, PT ;  /* 0xfffffff41600780c */ /* 0x040fe40003f22270 */
[C---:B------:R-:W-:Y:S02]  /*3110*/  ISETP.EQ.AND P0, PT, R22.reuse, -0x8, PT ;  /* 0xfffffff81600780c */ /* 0x040fe40003f02270 */
[----:B------:R-:W-:-:S03]  /*3120*/  ISETP.EQ.AND P5, PT, R22, RZ, PT ;  /* 0x000000ff1600720c */ /* 0x000fc60003fa2270 */
[-C--:B------:R-:W-:Y:S02]  /*3130*/  @P3 MOV R14, R13.reuse ;  /* 0x0000000d000e3202 */ /* 0x080fe40000000f00 */
[C---:B------:R-:W-:Y:S02]  /*3140*/  ISETP.EQ.AND P3, PT, R22.reuse, -0x4, PT ;  /* 0xfffffffc1600780c */ /* 0x040fe40003f62270 */
[----:B------:R-:W-:Y:S02]  /*3150*/  @P4 MOV R15, R13 ;  /* 0x0000000d000f4202 */ /* 0x000fe40000000f00 */
[----:B------:R-:W-:Y:S02]  /*3160*/  @P4 MOV R14, R17 ;  /* 0x00000011000e4202 */ /* 0x000fe40000000f00 */
[----:B------:R-:W-:Y:S02]  /*3170*/  ISETP.EQ.AND P4, PT, R22, 0x4, PT ;  /* 0x000000041600780c */ /* 0x000fe40003f82270 */
[----:B------:R-:W-:-:S02]  /*3180*/  @P2 MOV R14, R18 ;  /* 0x00000012000e2202 */ /* 0x000fc40000000f00 */
[----:B------:R-:W-:Y:S02]  /*3190*/  @P1 MOV R14, R19 ;  /* 0x00000013000e1202 */ /* 0x000fe40000000f00 */
[----:B------:R-:W-:Y:S02]  /*31a0*/  @P0 MOV R14, R20 ;  /* 0x00000014000e0202 */ /* 0x000fe40000000f00 */
[----:B------:R-:W-:Y:S02]  /*31b0*/  @P2 MOV R15, R17 ;  /* 0x00000011000f2202 */ /* 0x000fe40000000f00 */
[----:B------:R-:W-:Y:S02]  /*31c0*/  @P3 MOV R14, R16 ;  /* 0x00000010000e3202 */ /* 0x000fe40000000f00 */
[----:B------:R-:W-:Y:S02]  /*31d0*/  @P1 MOV R15, R18 ;  /* 0x00000012000f1202 */ /* 0x000fe40000000f00 */
[----:B------:R-:W-:-:S02]  /*31e0*/  @P5 MOV R14, R21 ;  /* 0x00000015000e5202 */ /* 0x000fc40000000f00 */
[----:B------:R-:W-:Y:S02]  /*31f0*/  @P0 MOV R15, R19 ;  /* 0x00000013000f0202 */ /* 0x000fe40000000f00 */
[----:B------:R-:W-:Y:S01]  /*3200*/  @P3 MOV R15, R20 ;  /* 0x00000014000f3202 */ /* 0x000fe20000000f00 */
[----:B------:R-:W-:Y:S01]  /*3210*/  @P5 IMAD.MOV.U32 R15, RZ, RZ, R16 ;  /* 0x000000ffff0f5224 */ /* 0x000fe200078e0010 */
[----:B------:R-:W-:Y:S02]  /*3220*/  @P4 MOV R15, R21 ;  /* 0x00000015000f4202 */ /* 0x000fe40000000f00 */
[----:B------:R-:W-:Y:S01]  /*3230*/  MOV R24, R14 ;  /* 0x0000000e00187202 */ /* 0x000fe20000000f00 */
[----:B------:R-:W-:Y:S06]  /*3240*/  @!P6 BRA `(.L_x_19) ;  /* 0x00000000002ce947 */ /* 0x000fec0003800000 */
[----:B------:R-:W-:Y:S02]  /*3250*/  @P2 MOV R14, R13 ;  /* 0x0000000d000e2202 */ /* 0x000fe40000000f00 */
[----:B------:R-:W-:Y:S02]  /*3260*/  @P1 MOV R14, R17 ;  /* 0x00000011000e1202 */ /* 0x000fe40000000f00 */
[----:B------:R-:W-:Y:S02]  /*3270*/  @P0 MOV R14, R18 ;  /* 0x00000012000e0202 */ /* 0x000fe40000000f00 */
[----:B------:R-:W-:Y:S02]  /*3280*/  ISETP.EQ.AND P0, PT, R22, 0x8, PT ;  /* 0x000000081600780c */ /* 0x000fe40003f02270 */
[----:B------:R-:W-:Y:S02]  /*3290*/  @P3 MOV R14, R19 ;  /* 0x00000013000e3202 */ /* 0x000fe40000000f00 */
[----:B------:R-:W-:-:S02]  /*32a0*/  @P5 MOV R14, R20 ;  /* 0x00000014000e5202 */ /* 0x000fc40000000f00 */
[----:B------:R-:W-:Y:S02]  /*32b0*/  @P4 MOV R14, R16 ;  /* 0x00000010000e4202 */ /* 0x000fe40000000f00 */
[----:B------:R-:W-:-:S04]  /*32c0*/  LOP3.LUT R5, R5, 0x1f, RZ, 0xc0, !PT ;  /* 0x0000001f05057812 */ /* 0x000fc800078ec0ff */
[----:B------:R-:W-:Y:S02]  /*32d0*/  SHF.L.W.U32.HI R24, R15, R5, R24 ;  /* 0x000000050f187219 */ /* 0x000fe40000010e18 */
[----:B------:R-:W-:-:S04]  /*32e0*/  @P0 MOV R14, R21 ;  /* 0x00000015000e0202 */ /* 0x000fc80000000f00 */
[----:B------:R-:W-:-:S07]  /*32f0*/  SHF.L.W.U32.HI R15, R14, R5, R15 ;  /* 0x000000050e0f7219 */ /* 0x000fce0000010e0f */
.L_x_19:
[C---:B------:R-:W-:Y:S01]  /*3300*/  SHF.L.W.U32.HI R5, R15.reuse, 0x2, R24 ;  /* 0x000000020f057819 */ /* 0x040fe20000010e18 */
[----:B------:R-:W-:Y:S01]  /*3310*/  UMOV UR14, 0x54442d19 ;  /* 0x54442d19000e7882 */ /* 0x000fe20000000000 */
[----:B------:R-:W-:Y:S01]  /*3320*/  SHF.L.U32 R15, R15, 0x2, RZ ;  /* 0x000000020f0f7819 */ /* 0x000fe200000006ff */
[----:B------:R-:W-:Y:S01]  /*3330*/  UMOV UR15, 0x3bf921fb ;  /* 0x3bf921fb000f7882 */ /* 0x000fe20000000000 */
[----:B------:R-:W-:Y:S02]  /*3340*/  SHF.R.S32.HI R14, RZ, 0x1f, R5 ;  /* 0x0000001fff0e7819 */ /* 0x000fe40000011405 */
[----:B------:R-:W-:Y:S02]  /*3350*/  ISETP.GE.AND P0, PT, R12, RZ, PT ;  /* 0x000000ff0c00720c */ /* 0x000fe40003f06270 */
[C---:B------:R-:W-:Y:S02]  /*3360*/  LOP3.LUT R22, R14.reuse, R15, RZ, 0x3c, !PT ;  /* 0x0000000f0e167212 */ /* 0x040fe400078e3cff */
[----:B------:R-:W-:-:S02]  /*3370*/  LOP3.LUT R23, R14, R5, RZ, 0x3c, !PT ;  /* 0x000000050e177212 */ /* 0x000fc400078e3cff */
[----:B------:R-:W-:Y:S02]  /*3380*/  SHF.R.U32.HI R24, RZ, 0x1e, R24 ;  /* 0x0000001eff187819 */ /* 0x000fe40000011618 */
[----:B------:R-:W0:Y:S01]  /*3390*/  I2F.F64.S64 R14, R22 ;  /* 0x00000016000e7312 */ /* 0x000e220000301c00 */
[C---:B------:R-:W-:Y:S02]  /*33a0*/  LOP3.LUT R12, R5.reuse, R12, RZ, 0x3c, !PT ;  /* 0x0000000c050c7212 */ /* 0x040fe400078e3cff */
[----:B------:R-:W-:Y:S02]  /*33b0*/  LEA.HI R24, R5, R24, RZ, 0x1 ;  /* 0x0000001805187211 */ /* 0x000fe400078f08ff */
[----:B------:R-:W-:Y:S02]  /*33c0*/  ISETP.GE.AND P1, PT, R12, RZ, PT ;  /* 0x000000ff0c00720c */ /* 0x000fe40003f26270 */
[----:B------:R-:W-:-:S04]  /*33d0*/  IADD3 R5, PT, PT, -R24, RZ, RZ ;  /* 0x000000ff18057210 */ /* 0x000fc80007ffe1ff */
[----:B------:R-:W-:Y:S01]  /*33e0*/  @!P0 MOV R24, R5 ;  /* 0x0000000500188202 */ /* 0x000fe20000000f00 */
[----:B0-----:R-:W-:-:S10]  /*33f0*/  DMUL R14, R14, UR14 ;  /* 0x0000000e0e0e7c28 */ /* 0x001fd40008000000 */
[----:B------:R-:W0:Y:S02]  /*3400*/  F2F.F32.F64 R14, R14 ;  /* 0x0000000e000e7310 */ /* 0x000e240000301000 */
[----:B0-----:R-:W-:-:S07]  /*3410*/  FSEL R5, -R14, R14, !P1 ;  /* 0x0000000e0e057208 */ /* 0x001fce0004800100 */
.L_x_17:
[----:B------:R-:W0:Y:S01]  /*3420*/  LDC R21, c[0x0][0x7e8] ;  /* 0x0001fa00ff157b82 */ /* 0x000e220000000800 */
[----:B------:R-:W-:Y:S02]  /*3430*/  MOV R12, R5 ;  /* 0x00000005000c7202 */ /* 0x000fe40000000f00 */
[----:B------:R-:W-:Y:S02]  /*3440*/  MOV R26, 0x3c190000 ;  /* 0x3c190000001a7802 */ /* 0x000fe40000000f00 */
[C---:B------:R-:W-:Y:S01]  /*3450*/  FSETP.NEU.AND P0, PT, |R12|.reuse, 0.00049096695147454738617, PT ;  /* 0x3a00b43c0c00780b */ /* 0x040fe20003f0d200 */
[----:B------:R-:W-:Y:S01]  /*3460*/  FMUL R5, R12, R12 ;  /* 0x0000000c0c057220 */ /* 0x000fe20000400000 */
[----:B------:R-:W-:-:S03]  /*3470*/  LOP3.LUT R24, R24, 0x1, RZ, 0xc0, !PT ;  /* 0x0000000118187812 */ /* 0x000fc600078ec0ff */
[----:B------:R-:W-:Y:S01]  /*3480*/  FFMA R14, R5, R26, 0.003265380859375 ;  /* 0x3b560000050e7423 */ /* 0x000fe2000000001a */
[----:B------:R-:W-:-:S03]  /*3490*/  ISETP.NE.U32.AND P1, PT, R24, 0x1, PT ;  /* 0x000000011800780c */ /* 0x000fc60003f25070 */
[----:B------:R-:W-:-:S04]  /*34a0*/  FFMA R14, R5, R14, 0.0242919921875 ;  /* 0x3cc70000050e7423 */ /* 0x000fc8000000000e */
[----:B------:R-:W-:-:S04]  /*34b0*/  FFMA R14, R5, R14, 0.053466796875 ;  /* 0x3d5b0000050e7423 */ /* 0x000fc8000000000e */
[----:B------:R-:W-:Y:S01]  /*34c0*/  FFMA R14, R5, R14, 0.13337790966033935547 ;  /* 0x3e089438050e7423 */ /* 0x000fe2000000000e */
[----:B0-----:R-:W-:-:S03]  /*34d0*/  FMUL R21, R21, 0.5 ;  /* 0x3f00000015157820 */ /* 0x001fc60000400000 */
[C---:B------:R-:W-:Y:S01]  /*34e0*/  FFMA R15, R5.reuse, R14, 0.33333230018615722656 ;  /* 0x3eaaaa88050f7423 */ /* 0x040fe2000000000e */
[----:B------:R-:W-:Y:S01]  /*34f0*/  FMUL R5, R5, R12 ;  /* 0x0000000c05057220 */ /* 0x000fe20000400000 */
[----:B------:R-:W-:-:S03]  /*3500*/  FMUL R22, R21, 0.63661974668502807617 ;  /* 0x3f22f98315167820 */ /* 0x000fc60000400000 */
[----:B------:R-:W-:Y:S01]  /*3510*/  @P0 FFMA R12, R15, R5, R12 ;  /* 0x000000050f0c0223 */ /* 0x000fe2000000000c */
[----:B------:R-:W-:Y:S02]  /*3520*/  FSETP.GE.AND P0, PT, |R21|, 105615, PT ;  /* 0x47ce47801500780b */ /* 0x000fe40003f06200 */
[----:B------:R-:W0:Y:S08]  /*3530*/  F2I.NTZ R22, R22 ;  /* 0x0000001600167305 */ /* 0x000e300000203100 */
[----:B------:R-:W1:Y:S01]  /*3540*/  @!P1 MUFU.RCP R12, -R12 ;  /* 0x8000000c000c9308 */ /* 0x000e620000001000 */
[----:B0-----:R-:W-:-:S05]  /*3550*/  I2FP.F32.S32 R14, R22 ;  /* 0x00000016000e7245 */ /* 0x001fca0000201400 */
[----:B------:R-:W-:-:S04]  /*3560*/  FFMA R5, R14, -1.5707962512969970703, R21 ;  /* 0xbfc90fda0e057823 */ /* 0x000fc80000000015 */
[----:B------:R-:W-:-:S04]  /*3570*/  FFMA R5, R14, -7.5497894158615963534e-08, R5 ;  /* 0xb3a221680e057823 */ /* 0x000fc80000000005 */
[----:B------:R-:W-:Y:S01]  /*3580*/  FFMA R14, R14, -5.3903029534742383927e-15, R5 ;  /* 0xa7c234c50e0e7823 */ /* 0x000fe20000000005 */
[----:B-1----:R-:W-:Y:S06]  /*3590*/  @!P0 BRA `(.L_x_20) ;  /* 0x0000000400708947 */ /* 0x002fec0003800000 */
[----:B------:R-:W-:-:S13]  /*35a0*/  FSETP.NEU.AND P0, PT, |R21|, +INF , PT ;  /* 0x7f8000001500780b */ /* 0x000fda0003f0d200 */
[----:B------:R-:W-:Y:S01]  /*35b0*/  @!P0 FMUL R14, RZ, R21 ;  /* 0x00000015ff0e8220 */ /* 0x000fe20000400000 */
[----:B------:R-:W-:Y:S01]  /*35c0*/  @!P0 IMAD.MOV.U32 R22, RZ, RZ, RZ ;  /* 0x000000ffff168224 */ /* 0x000fe200078e00ff */
[----:B------:R-:W-:Y:S06]  /*35d0*/  @!P0 BRA `(.L_x_20) ;  /* 0x0000000400608947 */ /* 0x000fec0003800000 */
[----:B------:R-:W-:Y:S01]  /*35e0*/  SHF.L.U32 R5, R21, 0x8, RZ ;  /* 0x0000000815057819 */ /* 0x000fe200000006ff */
[----:B------:R-:W-:Y:S01]  /*35f0*/  HFMA2 R27, -RZ, RZ, 0, 0 ;  /* 0x00000000ff1b7431 */ /* 0x000fe200000001ff */
[----:B------:R-:W-:Y:S01]  /*3600*/  CS2R R24, SRZ ;  /* 0x0000000000187805 */ /* 0x000fe2000001ff00 */
[----:B------:R-:W0:Y:S01]  /*3610*/  LDCU.64 UR14, c[0x4][URZ] ;  /* 0x01000000ff0e77ac */ /* 0x000e220008000a00 */
[----:B------:R-:W-:Y:S01]  /*3620*/  LOP3.LUT R5, R5, 0x80000000, RZ, 0xfc, !PT ;  /* 0x8000000005057812 */ /* 0x000fe200078efcff */
[----:B------:R-:W-:-:S06]  /*3630*/  UMOV UR4, URZ ;  /* 0x000000ff00047c82 */ /* 0x000fcc0008000000 */
.L_x_21:
        /* <DEDUP_REMOVED lines=16> */
[----:B------:R-:W-:Y:S02]  /*3740*/  IADD3.X R25, PT, PT, R15, R27, RZ, P6, !PT ;  /* 0x0000001b0f197210 */ /* 0x000fe400037fe4ff */
[-C--:B------:R-:W-:Y:S02]  /*3750*/  @P0 MOV R13, R14.reuse ;  /* 0x0000000e000d0202 */ /* 0x080fe40000000f00 */
[-C--:B------:R-:W-:Y:S02]  /*3760*/  @P1 MOV R17, R14.reuse ;  /* 0x0000000e00111202 */ /* 0x080fe40000000f00 */
[-C--:B------:R-:W-:Y:S02]  /*3770*/  @P2 MOV R18, R14.reuse ;  /* 0x0000000e00122202 */ /* 0x080fe40000000f00 */
[-C--:B------:R-:W-:Y:S02]  /*3780*/  @P3 MOV R19, R14.reuse ;  /* 0x0000000e00133202 */ /* 0x080fe40000000f00 */
[----:B------:R-:W-:-:S02]  /*3790*/  @P4 MOV R20, R14 ;  /* 0x0000000e00144202 */ /* 0x000fc40000000f00 */
        /* <DEDUP_REMOVED lines=14> */
[----:B------:R-:W-:Y:S02]  /*3880*/  @P3 MOV R14, R13 ;  /* 0x0000000d000e3202 */ /* 0x000fe40000000f00 */
[C---:B------:R-:W-:Y:S01]  /*3890*/  ISETP.EQ.AND P3, PT, R23.reuse, -0x4, PT ;  /* 0xfffffffc1700780c */ /* 0x040fe20003f62270 */
[----:B------:R-:W-:Y:S01]  /*38a0*/  @P4 IMAD.MOV.U32 R15, RZ, RZ, R13 ;  /* 0x000000ffff0f4224 */ /* 0x000fe200078e000d */
[----:B------:R-:W-:Y:S02]  /*38b0*/  @P4 MOV R14, R17 ;  /* 0x00000011000e4202 */ /* 0x000fe40000000f00 */
[----:B------:R-:W-:Y:S02]  /*38c0*/  ISETP.EQ.AND P4, PT, R23, 0x4, PT ;  /* 0x000000041700780c */ /* 0x000fe40003f82270 */
[----:B------:R-:W-:Y:S02]  /*38d0*/  @P2 MOV R14, R18 ;  /* 0x00000012000e2202 */ /* 0x000fe40000000f00 */
        /* <DEDUP_REMOVED lines=8> */
[----:B------:R-:W-:Y:S02]  /*3960*/  @P5 MOV R15, R16 ;  /* 0x00000010000f5202 */ /* 0x000fe40000000f00 */
[----:B------:R-:W-:Y:S02]  /*3970*/  @P4 MOV R15, R25 ;  /* 0x00000019000f4202 */ /* 0x000fe40000000f00 */
[----:B------:R-:W-:Y:S01]  /*3980*/  MOV R22, R14 ;  /* 0x0000000e00167202 */ /* 0x000fe20000000f00 */
[----:B------:R-:W-:Y:S06]  /*3990*/  @!P6 BRA `(.L_x_22) ;  /* 0x000000000028e947 */ /* 0x000fec0003800000 */
[----:B------:R-:W-:Y:S02]  /*39a0*/  @P1 MOV R13, R17 ;  /* 0x00000011000d1202 */ /* 0x000fe40000000f00 */
[----:B------:R-:W-:Y:S01]  /*39b0*/  @P0 MOV R13, R18 ;  /* 0x00000012000d0202 */ /* 0x000fe20000000f00 */
[----:B------:R-:W-:Y:S01]  /*39c0*/  @P3 IMAD.MOV.U32 R13, RZ, RZ, R19 ;  /* 0x000000ffff0d3224 */ /* 0x000fe200078e0013 */
[----:B------:R-:W-:Y:S02]  /*39d0*/  ISETP.EQ.AND P0, PT, R23, 0x8, PT ;  /* 0x000000081700780c */ /* 0x000fe40003f02270 */
[----:B------:R-:W-:Y:S02]  /*39e0*/  @P5 MOV R13, R20 ;  /* 0x00000014000d5202 */ /* 0x000fe40000000f00 */
[----:B------:R-:W-:Y:S02]  /*39f0*/  @P4 MOV R13, R16 ;  /* 0x00000010000d4202 */ /* 0x000fe40000000f00 */
[----:B------:R-:W-:-:S04]  /*3a00*/  LOP3.LUT R5, R5, 0x1f, RZ, 0xc0, !PT ;  /* 0x0000001f05057812 */ /* 0x000fc800078ec0ff */
[----:B------:R-:W-:-:S03]  /*3a10*/  SHF.L.W.U32.HI R22, R15, R5, R22 ;  /* 0x000000050f167219 */ /* 0x000fc60000010e16 */
[----:B------:R-:W-:-:S04]  /*3a20*/  @P0 MOV R13, R25 ;  /* 0x00000019000d0202 */ /* 0x000fc80000000f00 */
[----:B------:R-:W-:-:S07]  /*3a30*/  SHF.L.W.U32.HI R15, R13, R5, R15 ;  /* 0x000000050d0f7219 */ /* 0x000fce0000010e0f */
.L_x_22:
        /* <DEDUP_REMOVED lines=18> */
.L_x_20:
[----:B------:R-:W-:Y:S01]  /*3b60*/  FMUL R5, R14, R14 ;  /* 0x0000000e0e057220 */ /* 0x000fe20000400000 */
[----:B------:R-:W0:Y:S01]  /*3b70*/  LDCU UR4, c[0x0][0x7f4] ;  /* 0x0000fe80ff0477ac */ /* 0x000e220008000800 */
[----:B------:R-:W-:Y:S01]  /*3b80*/  FADD R72, R12, R12 ;  /* 0x0000000c0c487221 */ /* 0x000fe20000000000 */
[----:B------:R-:W-:Y:S01]  /*3b90*/  FSETP.NEU.AND P0, PT, |R14|, 0.00049096695147454738617, PT ;  /* 0x3a00b43c0e00780b */ /* 0x000fe20003f0d200 */
[C---:B------:R-:W-:Y:S01]  /*3ba0*/  FFMA R16, R5.reuse, R26, 0.003265380859375 ;  /* 0x3b56000005107423 */ /* 0x040fe2000000001a */
[----:B------:R-:W-:Y:S01]  /*3bb0*/  LOP3.LUT R22, R22, 0x1, RZ, 0xc0, !PT ;  /* 0x0000000116167812 */ /* 0x000fe200078ec0ff */
[----:B------:R-:W1:Y:S02]  /*3bc0*/  MUFU.RCP R15, R72 ;  /* 0x00000048000f7308 */ /* 0x000e640000001000 */
[----:B------:R-:W-:Y:S01]  /*3bd0*/  FFMA R16, R5, R16, 0.0242919921875 ;  /* 0x3cc7000005107423 */ /* 0x000fe20000000010 */
[----:B------:R-:W-:-:S03]  /*3be0*/  ISETP.NE.U32.AND P1, PT, R22, 0x1, PT ;  /* 0x000000011600780c */ /* 0x000fc60003f25070 */
[----:B------:R-:W-:-:S04]  /*3bf0*/  FFMA R16, R5, R16, 0.053466796875 ;  /* 0x3d5b000005107423 */ /* 0x000fc80000000010 */
[----:B------:R-:W-:-:S04]  /*3c00*/  FFMA R16, R5, R16, 0.13337790966033935547 ;  /* 0x3e08943805107423 */ /* 0x000fc80000000010 */
[C---:B------:R-:W-:Y:S01]  /*3c10*/  FFMA R13, R5.reuse, R16, 0.33333230018615722656 ;  /* 0x3eaaaa88050d7423 */ /* 0x040fe20000000010 */
[----:B------:R-:W-:Y:S01]  /*3c20*/  FMUL R5, R5, R14 ;  /* 0x0000000e05057220 */ /* 0x000fe20000400000 */
[----:B-1----:R-:W-:-:S03]  /*3c30*/  FFMA R16, -R72, R15, 1 ;  /* 0x3f80000048107423 */ /* 0x002fc6000000010f */
[----:B------:R-:W-:Y:S01]  /*3c40*/  @P0 FFMA R14, R13, R5, R14 ;  /* 0x000000050d0e0223 */ /* 0x000fe2000000000e */
[----:B0-----:R-:W-:Y:S01]  /*3c50*/  I2FP.F32.S32 R5, UR4 ;  /* 0x0000000400057c45 */ /* 0x001fe20008201400 */
[----:B------:R-:W-:-:S03]  /*3c60*/  FFMA R16, R15, R16, R15 ;  /* 0x000000100f107223 */ /* 0x000fc6000000000f */
[----:B------:R-:W0:Y:S01]  /*3c70*/  FCHK P0, R5, R72 ;  /* 0x0000004805007302 */ /* 0x000e220000000000 */
[----:B------:R-:W-:-:S04]  /*3c80*/  FFMA R15, R5, R16, RZ ;  /* 0x00000010050f7223 */ /* 0x000fc800000000ff */
[----:B------:R-:W-:-:S03]  /*3c90*/  FFMA R13, -R72, R15, R5 ;  /* 0x0000000f480d7223 */ /* 0x000fc60000000105 */
[----:B------:R-:W1:Y:S01]  /*3ca0*/  @!P1 MUFU.RCP R14, -R14 ;  /* 0x8000000e000e9308 */ /* 0x000e620000001000 */
[----:B------:R-:W-:Y:S01]  /*3cb0*/  FFMA R15, R16, R13, R15 ;  /* 0x0000000d100f7223 */ /* 0x000fe2000000000f */
[----:B0-----:R-:W-:Y:S06]  /*3cc0*/  @!P0 BRA `(.L_x_23) ;  /* 0x00000000000c8947 */ /* 0x001fec0003800000 */
[----:B------:R-:W-:-:S07]  /*3cd0*/  MOV R48, 0x3cf0 ;  /* 0x00003cf000307802 */ /* 0x000fce0000000f00 */
[----:B-1----:R-:W-:Y:S05]  /*3ce0*/  CALL.REL.NOINC `($__internal_1_$__cuda_sm3x_div_rn_noftz_f32_slowpath) ;  /* 0x0000002000647944 */ /* 0x002fea0003c00000 */
[----:B------:R-:W-:-:S07]  /*3cf0*/  MOV R15, R5 ;  /* 0x00000005000f7202 */ /* 0x000fce0000000f00 */
.L_x_23:
[----:B------:R-:W0:Y:S01]  /*3d00*/  LDCU UR4, c[0x0][0x7f0] ;  /* 0x0000fe00ff0477ac */ /* 0x000e220008000800 */
[----:B-1----:R-:W-:-:S04]  /*3d10*/  FADD R72, R14, R14 ;  /* 0x0000000e0e487221 */ /* 0x002fc80000000000 */
[----:B------:R-:W1:Y:S01]  /*3d20*/  MUFU.RCP R13, R72 ;  /* 0x00000048000d7308 */ /* 0x000e620000001000 */
[----:B0-----:R-:W-:-:S07]  /*3d30*/  I2FP.F32.S32 R5, UR4 ;  /* 0x0000000400057c45 */ /* 0x001fce0008201400 */
[----:B------:R-:W0:Y:S01]  /*3d40*/  FCHK P0, R5, R72 ;  /* 0x0000004805007302 */ /* 0x000e220000000000 */
[----:B-1----:R-:W-:-:S04]  /*3d50*/  FFMA R16, -R72, R13, 1 ;  /* 0x3f80000048107423 */ /* 0x002fc8000000010d */
[----:B------:R-:W-:-:S04]  /*3d60*/  FFMA R16, R13, R16, R13 ;  /* 0x000000100d107223 */ /* 0x000fc8000000000d */
[----:B------:R-:W-:-:S04]  /*3d70*/  FFMA R13, R5, R16, RZ ;  /* 0x00000010050d7223 */ /* 0x000fc800000000ff */
[----:B------:R-:W-:-:S04]  /*3d80*/  FFMA R17, -R72, R13, R5 ;  /* 0x0000000d48117223 */ /* 0x000fc80000000105 */
[----:B------:R-:W-:Y:S01]  /*3d90*/  FFMA R13, R16, R17, R13 ;  /* 0x00000011100d7223 */ /* 0x000fe2000000000d */
[----:B0-----:R-:W-:Y:S06]  /*3da0*/  @!P0 BRA `(.L_x_24) ;  /* 0x00000000000c8947 */ /* 0x001fec0003800000 */
[----:B------:R-:W-:-:S07]  /*3db0*/  MOV R48, 0x3dd0 ;  /* 0x00003dd000307802 */ /* 0x000fce0000000f00 */
[----:B------:R-:W-:Y:S05]  /*3dc0*/  CALL.REL.NOINC `($__internal_1_$__cuda_sm3x_div_rn_noftz_f32_slowpath) ;  /* 0x00000020002c7944 */ /* 0x000fea0003c00000 */
[----:B------:R-:W-:-:S07]  /*3dd0*/  MOV R13, R5 ;  /* 0x00000005000d7202 */ /* 0x000fce0000000f00 */
.L_x_24:
[----:B------:R-:W-:Y:S01]  /*3de0*/  FFMA R16, R3, R0, RZ ;  /* 0x0000000003107223 */ /* 0x000fe200000000ff */
[C---:B------:R-:W-:Y:S01]  /*3df0*/  FFMA R5, R0.reuse, UR5, RZ ;  /* 0x0000000500057c23 */ /* 0x040fe200080000ff */
[----:B------:R-:W-:Y:S01]  /*3e00*/  FFMA R17, R0, UR8, RZ ;  /* 0x0000000800117c23 */ /* 0x000fe200080000ff */
[----:B------:R-:W-:Y:S01]  /*3e10*/  BSSY.RECONVERGENT B3, `(.L_x_25) ;  /* 0x0000017000037945 */ /* 0x000fe20003800200 */
[----:B------:R-:W-:Y:S01]  /*3e20*/  FFMA R67, R67, R64, R16 ;  /* 0x0000004043437223 */ /* 0x000fe20000000010 */
[C---:B------:R-:W-:Y:S01]  /*3e30*/  FFMA R16, R64.reuse, UR6, R5 ;  /* 0x0000000640107c23 */ /* 0x040fe20008000005 */
[----:B------:R-:W-:Y:S02]  /*3e40*/  FFMA R64, R64, UR9, R17 ;  /* 0x0000000940407c23 */ /* 0x000fe40008000011 */
[----:B------:R-:W-:Y:S01]  /*3e50*/  FFMA R66, R66, R63, R67 ;  /* 0x0000003f42427223 */ /* 0x000fe20000000043 */
[C---:B------:R-:W-:Y:S01]  /*3e60*/  FFMA R5, R63.reuse, UR7, R16 ;  /* 0x000000073f057c23 */ /* 0x040fe20008000010 */
[----:B------:R-:W-:-:S02]  /*3e70*/  FFMA R63, R63, UR10, R64 ;  /* 0x0000000a3f3f7c23 */ /* 0x000fc40008000040 */
[----:B------:R-:W-:Y:S01]  /*3e80*/  FADD R3, R65, R66 ;  /* 0x0000004241037221 */ /* 0x000fe20000000000 */
[----:B------:R-:W-:Y:S01]  /*3e90*/  FADD R5, R2, R5 ;  /* 0x0000000502057221 */ /* 0x000fe20000000000 */
[----:B------:R-:W-:Y:S02]  /*3ea0*/  FADD R68, R68, R63 ;  /* 0x0000003f44447221 */ /* 0x000fe40000000000 */
[----:B------:R-:W-:-:S04]  /*3eb0*/  FADD R3, R3, 1.0000000116860974231e-07 ;  /* 0x33d6bf9503037421 */ /* 0x000fc80000000000 */
[----:B------:R-:W0:Y:S08]  /*3ec0*/  MUFU.RCP R18, R3 ;  /* 0x0000000300127308 */ /* 0x000e300000001000 */
[----:B------:R-:W1:Y:S01]  /*3ed0*/  FCHK P0, R5, R3 ;  /* 0x0000000305007302 */ /* 0x000e620000000000 */
[----:B0-----:R-:W-:-:S04]  /*3ee0*/  FFMA R19, -R3, R18, 1 ;  /* 0x3f80000003137423 */ /* 0x001fc80000000112 */
[----:B------:R-:W-:-:S04]  /*3ef0*/  FFMA R18, R18, R19, R18 ;  /* 0x0000001312127223 */ /* 0x000fc80000000012 */
[----:B------:R-:W-:-:S04]  /*3f00*/  FFMA R17, R5, R18, RZ ;  /* 0x0000001205117223 */ /* 0x000fc800000000ff */
[----:B------:R-:W-:-:S04]  /*3f10*/  FFMA R0, -R3, R17, R5 ;  /* 0x0000001103007223 */ /* 0x000fc80000000105 */
[----:B------:R-:W-:Y:S01]  /*3f20*/  FFMA R17, R18, R0, R17 ;  /* 0x0000000012117223 */ /* 0x000fe20000000011 */
[----:B-1----:R-:W-:Y:S06]  /*3f30*/  @!P0 BRA `(.L_x_26) ;  /* 0x0000000000108947 */ /* 0x002fec0003800000 */
[----:B------:R-:W-:Y:S02]  /*3f40*/  MOV R72, R3 ;  /* 0x0000000300487202 */ /* 0x000fe40000000f00 */
[----:B------:R-:W-:-:S07]  /*3f50*/  MOV R48, 0x3f70 ;  /* 0x00003f7000307802 */ /* 0x000fce0000000f00 */
[----:B------:R-:W-:Y:S05]  /*3f60*/  CALL.REL.NOINC `($__internal_1_$__cuda_sm3x_div_rn_noftz_f32_slowpath) ;  /* 0x0000001c00c47944 */ /* 0x000fea0003c00000 */
[----:B------:R-:W-:-:S07]  /*3f70*/  MOV R17, R5 ;  /* 0x0000000500117202 */ /* 0x000fce0000000f00 */
.L_x_26:
[----:B------:R-:W-:Y:S05]  /*3f80*/  BSYNC.RECONVERGENT B3 ;  /* 0x0000000000037941 */ /* 0x000fea0003800200 */
.L_x_25:
        /* <DEDUP_REMOVED lines=10> */
[----:B------:R-:W-:Y:S02]  /*4030*/  MOV R72, R3 ;  /* 0x0000000300487202 */ /* 0x000fe40000000f00 */
[----:B------:R-:W-:-:S07]  /*4040*/  MOV R48, 0x4060 ;  /* 0x0000406000307802 */ /* 0x000fce0000000f00 */
[----:B------:R-:W-:Y:S05]  /*4050*/  CALL.REL.NOINC `($__internal_1_$__cuda_sm3x_div_rn_noftz_f32_slowpath) ;  /* 0x0000001c00887944 */ /* 0x000fea0003c00000 */
[----:B------:R-:W-:-:S07]  /*4060*/  MOV R19, R5 ;  /* 0x0000000500137202 */ /* 0x000fce0000000f00 */
.L_x_28:
[----:B------:R-:W-:Y:S05]  /*4070*/  BSYNC.RECONVERGENT B3 ;  /* 0x0000000000037941 */ /* 0x000fea0003800200 */
.L_x_27:
        /* <DEDUP_REMOVED lines=13> */
[----:B------:R-:W-:-:S07]  /*4150*/  IMAD.MOV.U32 R16, RZ, RZ, R5 ;  /* 0x000000ffff107224 */ /* 0x000fce00078e0005 */
.L_x_30:
[----:B------:R-:W-:Y:S05]  /*4160*/  BSYNC.RECONVERGENT B3 ;  /* 0x0000000000037941 */ /* 0x000fea0003800200 */
.L_x_29:
[----:B------:R-:W0:Y:S01]  /*4170*/  MUFU.RCP R3, R16 ;  /* 0x0000001000037308 */ /* 0x000e220000001000 */
[----:B------:R-:W-:Y:S01]  /*4180*/  BSSY.RECONVERGENT B3, `(.L_x_31) ;  /* 0x000000f000037945 */ /* 0x000fe20003800200 */
[----:B------:R-:W-:Y:S01]  /*4190*/  FMUL R18, R12, 1.2999999523162841797 ;  /* 0x3fa666660c127820 */ /* 0x000fe20000400000 */
[----:B------:R-:W-:-:S05]  /*41a0*/  FMUL R21, R14, 1.2999999523162841797 ;  /* 0x3fa666660e157820 */ /* 0x000fca0000400000 */
        /* <DEDUP_REMOVED lines=10> */
[----:B------:R-:W-:Y:S05]  /*4250*/  CALL.REL.NOINC `($__internal_1_$__cuda_sm3x_div_rn_noftz_f32_slowpath) ;  /* 0x0000001c00087944 */ /* 0x000fea0003c00000 */
[----:B------:R-:W-:-:S07]  /*4260*/  MOV R2, R5 ;  /* 0x0000000500027202 */ /* 0x000fce0000000f00 */
.L_x_32:
[----:B------:R-:W-:Y:S05]  /*4270*/  BSYNC.RECONVERGENT B3 ;  /* 0x0000000000037941 */ /* 0x000fea0003800200 */
.L_x_31:
        /* <DEDUP_REMOVED lines=13> */
.L_x_34:
[----:B------:R-:W-:Y:S05]  /*4350*/  BSYNC.RECONVERGENT B3 ;  /* 0x0000000000037941 */ /* 0x000fea0003800200 */
.L_x_33:
[----:B------:R-:W0:Y:S01]  /*4360*/  MUFU.RCP R3, R16 ;  /* 0x0000001000037308 */ /* 0x000e220000001000 */
[C---:B------:R-:W-:Y:S01]  /*4370*/  FMNMX R5, -R18.reuse, R5, !PT ;  /* 0x0000000512057209 */ /* 0x040fe20007800100 */
[----:B------:R-:W-:Y:S01]  /*4380*/  BSSY.RECONVERGENT B3, `(.L_x_35) ;  /* 0x0000010000037945 */ /* 0x000fe20003800200 */
[C---:B------:R-:W-:Y:S02]  /*4390*/  FMNMX R2, -R21.reuse, R2, !PT ;  /* 0x0000000215027209 */ /* 0x040fe40007800100 */
[----:B------:R-:W-:Y:S02]  /*43a0*/  FMNMX R17, R18, R5, PT ;  /* 0x0000000512117209 */ /* 0x000fe40003800000 */
[----:B------:R-:W-:Y:S01]  /*43b0*/  FMNMX R21, R21, R2, PT ;  /* 0x0000000215157209 */ /* 0x000fe20003800000 */
        /* <DEDUP_REMOVED lines=12> */
.L_x_36:
[----:B------:R-:W-:Y:S05]  /*4480*/  BSYNC.RECONVERGENT B3 ;  /* 0x0000000000037941 */ /* 0x000fea0003800200 */
.L_x_35:
[-C--:B------:R-:W-:Y:S01]  /*4490*/  FMUL R14, R16, R16.reuse ;  /* 0x00000010100e7220 */ /* 0x080fe20000400000 */
[----:B------:R-:W-:Y:S01]  /*44a0*/  FMUL R2, R17, -R16 ;  /* 0x8000001011027220 */ /* 0x000fe20000400000 */
[----:B------:R-:W-:Y:S02]  /*44b0*/  BSSY.RECONVERGENT B3, `(.L_x_37) ;  /* 0x000000e000037945 */ /* 0x000fe40003800200 */
[----:B------:R-:W0:Y:S01]  /*44c0*/  MUFU.RCP R3, R14 ;  /* 0x0000000e00037308 */ /* 0x000e220000001000 */
[----:B------:R-:W-:-:S07]  /*44d0*/  FMUL R5, R2, R15 ;  /* 0x0000000f02057220 */ /* 0x000fce0000400000 */
        /* <DEDUP_REMOVED lines=11> */
.L_x_38:
[----:B------:R-:W-:Y:S05]  /*4590*/  BSYNC.RECONVERGENT B3 ;  /* 0x0000000000037941 */ /* 0x000fea0003800200 */
.L_x_37:
        /* <DEDUP_REMOVED lines=14> */
.L_x_40:
[----:B------:R-:W-:Y:S05]  /*4680*/  BSYNC.RECONVERGENT B3 ;  /* 0x0000000000037941 */ /* 0x000fea0003800200 */
.L_x_39:
[----:B------:R-:W0:Y:S01]  /*4690*/  MUFU.RCP R3, R14 ;  /* 0x0000000e00037308 */ /* 0x000e220000001000 */
[----:B------:R-:W-:Y:S01]  /*46a0*/  FMUL R16, R21, -R16 ;  /* 0x8000001015107220 */ /* 0x000fe20000400000 */
[----:B------:R-:W-:Y:S03]  /*46b0*/  BSSY.RECONVERGENT B3, `(.L_x_41) ;  /* 0x000000d000037945 */ /* 0x000fe60003800200 */
[----:B------:R-:W-:-:S04]  /*46c0*/  FMUL R5, R16, R13 ;  /* 0x0000000d10057220 */ /* 0x000fc80000400000 */
        /* <DEDUP_REMOVED lines=11> */
.L_x_42:
[----:B------:R-:W-:Y:S05]  /*4780*/  BSYNC.RECONVERGENT B3 ;  /* 0x0000000000037941 */ /* 0x000fea0003800200 */
.L_x_41:
[C---:B------:R-:W-:Y:S01]  /*4790*/  FFMA R2, R0.reuse, UR5, RZ ;  /* 0x0000000500027c23 */ /* 0x040fe200080000ff */
[----:B------:R-:W-:Y:S01]  /*47a0*/  FFMA R13, R0, UR6, RZ ;  /* 0x00000006000d7c23 */ /* 0x000fe200080000ff */
[----:B------:R-:W-:Y:S01]  /*47b0*/  FFMA R5, RZ, UR5, RZ ;  /* 0x00000005ff057c23 */ /* 0x000fe200080000ff */
[----:B------:R-:W-:Y:S01]  /*47c0*/  FFMA R17, RZ, UR6, RZ ;  /* 0x00000006ff117c23 */ /* 0x000fe200080000ff */
[----:B------:R-:W-:Y:S01]  /*47d0*/  FFMA R3, RZ, UR8, R2 ;  /* 0x00000008ff037c23 */ /* 0x000fe20008000002 */
[----:B------:R-:W-:Y:S01]  /*47e0*/  FFMA R15, RZ, UR9, R13 ;  /* 0x00000009ff0f7c23 */ /* 0x000fe2000800000d */
[----:B------:R-:W-:Y:S01]  /*47f0*/  FFMA R13, R12, UR8, R5 ;  /* 0x000000080c0d7c23 */ /* 0x000fe20008000005 */
[----:B------:R-:W-:Y:S01]  /*4800*/  FFMA R18, R0, UR7, RZ ;  /* 0x0000000700127c23 */ /* 0x000fe200080000ff */
[C---:B------:R-:W-:Y:S01]  /*4810*/  FFMA R5, R74.reuse, UR11, R3 ;  /* 0x0000000b4a057c23 */ /* 0x040fe20008000003 */
[----:B------:R-:W-:Y:S01]  /*4820*/  FFMA R2, R74, UR12, R15 ;  /* 0x0000000c4a027c23 */ /* 0x000fe2000800000f */
[----:B------:R-:W-:Y:S01]  /*4830*/  FFMA R3, R16, UR11, R13 ;  /* 0x0000000b10037c23 */ /* 0x000fe2000800000d */
[----:B------:R-:W-:Y:S01]  /*4840*/  FFMA R17, R12, UR9, R17 ;  /* 0x000000090c117c23 */ /* 0x000fe20008000011 */
[-C--:B------:R-:W-:Y:S01]  /*4850*/  FFMA R13, R8, R5.reuse, RZ ;  /* 0x00000005080d7223 */ /* 0x080fe200000000ff */
[CC--:B------:R-:W-:Y:S01]  /*4860*/  FFMA R20, R7.reuse, R5.reuse, RZ ;  /* 0x0000000507147223 */ /* 0x0c0fe200000000ff */
[----:B------:R-:W-:Y:S01]  /*4870*/  FFMA R22, R6, R5, RZ ;  /* 0x0000000506167223 */ /* 0x000fe200000000ff */
[----:B------:R-:W-:Y:S01]  /*4880*/  FFMA R5, RZ, UR10, R18 ;  /* 0x0000000aff057c23 */ /* 0x000fe20008000012 */
[-C--:B------:R-:W-:Y:S01]  /*4890*/  FFMA R15, R7, R2.reuse, R13 ;  /* 0x00000002070f7223 */ /* 0x080fe2000000000d */
[----:B------:R-:W-:Y:S01]  /*48a0*/  FFMA R13, RZ, UR7, RZ ;  /* 0x00000007ff0d7c23 */ /* 0x000fe200080000ff */
[----:B------:R-:W-:Y:S01]  /*48b0*/  FFMA R14, R16, UR12, R17 ;  /* 0x0000000c100e7c23 */ /* 0x000fe20008000011 */
[-C--:B------:R-:W-:Y:S01]  /*48c0*/  FFMA R8, R8, R3.reuse, RZ ;  /* 0x0000000308087223 */ /* 0x080fe200000000ff */
[-C--:B------:R-:W-:Y:S01]  /*48d0*/  FFMA R20, R11, R2.reuse, R20 ;  /* 0x000000020b147223 */ /* 0x080fe20000000014 */
[----:B------:R-:W-:Y:S01]  /*48e0*/  FFMA R13, R12, UR10, R13 ;  /* 0x0000000a0c0d7c23 */ /* 0x000fe2000800000d */
[----:B------:R-:W-:Y:S01]  /*48f0*/  FFMA R17, R9, R2, R22 ;  /* 0x0000000209117223 */ /* 0x000fe20000000016 */
[CC--:B------:R-:W-:Y:S01]  /*4900*/  FFMA R2, R7.reuse, R3.reuse, RZ ;  /* 0x0000000307027223 */ /* 0x0c0fe200000000ff */
[----:B------:R-:W-:Y:S01]  /*4910*/  FFMA R5, R74, UR13, R5 ;  /* 0x0000000d4a057c23 */ /* 0x000fe20008000005 */
[-C--:B------:R-:W-:Y:S01]  /*4920*/  FFMA R8, R7, R14.reuse, R8 ;  /* 0x0000000e07087223 */ /* 0x080fe20000000008 */
[----:B------:R-:W-:Y:S01]  /*4930*/  FFMA R13, R16, UR13, R13 ;  /* 0x0000000d100d7c23 */ /* 0x000fe2000800000d */
[-C--:B------:R-:W-:Y:S01]  /*4940*/  FFMA R18, R11, R14.reuse, R2 ;  /* 0x0000000e0b127223 */ /* 0x080fe20000000002 */
[C---:B------:R-:W-:Y:S01]  /*4950*/  FFMA R22, R6.reuse, R3, RZ ;  /* 0x0000000306167223 */ /* 0x040fe200000000ff */
[C---:B------:R-:W-:Y:S01]  /*4960*/  FFMA R2, R6.reuse, R5, R15 ;  /* 0x0000000506027223 */ /* 0x040fe2000000000f */
[----:B------:R-:W-:Y:S01]  /*4970*/  FFMA R6, R6, R13, R8 ;  /* 0x0000000d06067223 */ /* 0x000fe20000000008 */
[CC--:B------:R-:W-:Y:S01]  /*4980*/  FFMA R20, R9.reuse, R5.reuse, R20 ;  /* 0x0000000509147223 */ /* 0x0c0fe20000000014 */
[----:B------:R-:W-:Y:S01]  /*4990*/  FFMA R17, R10, R5, R17 ;  /* 0x000000050a117223 */ /* 0x000fe20000000011 */
[C---:B------:R-:W-:Y:S01]  /*49a0*/  FFMA R22, R9.reuse, R14, R22 ;  /* 0x0000000e09167223 */ /* 0x040fe20000000016 */
[-C--:B------:R-:W-:Y:S01]  /*49b0*/  FFMA R18, R9, R13.reuse, R18 ;  /* 0x0000000d09127223 */ /* 0x080fe20000000012 */
[----:B------:R-:W-:Y:S01]  /*49c0*/  FFMA R3, R2, UR5, RZ ;  /* 0x0000000502037c23 */ /* 0x000fe200080000ff */
[----:B------:R-:W-:Y:S01]  /*49d0*/  FFMA R5, R6, UR5, RZ ;  /* 0x0000000506057c23 */ /* 0x000fe200080000ff */
[C---:B------:R-:W-:Y:S01]  /*49e0*/  FFMA R7, R2.reuse, UR8, RZ ;  /* 0x0000000802077c23 */ /* 0x040fe200080000ff */
[----:B------:R-:W-:Y:S01]  /*49f0*/  FFMA R11, R2, UR11, RZ ;  /* 0x0000000b020b7c23 */ /* 0x000fe200080000ff */
[----:B------:R-:W-:Y:S01]  /*4a00*/  FFMA R22, R10, R13, R22 ;  /* 0x0000000d0a167223 */ /* 0x000fe20000000016 */
[----:B------:R-:W-:Y:S01]  /*4a10*/  FFMA R9, R6, UR8, RZ ;  /* 0x0000000806097c23 */ /* 0x000fe200080000ff */
[----:B------:R-:W-:Y:S01]  /*4a20*/  FFMA R2, R20, UR6, R3 ;  /* 0x0000000614027c23 */ /* 0x000fe20008000003 */
[----:B------:R-:W-:Y:S01]  /*4a30*/  FFMA R5, R18, UR6, R5 ;  /* 0x0000000612057c23 */ /* 0x000fe20008000005 */
[----:B------:R-:W-:Y:S01]  /*4a40*/  FFMA R13, R6, UR11, RZ ;  /* 0x0000000b060d7c23 */ /* 0x000fe200080000ff */
[----:B------:R-:W-:Y:S01]  /*4a50*/  FFMA R6, R20, UR9, R7 ;  /* 0x0000000914067c23 */ /* 0x000fe20008000007 */
[----:B------:R-:W-:Y:S01]  /*4a60*/  FFMA R9, R18, UR9, R9 ;  /* 0x0000000912097c23 */ /* 0x000fe20008000009 */
[C---:B------:R-:W-:Y:S01]  /*4a70*/  FFMA R3, R17.reuse, UR7, R2 ;  /* 0x0000000711037c23 */ /* 0x040fe20008000002 */
[----:B------:R-:W-:Y:S01]  /*4a80*/  FFMA R5, R22, UR7, R5 ;  /* 0x0000000716057c23 */ /* 0x000fe20008000005 */
[----:B------:R-:W-:Y:S01]  /*4a90*/  FFMA R20, R20, UR12, R11 ;  /* 0x0000000c14147c23 */ /* 0x000fe2000800000b */
[----:B------:R-:W-:Y:S01]  /*4aa0*/  FFMA R13, R18, UR12, R13 ;  /* 0x0000000c120d7c23 */ /* 0x000fe2000800000d */
[----:B------:R-:W-:Y:S01]  /*4ab0*/  FFMA R7, R17, UR10, R6 ;  /* 0x0000000a11077c23 */ /* 0x000fe20008000006 */
[C---:B------:R-:W-:Y:S01]  /*4ac0*/  FFMA R9, R22.reuse, UR10, R9 ;  /* 0x0000000a16097c23 */ /* 0x040fe20008000009 */
[-C--:B------:R-:W-:Y:S01]  /*4ad0*/  FFMA R2, R3, R0.reuse, RZ ;  /* 0x0000000003027223 */ /* 0x080fe200000000ff */
[----:B------:R-:W-:Y:S01]  /*4ae0*/  FFMA R8, RZ, R5, RZ ;  /* 0x00000005ff087223 */ /* 0x000fe200000000ff */
[----:B------:R-:W-:Y:S01]  /*4af0*/  FFMA R17, R17, UR13, R20 ;  /* 0x0000000d11117c23 */ /* 0x000fe20008000014 */
[----:B------:R-:W-:Y:S01]  /*4b00*/  FFMA R13, R22, UR13, R13 ;  /* 0x0000000d160d7c23 */ /* 0x000fe2000800000d */
[----:B------:R-:W-:Y:S01]  /*4b10*/  FFMA R6, RZ, R3, RZ ;  /* 0x00000003ff067223 */ /* 0x000fe200000000ff */
[----:B------:R-:W-:Y:S01]  /*4b20*/  FFMA R0, R5, R0, RZ ;  /* 0x0000000005007223 */ /* 0x000fe200000000ff */
[----:B------:R-:W-:Y:S01]  /*4b30*/  FFMA R2, RZ, R7, R2 ;  /* 0x00000007ff027223 */ /* 0x000fe20000000002 */
[-C--:B------:R-:W-:Y:S01]  /*4b40*/  FFMA R8, R9, R12.reuse, R8 ;  /* 0x0000000c09087223 */ /* 0x080fe20000000008 */
[----:B------:R-:W-:Y:S01]  /*4b50*/  FFMA R7, R7, R12, R6 ;  /* 0x0000000c07077223 */ /* 0x000fe20000000006 */
[----:B------:R-:W-:Y:S01]  /*4b60*/  FFMA R0, RZ, R9, R0 ;  /* 0x00000009ff007223 */ /* 0x000fe20000000000 */
[----:B------:R-:W-:Y:S01]  /*4b70*/  FFMA R2, R17, R74, R2 ;  /* 0x0000004a11027223 */ /* 0x000fe20000000002 */
[-C--:B------:R-:W-:Y:S01]  /*4b80*/  FFMA R8, R13, R16.reuse, R8 ;  /* 0x000000100d087223 */ /* 0x080fe20000000008 */
[----:B------:R-:W-:Y:S01]  /*4b90*/  FFMA R7, R17, R16, R7 ;  /* 0x0000001011077223 */ /* 0x000fe20000000007 */
[----:B------:R-:W-:Y:S01]  /*4ba0*/  FFMA R74, R13, R74, R0 ;  /* 0x0000004a0d4a7223 */ /* 0x000fe20000000000 */
[----:B------:R-:W-:Y:S01]  /*4bb0*/  FMNMX R76, RZ, R76, !PT ;  /* 0x0000004cff4c7209 */ /* 0x000fe20007800000 */
[----:B------:R-:W-:Y:S01]  /*4bc0*/  IMAD.MOV.U32 R82, RZ, RZ, R70 ;  /* 0x000000ffff527224 */ /* 0x000fe200078e0046 */
[----:B------:R-:W-:Y:S01]  /*4bd0*/  FMNMX R78, RZ, R78, !PT ;  /* 0x0000004eff4e7209 */ /* 0x000fe20007800000 */
[----:B------:R-:W-:Y:S01]  /*4be0*/  FADD R77, R2, 0.30000001192092895508 ;  /* 0x3e99999a024d7421 */ /* 0x000fe20000000000 */
[----:B------:R-:W-:Y:S01]  /*4bf0*/  FMNMX R79, RZ, R79, !PT ;  /* 0x0000004fff4f7209 */ /* 0x000fe20007800000 */
[----:B------:R-:W-:Y:S01]  /*4c00*/  FADD R6, R8, 0.30000001192092895508 ;  /* 0x3e99999a08067421 */ /* 0x000fe20000000000 */
[----:B------:R-:W-:-:S02]  /*4c10*/  MOV R81, R69 ;  /* 0x0000004500517202 */ /* 0x000fc40000000f00 */
[----:B------:R-:W-:-:S07]  /*4c20*/  MOV R80, R4 ;  /* 0x0000000400507202 */ /* 0x000fce0000000f00 */
.L_x_6:
[----:B------:R-:W-:Y:S05]  /*4c30*/  BSYNC.RECONVERGENT B2 ;  /* 0x0000000000027941 */ /* 0x000fea0003800200 */
.L_x_5:
[----:B------:R-:W-:-:S13]  /*4c40*/  FSETP.GTU.AND P0, PT, R80, 0.20000000298023223877, PT ;  /* 0x3e4ccccd5000780b */ /* 0x000fda0003f0c000 */
[----:B------:R-:W-:Y:S05]  /*4c50*/  @!P0 EXIT ;  /* 0x000000000000894d */ /* 0x000fea0003800000 */
[----:B------:R-:W-:-:S04]  /*4c60*/  FMUL R3, R7, R74 ;  /* 0x0000004a07037220 */ /* 0x000fc80000400000 */
[----:B------:R-:W-:-:S05]  /*4c70*/  FFMA R2, R6, R77, -R3 ;  /* 0x0000004d06027223 */ /* 0x000fca0000000803 */
[----:B------:R-:W-:-:S13]  /*4c80*/  FSETP.NEU.AND P0, PT, R2, RZ, PT ;  /* 0x000000ff0200720b */ /* 0x000fda0003f0d000 */
[----:B------:R-:W-:Y:S05]  /*4c90*/  @!P0 EXIT ;  /* 0x000000000000894d */ /* 0x000fea0003800000 */
[----:B------:R-:W-:Y:S01]  /*4ca0*/  FADD R0, R6, R77 ;  /* 0x0000004d06007221 */ /* 0x000fe20000000000 */
[----:B------:R-:W-:Y:S03]  /*4cb0*/  BSSY.RECONVERGENT B0, `(.L_x_43) ;  /* 0x0000010000007945 */ /* 0x000fe60003800200 */
[----:B------:R-:W-:-:S04]  /*4cc0*/  FMUL R5, R0, 0.5 ;  /* 0x3f00000000057820 */ /* 0x000fc80000400000 */
[----:B------:R-:W-:-:S05]  /*4cd0*/  FFMA R0, R5, R5, -R2 ;  /* 0x0000000505007223 */ /* 0x000fca0000000802 */
[----:B------:R-:W-:-:S04]  /*4ce0*/  FMNMX R48, R0, 0.10000000149011611938, !PT ;  /* 0x3dcccccd00307809 */ /* 0x000fc80007800000 */
[----:B------:R-:W-:Y:S01]  /*4cf0*/  IADD3 R0, PT, PT, R48, -0xd000000, RZ ;  /* 0xf300000030007810 */ /* 0x000fe20007ffe0ff */
[----:B------:R0:W1:Y:S03]  /*4d00*/  MUFU.RSQ R3, R48 ;  /* 0x0000003000037308 */ /* 0x0000660000001400 */
[----:B------:R-:W-:-:S13]  /*4d10*/  ISETP.GT.U32.AND P0, PT, R0, 0x727fffff, PT ;  /* 0x727fffff0000780c */ /* 0x000fda0003f04070 */
[----:B0-----:R-:W-:Y:S05]  /*4d20*/  @!P0 BRA `(.L_x_44) ;  /* 0x0000000000108947 */ /* 0x001fea0003800000 */
[----:B------:R-:W-:-:S07]  /*4d30*/  MOV R73, 0x4d50 ;  /* 0x00004d5000497802 */ /* 0x000fce0000000f00 */
[----:B-1---5:R-:W-:Y:S05]  /*4d40*/  CALL.REL.NOINC `($__internal_0_$__cuda_sm20_sqrt_rn_f32_slowpath) ;  /* 0x0000000c00f47944 */ /* 0x022fea0003c00000 */
[----:B------:R-:W-:Y:S01]  /*4d50*/  MOV R0, R51 ;  /* 0x0000003300007202 */ /* 0x000fe20000000f00 */
[----:B------:R-:W-:Y:S06]  /*4d60*/  BRA `(.L_x_45) ;  /* 0x0000000000107947 */ /* 0x000fec0003800000 */
.L_x_44:
[----:B-1----:R-:W-:Y:S01]  /*4d70*/  FMUL.FTZ R0, R48, R3 ;  /* 0x0000000330007220 */ /* 0x002fe20000410000 */
[----:B------:R-:W-:-:S03]  /*4d80*/  FMUL.FTZ R4, R3, 0.5 ;  /* 0x3f00000003047820 */ /* 0x000fc60000410000 */
[----:B------:R-:W-:-:S04]  /*4d90*/  FFMA R3, -R0, R0, R48 ;  /* 0x0000000000037223 */ /* 0x000fc80000000130 */
[----:B------:R-:W-:-:S07]  /*4da0*/  FFMA R0, R3, R4, R0 ;  /* 0x0000000403007223 */ /* 0x000fce0000000000 */
.L_x_45:
[----:B------:R-:W-:Y:S05]  /*4db0*/  BSYNC.RECONVERGENT B0 ;  /* 0x0000000000007941 */ /* 0x000fea0003800200 */
.L_x_43:
[C-C-:B------:R-:W-:Y:S01]  /*4dc0*/  FADD R3, R5.reuse, R0.reuse ;  /* 0x0000000005037221 */ /* 0x140fe20000000000 */
[----:B------:R-:W-:Y:S01]  /*4dd0*/  FADD R0, R5, -R0 ;  /* 0x8000000005007221 */ /* 0x000fe20000000000 */
[----:B------:R-:W-:Y:S04]  /*4de0*/  BSSY.RECONVERGENT B0, `(.L_x_46) ;  /* 0x000000e000007945 */ /* 0x000fe80003800200 */
[----:B------:R-:W-:-:S04]  /*4df0*/  FMNMX R48, R3, R0, !PT ;  /* 0x0000000003307209 */ /* 0x000fc80007800000 */
        /* <DEDUP_REMOVED lines=8> */
.L_x_47:
[----:B-1----:R-:W-:Y:S01]  /*4e80*/  FMUL.FTZ R11, R48, R3 ;  /* 0x00000003300b7220 */ /* 0x002fe20000410000 */
[----:B------:R-:W-:-:S03]  /*4e90*/  FMUL.FTZ R3, R3, 0.5 ;  /* 0x3f00000003037820 */ /* 0x000fc60000410000 */
[----:B------:R-:W-:-:S04]  /*4ea0*/  FFMA R0, -R11, R11, R48 ;  /* 0x0000000b0b007223 */ /* 0x000fc80000000130 */
[----:B------:R-:W-:-:S07]  /*4eb0*/  FFMA R11, R0, R3, R11 ;  /* 0x00000003000b7223 */ /* 0x000fce000000000b */
.L_x_48:
[----:B------:R-:W-:Y:S05]  /*4ec0*/  BSYNC.RECONVERGENT B0 ;  /* 0x0000000000007941 */ /* 0x000fea0003800200 */
.L_x_46:
[----:B------:R-:W0:Y:S01]  /*4ed0*/  LDCU UR4, c[0x0][0x804] ;  /* 0x00010080ff0477ac */ /* 0x000e220008000800 */
[----:B------:R-:W-:Y:S01]  /*4ee0*/  FMUL R11, R11, 3 ;  /* 0x404000000b0b7820 */ /* 0x000fe20000400000 */
[----:B------:R-:W-:Y:S01]  /*4ef0*/  FADD R0, R82, 1 ;  /* 0x3f80000052007421 */ /* 0x000fe20000000000 */
[----:B------:R-:W-:Y:S01]  /*4f00*/  FADD R12, R81, 1 ;  /* 0x3f800000510c7421 */ /* 0x000fe20000000000 */
[----:B------:R-:W1:Y:S01]  /*4f10*/  LDCU.64 UR6, c[0x0][0x7f0] ;  /* 0x0000fe00ff0677ac */ /* 0x000e620008000a00 */
[----:B------:R-:W2:Y:S01]  /*4f20*/  FRND.CEIL R3, R11 ;  /* 0x0000000b00037307 */ /* 0x000ea20000209000 */
[----:B------:R-:W-:Y:S01]  /*4f30*/  BSSY.RECONVERGENT B2, `(.L_x_49) ;  /* 0x0000015000027945 */ /* 0x000fe20003800200 */
[----:B0-----:R-:W-:Y:S01]  /*4f40*/  I2FP.F32.U32 R10, UR4 ;  /* 0x00000004000a7c45 */ /* 0x001fe20008201000 */
[----:B------:R-:W0:Y:S05]  /*4f50*/  LDCU UR4, c[0x0][0x7fc] ;  /* 0x0000ff80ff0477ac */ /* 0x000e2a0008000800 */
[----:B------:R-:W3:Y:S01]  /*4f60*/  MUFU.RCP R9, R10 ;  /* 0x0000000a00097308 */ /* 0x000ee20000001000 */
[----:B-1----:R-:W-:-:S02]  /*4f70*/  I2FP.F32.S32 R5, UR7 ;  /* 0x0000000700057c45 */ /* 0x002fc40008201400 */
[----:B------:R-:W-:-:S03]  /*4f80*/  I2FP.F32.S32 R13, UR6 ;  /* 0x00000006000d7c45 */ /* 0x000fc60008201400 */
[----:B------:R-:W-:Y:S02]  /*4f90*/  FFMA R16, R5, R0, -1 ;  /* 0xbf80000005107423 */ /* 0x000fe40000000000 */
[----:B------:R-:W-:Y:S02]  /*4fa0*/  FFMA R12, R13, R12, -1 ;  /* 0xbf8000000d0c7423 */ /* 0x000fe4000000000c */
[----:B--2---:R-:W-:-:S04]  /*4fb0*/  FFMA R5, R16, 0.5, -R3 ;  /* 0x3f00000010057823 */ /* 0x004fc80000000803 */
[----:B------:R-:W1:Y:S01]  /*4fc0*/  FCHK P0, R5, R10 ;  /* 0x0000000a05007302 */ /* 0x000e620000000000 */
[----:B---3--:R-:W-:-:S04]  /*4fd0*/  FFMA R0, -R10, R9, 1 ;  /* 0x3f8000000a007423 */ /* 0x008fc80000000109 */
[----:B------:R-:W-:-:S04]  /*4fe0*/  FFMA R0, R9, R0, R9 ;  /* 0x0000000009007223 */ /* 0x000fc80000000009 */
[----:B------:R-:W-:-:S04]  /*4ff0*/  FFMA R9, R5, R0, RZ ;  /* 0x0000000005097223 */ /* 0x000fc800000000ff */
[----:B------:R-:W-:-:S04]  /*5000*/  FFMA R4, -R10, R9, R5 ;  /* 0x000000090a047223 */ /* 0x000fc80000000105 */
[----:B------:R-:W-:Y:S01]  /*5010*/  FFMA R0, R0, R4, R9 ;  /* 0x0000000400007223 */ /* 0x000fe20000000009 */
[----:B0-----:R-:W-:Y:S01]  /*5020*/  I2FP.F32.U32 R9, UR4 ;  /* 0x0000000400097c45 */ /* 0x001fe20008201000 */
[----:B-1----:R-:W-:Y:S06]  /*5030*/  @!P0 BRA `(.L_x_50) ;  /* 0x0000000000108947 */ /* 0x002fec0003800000 */
[----:B------:R-:W-:Y:S02]  /*5040*/  MOV R72, R10 ;  /* 0x0000000a00487202 */ /* 0x000fe40000000f00 */
[----:B------:R-:W-:-:S07]  /*5050*/  MOV R48, 0x5070 ;  /* 0x0000507000307802 */ /* 0x000fce0000000f00 */
[----:B-----5:R-:W-:Y:S05]  /*5060*/  CALL.REL.NOINC `($__internal_1_$__cuda_sm3x_div_rn_noftz_f32_slowpath) ;  /* 0x0000000c00847944 */ /* 0x020fea0003c00000 */
[----:B------:R-:W-:-:S07]  /*5070*/  MOV R0, R5 ;  /* 0x0000000500007202 */ /* 0x000fce0000000f00 */
.L_x_50:
[----:B------:R-:W-:Y:S05]  /*5080*/  BSYNC.RECONVERGENT B2 ;  /* 0x0000000000027941 */ /* 0x000fea0003800200 */
.L_x_49:
[----:B------:R-:W0:Y:S01]  /*5090*/  LDCU UR4, c[0x0][0x800] ;  /* 0x00010000ff0477ac */ /* 0x000e220008000800 */
[----:B------:R-:W-:Y:S01]  /*50a0*/  FMNMX R0, R9, R0, PT ;  /* 0x0000000009007209 */ /* 0x000fe20003800000 */
[----:B------:R-:W-:Y:S03]  /*50b0*/  BSSY.RECONVERGENT B2, `(.L_x_51) ;  /* 0x0000013000027945 */ /* 0x000fe60003800200 */
[----:B------:R-:W-:-:S04]  /*50c0*/  FMNMX R0, RZ, R0, !PT ;  /* 0x00000000ff007209 */ /* 0x000fc80007800000 */
[----:B------:R-:W-:Y:S01]  /*50d0*/  F2I.FLOOR.NTZ R4, R0 ;  /* 0x0000000000047305 */ /* 0x000fe20000207100 */
[----:B0-----:R-:W-:Y:S01]  /*50e0*/  I2FP.F32.U32 R14, UR4 ;  /* 0x00000004000e7c45 */ /* 0x001fe20008201000 */
[----:B------:R-:W0:Y:S06]  /*50f0*/  LDCU UR4, c[0x0][0x7f8] ;  /* 0x0000ff00ff0477ac */ /* 0x000e2c0008000800 */
[----:B------:R-:W1:Y:S02]  /*5100*/  MUFU.RCP R5, R14 ;  /* 0x0000000e00057308 */ /* 0x000e640000001000 */
[----:B-1----:R-:W-:-:S04]  /*5110*/  FFMA R8, -R14, R5, 1 ;  /* 0x3f8000000e087423 */ /* 0x002fc80000000105 */
[----:B------:R-:W-:Y:S01]  /*5120*/  FFMA R8, R5, R8, R5 ;  /* 0x0000000805087223 */ /* 0x000fe20000000005 */
[----:B------:R-:W-:-:S04]  /*5130*/  FFMA R5, R12, 0.5, -R3 ;  /* 0x3f0000000c057823 */ /* 0x000fc80000000803 */
[----:B------:R-:W1:Y:S01]  /*5140*/  FCHK P0, R5, R14 ;  /* 0x0000000e05007302 */ /* 0x000e620000000000 */
        /* <DEDUP_REMOVED lines=9> */
.L_x_52:
[----:B------:R-:W-:Y:S05]  /*51e0*/  BSYNC.RECONVERGENT B2 ;  /* 0x0000000000027941 */ /* 0x000fea0003800200 */
.L_x_51:
[----:B------:R-:W0:Y:S01]  /*51f0*/  MUFU.RCP R5, R10 ;  /* 0x0000000a00057308 */ /* 0x000e220000001000 */
[----:B------:R-:W-:Y:S01]  /*5200*/  FMNMX R8, R13, R8, PT ;  /* 0x000000080d087209 */ /* 0x000fe20003800000 */
[----:B------:R-:W-:Y:S01]  /*5210*/  FFMA R15, R16, 0.5, R3 ;  /* 0x3f000000100f7823 */ /* 0x000fe20000000003 */
[----:B------:R-:W-:Y:S02]  /*5220*/  BSSY.RECONVERGENT B2, `(.L_x_53) ;  /* 0x000000e000027945 */ /* 0x000fe40003800200 */
[----:B------:R-:W-:-:S03]  /*5230*/  FMNMX R8, RZ, R8, !PT ;  /* 0x00000008ff087209 */ /* 0x000fc60007800000 */
[----:B------:R-:W1:Y:S08]  /*5240*/  FCHK P0, R15, R10 ;  /* 0x0000000a0f007302 */ /* 0x000e700000000000 */
[----:B------:R-:W2:Y:S01]  /*5250*/  F2I.FLOOR.NTZ R8, R8 ;  /* 0x0000000800087305 */ /* 0x000ea20000207100 */
[----:B0-----:R-:W-:-:S04]  /*5260*/  FFMA R0, -R10, R5, 1 ;  /* 0x3f8000000a007423 */ /* 0x001fc80000000105 */
[----:B------:R-:W-:-:S04]  /*5270*/  FFMA R0, R5, R0, R5 ;  /* 0x0000000005007223 */ /* 0x000fc80000000005 */
[----:B------:R-:W-:-:S04]  /*5280*/  FFMA R5, R0, R15, RZ ;  /* 0x0000000f00057223 */ /* 0x000fc800000000ff */
[----:B------:R-:W-:-:S04]  /*5290*/  FFMA R16, -R10, R5, R15 ;  /* 0x000000050a107223 */ /* 0x000fc8000000010f */
[----:B------:R-:W-:Y:S01]  /*52a0*/  FFMA R5, R0, R16, R5 ;  /* 0x0000001000057223 */ /* 0x000fe20000000005 */
[----:B-12---:R-:W-:Y:S06]  /*52b0*/  @!P0 BRA `(.L_x_54) ;  /* 0x0000000000108947 */ /* 0x006fec0003800000 */
[----:B------:R-:W-:Y:S02]  /*52c0*/  MOV R5, R15 ;  /* 0x0000000f00057202 */ /* 0x000fe40000000f00 */
[----:B------:R-:W-:Y:S02]  /*52d0*/  MOV R72, R10 ;  /* 0x0000000a00487202 */ /* 0x000fe40000000f00 */
[----:B------:R-:W-:-:S07]  /*52e0*/  MOV R48, 0x5300 ;  /* 0x0000530000307802 */ /* 0x000fce0000000f00 */
[----:B-----5:R-:W-:Y:S05]  /*52f0*/  CALL.REL.NOINC `($__internal_1_$__cuda_sm3x_div_rn_noftz_f32_slowpath) ;  /* 0x0000000800e07944 */ /* 0x020fea0003c00000 */
.L_x_54:
[----:B------:R-:W-:Y:S05]  /*5300*/  BSYNC.RECONVERGENT B2 ;  /* 0x0000000000027941 */ /* 0x000fea0003800200 */
.L_x_53:
[----:B------:R-:W0:Y:S01]  /*5310*/  MUFU.RCP R17, R14 ;  /* 0x0000000e00117308 */ /* 0x000e220000001000 */
[----:B------:R-:W-:Y:S01]  /*5320*/  FFMA R15, R12, 0.5, R3 ;  /* 0x3f0000000c0f7823 */ /* 0x000fe20000000003 */
[----:B------:R-:W-:Y:S01]  /*5330*/  FMNMX R5, R9, R5, PT ;  /* 0x0000000509057209 */ /* 0x000fe20003800000 */
[----:B------:R-:W-:Y:S03]  /*5340*/  BSSY.RECONVERGENT B2, `(.L_x_55) ;  /* 0x000000f000027945 */ /* 0x000fe60003800200 */
[----:B------:R-:W-:Y:S02]  /*5350*/  FMNMX R5, RZ, R5, !PT ;  /* 0x00000005ff057209 */ /* 0x000fe40007800000 */
[----:B------:R-:W1:Y:S08]  /*5360*/  FCHK P0, R15, R14 ;  /* 0x0000000e0f007302 */ /* 0x000e700000000000 */
[----:B------:R2:W3:Y:S01]  /*5370*/  F2I.CEIL.NTZ R9, R5 ;  /* 0x0000000500097305 */ /* 0x0004e2000020b100 */
[----:B0-----:R-:W-:-:S04]  /*5380*/  FFMA R0, -R14, R17, 1 ;  /* 0x3f8000000e007423 */ /* 0x001fc80000000111 */
[----:B------:R-:W-:-:S04]  /*5390*/  FFMA R0, R17, R0, R17 ;  /* 0x0000000011007223 */ /* 0x000fc80000000011 */
[----:B------:R-:W-:-:S04]  /*53a0*/  FFMA R3, R0, R15, RZ ;  /* 0x0000000f00037223 */ /* 0x000fc800000000ff */
[----:B------:R-:W-:-:S04]  /*53b0*/  FFMA R10, -R14, R3, R15 ;  /* 0x000000030e0a7223 */ /* 0x000fc8000000010f */
[----:B------:R-:W-:Y:S01]  /*53c0*/  FFMA R0, R0, R10, R3 ;  /* 0x0000000a00007223 */ /* 0x000fe20000000003 */
[----:B-123--:R-:W-:Y:S06]  /*53d0*/  @!P0 BRA `(.L_x_56) ;  /* 0x0000000000148947 */ /* 0x00efec0003800000 */
[----:B------:R-:W-:Y:S02]  /*53e0*/  MOV R5, R15 ;  /* 0x0000000f00057202 */ /* 0x000fe40000000f00 */
[----:B------:R-:W-:Y:S02]  /*53f0*/  MOV R72, R14 ;  /* 0x0000000e00487202 */ /* 0x000fe40000000f00 */
[----:B------:R-:W-:-:S07]  /*5400*/  MOV R48, 0x5420 ;  /* 0x0000542000307802 */ /* 0x000fce0000000f00 */
[----:B-----5:R-:W-:Y:S05]  /*5410*/  CALL.REL.NOINC `($__internal_1_$__cuda_sm3x_div_rn_noftz_f32_slowpath) ;  /* 0x0000000800987944 */ /* 0x020fea0003c00000 */
[----:B------:R-:W-:-:S07]  /*5420*/  MOV R0, R5 ;  /* 0x0000000500007202 */ /* 0x000fce0000000f00 */
.L_x_56:
[----:B------:R-:W-:Y:S05]  /*5430*/  BSYNC.RECONVERGENT B2 ;  /* 0x0000000000027941 */ /* 0x000fea0003800200 */
.L_x_55:
[----:B------:R-:W-:Y:S01]  /*5440*/  FMNMX R0, R13, R0, PT ;  /* 0x000000000d007209 */ /* 0x000fe20003800000 */
[----:B------:R-:W-:-:S03]  /*5450*/  IMAD.IADD R12, R9, 0x1, -R4 ;  /* 0x00000001090c7824 */ /* 0x000fc600078e0a04 */
[----:B------:R-:W-:-:S04]  /*5460*/  FMNMX R0, RZ, R0, !PT ;  /* 0x00000000ff007209 */ /* 0x000fc80007800000 */
[----:B------:R-:W0:Y:S02]  /*5470*/  F2I.CEIL.NTZ R13, R0 ;  /* 0x00000000000d7305 */ /* 0x000e24000020b100 */
[----:B0-----:R-:W-:-:S05]  /*5480*/  IADD3 R3, PT, PT, -R8, R13, RZ ;  /* 0x0000000d08037210 */ /* 0x001fca0007ffe1ff */
[----:B------:R-:W-:-:S05]  /*5490*/  IMAD R12, R12, R3, RZ ;  /* 0x000000030c0c7224 */ /* 0x000fca00078e02ff */
[----:B------:R-:W-:-:S13]  /*54a0*/  ISETP.NE.AND P0, PT, R12, RZ, PT ;  /* 0x000000ff0c00720c */ /* 0x000fda0003f05270 */
[----:B------:R-:W-:Y:S05]  /*54b0*/  @!P0 EXIT ;  /* 0x000000000000894d */ /* 0x000fea0003800000 */
        /* <DEDUP_REMOVED lines=12> */
[----:B-----5:R-:W-:Y:S05]  /*5580*/  CALL.REL.NOINC `($__internal_1_$__cuda_sm3x_div_rn_noftz_f32_slowpath) ;  /* 0x00000008003c7944 */ /* 0x020fea0003c00000 */
[----:B------:R-:W-:-:S07]  /*5590*/  MOV R10, R5 ;  /* 0x00000005000a7202 */ /* 0x000fce0000000f00 */
.L_x_58:
[----:B------:R-:W-:Y:S05]  /*55a0*/  BSYNC.RECONVERGENT B2 ;  /* 0x0000000000027941 */ /* 0x000fea0003800200 */
.L_x_57:
[----:B------:R-:W0:Y:S01]  /*55b0*/  MUFU.RCP R3, R2 ;  /* 0x0000000200037308 */ /* 0x000e220000001000 */
[----:B------:R-:W-:Y:S07]  /*55c0*/  BSSY.RECONVERGENT B2, `(.L_x_59) ;  /* 0x000000d000027945 */ /* 0x000fee0003800200 */
[----:B------:R-:W1:Y:S01]  /*55d0*/  FCHK P0, -R74, R2 ;  /* 0x000000024a007302 */ /* 0x000e620000000100 */
[----:B0-----:R-:W-:-:S04]  /*55e0*/  FFMA R0, -R2, R3, 1 ;  /* 0x3f80000002007423 */ /* 0x001fc80000000103 */
[----:B------:R-:W-:-:S04]  /*55f0*/  FFMA R3, R3, R0, R3 ;  /* 0x0000000003037223 */ /* 0x000fc80000000003 */
[----:B------:R-:W-:-:S04]  /*5600*/  FFMA R5, R3, -R74, RZ ;  /* 0x8000004a03057223 */ /* 0x000fc800000000ff */
[----:B------:R-:W-:-:S04]  /*5610*/  FFMA R0, -R2, R5, -R74 ;  /* 0x0000000502007223 */ /* 0x000fc8000000094a */
[----:B------:R-:W-:Y:S01]  /*5620*/  FFMA R3, R3, R0, R5 ;  /* 0x0000000003037223 */ /* 0x000fe20000000005 */
[----:B-1----:R-:W-:Y:S06]  /*5630*/  @!P0 BRA `(.L_x_60) ;  /* 0x0000000000148947 */ /* 0x002fec0003800000 */
[----:B------:R-:W-:Y:S01]  /*5640*/  FADD R5, -R74, -RZ ;  /* 0x800000ff4a057221 */ /* 0x000fe20000000100 */
[----:B------:R-:W-:Y:S02]  /*5650*/  MOV R72, R2 ;  /* 0x0000000200487202 */ /* 0x000fe40000000f00 */
[----:B------:R-:W-:-:S07]  /*5660*/  MOV R48, 0x5680 ;  /* 0x0000568000307802 */ /* 0x000fce0000000f00 */
[----:B-----5:R-:W-:Y:S05]  /*5670*/  CALL.REL.NOINC `($__internal_1_$__cuda_sm3x_div_rn_noftz_f32_slowpath) ;  /* 0x0000000800007944 */ /* 0x020fea0003c00000 */
[----:B------:R-:W-:-:S07]  /*5680*/  MOV R3, R5 ;  /* 0x0000000500037202 */ /* 0x000fce0000000f00 */
.L_x_60:
[----:B------:R-:W-:Y:S05]  /*5690*/  BSYNC.RECONVERGENT B2 ;  /* 0x0000000000027941 */ /* 0x000fea0003800200 */
.L_x_59:
        /* <DEDUP_REMOVED lines=14> */
.L_x_62:
[----:B------:R-:W-:Y:S05]  /*5780*/  BSYNC.RECONVERGENT B2 ;  /* 0x0000000000027941 */ /* 0x000fea0003800200 */
.L_x_61:
        /* <DEDUP_REMOVED lines=14> */
.L_x_64:
[----:B------:R-:W-:Y:S05]  /*5870*/  BSYNC.RECONVERGENT B2 ;  /* 0x0000000000027941 */ /* 0x000fea0003800200 */
.L_x_63:
[----:B------:R-:W0:Y:S01]  /*5880*/  S2R R0, SR_TID.X ;  /* 0x0000000000007919 */ /* 0x000e220000002100 */
[----:B------:R-:W0:Y:S01]  /*5890*/  S2UR UR6, SR_CTAID.X ;  /* 0x00000000000679c3 */ /* 0x000e220000002500 */
[----:B------:R-:W1:Y:S01]  /*58a0*/  LDCU UR4, c[0x0][0x668] ;  /* 0x0000cd00ff0477ac */ /* 0x000e620008000800 */
[----:B------:R-:W2:Y:S01]  /*58b0*/  F2I.U32.CEIL.NTZ R11, R11 ;  /* 0x0000000b000b7305 */ /* 0x000ea2000020b000 */
[----:B------:R-:W3:Y:S05]  /*58c0*/  LDCU UR5, c[0x0][0x5f8] ;  /* 0x0000bf00ff0577ac */ /* 0x000eea0008000800 */
[----:B------:R-:W0:Y:S01]  /*58d0*/  LDC R25, c[0x0][0x360] ;  /* 0x0000d800ff197b82 */ /* 0x000e220000000800 */
[----:B------:R-:W4:Y:S07]  /*58e0*/  LDCU UR8, c[0x0][0x718] ;  /* 0x0000e300ff0877ac */ /* 0x000f2e0008000800 */
[----:B------:R-:W2:Y:S08]  /*58f0*/  LDC.64 R14, c[0x0][0x660] ;  /* 0x00019800ff0e7b82 */ /* 0x000eb00000000a00 */
[----:B------:R-:W4:Y:S08]  /*5900*/  LDC.64 R22, c[0x0][0x630] ;  /* 0x00018c00ff167b82 */ /* 0x000f300000000a00 */
[----:B------:R-:W4:Y:S01]  /*5910*/  LDC.64 R16, c[0x0][0x5f0] ;  /* 0x00017c00ff107b82 */ /* 0x000f220000000a00 */
[----:B0-----:R-:W-:Y:S01]  /*5920*/  IMAD R25, R25, UR6, R0 ;  /* 0x0000000619197c24 */ /* 0x001fe2000f8e0200 */
[----:B------:R-:W0:Y:S03]  /*5930*/  LDCU.64 UR6, c[0x0][0x628] ;  /* 0x0000c500ff0677ac */ /* 0x000e260008000a00 */
[----:B-1----:R-:W-:-:S02]  /*5940*/  IMAD R5, R25, UR4, RZ ;  /* 0x0000000419057c24 */ /* 0x002fc4000f8e02ff */
[----:B---3--:R-:W-:Y:S01]  /*5950*/  IMAD R19, R25, UR5, RZ ;  /* 0x0000000519137c24 */ /* 0x008fe2000f8e02ff */
[----:B------:R-:W1:Y:S01]  /*5960*/  LDC.64 R26, c[0x0][0x6a0] ;  /* 0x0001a800ff1a7b82 */ /* 0x000e620000000a00 */
[----:B------:R-:W3:Y:S01]  /*5970*/  LDCU.64 UR4, c[0x0][0x698] ;  /* 0x0000d300ff0477ac */ /* 0x000ee20008000a00 */
[----:B--2---:R-:W-:-:S04]  /*5980*/  IADD3 R14, P0, PT, R5, R14, RZ ;  /* 0x0000000e050e7210 */ /* 0x004fc80007f1e0ff */
[----:B------:R-:W-:Y:S01]  /*5990*/  IADD3.X R15, PT, PT, RZ, R15, RZ, P0, !PT ;  /* 0x0000000fff0f7210 */ /* 0x000fe200007fe4ff */
[----:B----4-:R-:W-:Y:S01]  /*59a0*/  IMAD R22, R25, R22, RZ ;  /* 0x0000001619167224 */ /* 0x010fe200078e02ff */
[----:B------:R-:W2:Y:S01]  /*59b0*/  LDC.64 R28, c[0x0][0x708] ;  /* 0x0001c200ff1c7b82 */ /* 0x000ea20000000a00 */
[----:B------:R-:W-:Y:S02]  /*59c0*/  IMAD R5, R23, 0x3, RZ ;  /* 0x0000000317057824 */ /* 0x000fe400078e02ff */
[----:B------:R4:W-:Y:S01]  /*59d0*/  STG.E desc[UR24][R14.64], R11 ;  /* 0x0000000b0e007986 */ /* 0x0009e2000c101918 */
[----:B0-----:R-:W-:Y:S02]  /*59e0*/  IADD3 R18, P0, PT, R22, UR6, RZ ;  /* 0x0000000616127c10 */ /* 0x001fe4000ff1e0ff */
[----:B------:R-:W-:Y:S02]  /*59f0*/  IADD3 R16, P1, PT, R19, R16, RZ ;  /* 0x0000001013107210 */ /* 0x000fe40007f3e0ff */
[----:B------:R-:W0:Y:S01]  /*5a00*/  LDC.64 R30, c[0x0][0x780] ;  /* 0x0001e000ff1e7b82 */ /* 0x000e220000000a00 */
[----:B------:R-:W-:Y:S01]  /*5a10*/  IADD3.X R19, PT, PT, RZ, UR7, RZ, P0, !PT ;  /* 0x00000007ff137c10 */ /* 0x000fe200087fe4ff */
[----:B------:R-:W0:Y:S01]  /*5a20*/  LDCU.64 UR6, c[0x0][0x710] ;  /* 0x0000e200ff0677ac */ /* 0x000e220008000a00 */
[----:B------:R-:W-:-:S02]  /*5a30*/  IADD3 R20, P0, PT, R18, R23, RZ ;  /* 0x0000001712147210 */ /* 0x000fc40007f1e0ff */
[----:B------:R-:W-:Y:S02]  /*5a40*/  IADD3.X R17, PT, PT, RZ, R17, RZ, P1, !PT ;  /* 0x00000011ff117210 */ /* 0x000fe40000ffe4ff */
[-C--:B------:R-:W-:Y:S01]  /*5a50*/  IADD3.X R21, PT, PT, RZ, R19.reuse, RZ, P0, !PT ;  /* 0x00000013ff157210 */ /* 0x080fe200007fe4ff */
[----:B-1----:R-:W-:Y:S01]  /*5a60*/  IMAD R26, R25, R26, RZ ;  /* 0x0000001a191a7224 */ /* 0x002fe200078e02ff */
[-C--:B----4-:R-:W-:Y:S01]  /*5a70*/  IADD3 R14, P0, PT, R5, R18.reuse, RZ ;  /* 0x00000012050e7210 */ /* 0x090fe20007f1e0ff */
[----:B------:R3:W-:Y:S01]  /*5a80*/  STG.E desc[UR24][R16.64], R12 ;  /* 0x0000000c10007986 */ /* 0x0007e2000c101918 */
[----:B------:R-:W-:Y:S02]  /*5a90*/  LEA R22, P1, R23, R18, 0x1 ;  /* 0x0000001217167211 */ /* 0x000fe400078208ff */
[----:B------:R-:W-:Y:S01]  /*5aa0*/  IADD3.X R15, PT, PT, RZ, R19, RZ, P0, !PT ;  /* 0x00000013ff0f7210 */ /* 0x000fe200007fe4ff */
[----:B------:R1:W-:Y:S02]  /*5ab0*/  STG.E desc[UR24][R18.64], R4 ;  /* 0x0000000412007986 */ /* 0x0003e4000c101918 */
[----:B------:R-:W-:-:S02]  /*5ac0*/  IMAD.X R23, RZ, RZ, R19, P1 ;  /* 0x000000ffff177224 */ /* 0x000fc400008e0613 */
[----:B------:R4:W-:Y:S01]  /*5ad0*/  STG.E desc[UR24][R20.64], R8 ;  /* 0x0000000814007986 */ /* 0x0009e2000c101918 */
[----:B---3--:R-:W-:-:S03]  /*5ae0*/  IADD3 R16, P0, PT, R26, UR4, RZ ;  /* 0x000000041a107c10 */ /* 0x008fc6000ff1e0ff */
[----:B------:R-:W-:Y:S01]  /*5af0*/  STG.E desc[UR24][R22.64], R9 ;  /* 0x0000000916007986 */ /* 0x000fe2000c101918 */
[C---:B0-----:R-:W-:Y:S01]  /*5b00*/  IMAD R30, R25.reuse, R30, RZ ;  /* 0x0000001e191e7224 */ /* 0x041fe200078e02ff */
[----:B------:R-:W-:Y:S01]  /*5b10*/  IADD3.X R17, PT, PT, RZ, UR5, RZ, P0, !PT ;  /* 0x00000005ff117c10 */ /* 0x000fe200087fe4ff */
[----:B------:R-:W0:Y:S01]  /*5b20*/  LDCU.64 UR4, c[0x0][0x778] ;  /* 0x0000ef00ff0477ac */ /* 0x000e220008000a00 */
[----:B-1----:R-:W-:Y:S01]  /*5b30*/  IADD3 R4, P0, PT, R16, R27, RZ ;  /* 0x0000001b10047210 */ /* 0x002fe20007f1e0ff */
[----:B------:R0:W-:Y:S01]  /*5b40*/  STG.E desc[UR24][R14.64], R13 ;  /* 0x0000000d0e007986 */ /* 0x0001e2000c101918 */
[----:B----4-:R-:W-:Y:S01]  /*5b50*/  IMAD R21, R25, UR6, RZ ;  /* 0x0000000619157c24 */ /* 0x010fe2000f8e02ff */
[----:B------:R-:W-:Y:S02]  /*5b60*/  LEA R18, P1, R27, R16, 0x1 ;  /* 0x000000101b127211 */ /* 0x000fe400078208ff */
[----:B------:R-:W-:Y:S01]  /*5b70*/  IADD3.X R5, PT, PT, RZ, R17, RZ, P0, !PT ;  /* 0x00000011ff057210 */ /* 0x000fe200007fe4ff */
[----:B------:R-:W-:Y:S01]  /*5b80*/  STG.E desc[UR24][R16.64], R82 ;  /* 0x0000005210007986 */ /* 0x000fe2000c101918 */
[----:B--2---:R-:W-:-:S02]  /*5b90*/  IADD3 R20, P0, PT, R21, R28, RZ ;  /* 0x0000001c15147210 */ /* 0x004fc40007f1e0ff */
[----:B------:R-:W-:Y:S01]  /*5ba0*/  IADD3.X R19, PT, PT, RZ, R17, RZ, P1, !PT ;  /* 0x00000011ff137210 */ /* 0x000fe20000ffe4ff */
[----:B------:R1:W-:Y:S01]  /*5bb0*/  STG.E desc[UR24][R4.64], R81 ;  /* 0x0000005104007986 */ /* 0x0003e2000c101918 */
[----:B------:R-:W-:Y:S02]  /*5bc0*/  IADD3.X R21, PT, PT, RZ, R29, RZ, P0, !PT ;  /* 0x0000001dff157210 */ /* 0x000fe400007fe4ff */
[C---:B------:R-:W-:Y:S01]  /*5bd0*/  IADD3 R8, P0, PT, R20.reuse, UR8, RZ ;  /* 0x0000000814087c10 */ /* 0x040fe2000ff1e0ff */
[----:B------:R-:W-:Y:S01]  /*5be0*/  STG.E desc[UR24][R18.64], R80 ;  /* 0x0000005012007986 */ /* 0x000fe2000c101918 */
[----:B------:R-:W-:Y:S02]  /*5bf0*/  IADD3 R12, P1, PT, R20, UR7, RZ ;  /* 0x00000007140c7c10 */ /* 0x000fe4000ff3e0ff */
[----:B0-----:R-:W-:Y:S01]  /*5c00*/  IADD3 R14, P2, PT, R30, UR4, RZ ;  /* 0x000000041e0e7c10 */ /* 0x001fe2000ff5e0ff */
[----:B------:R-:W-:Y:S01]  /*5c10*/  STG.E desc[UR24][R20.64], R10 ;  /* 0x0000000a14007986 */ /* 0x000fe2000c101918 */
[----:B------:R-:W-:-:S02]  /*5c20*/  IADD3.X R9, PT, PT, RZ, R21, RZ, P0, !PT ;  /* 0x00000015ff097210 */ /* 0x000fc400007fe4ff */
[----:B------:R-:W-:Y:S02]  /*5c30*/  IADD3.X R13, PT, PT, RZ, R21, RZ, P1, !PT ;  /* 0x00000015ff0d7210 */ /* 0x000fe40000ffe4ff */
[----:B-1----:R-:W-:Y:S01]  /*5c40*/  IADD3 R4, P0, PT, R12, UR8, RZ ;  /* 0x000000080c047c10 */ /* 0x002fe2000ff1e0ff */
[----:B------:R-:W-:Y:S01]  /*5c50*/  STG.E desc[UR24][R8.64], R3 ;  /* 0x0000000308007986 */ /* 0x000fe2000c101918 */
[----:B------:R-:W-:Y:S02]  /*5c60*/  IADD3 R16, P1, PT, R14, R31, RZ ;  /* 0x0000001f0e107210 */ /* 0x000fe40007f3e0ff */
[----:B------:R-:W-:Y:S01]  /*5c70*/  IADD3.X R15, PT, PT, RZ, UR5, RZ, P2, !PT ;  /* 0x00000005ff0f7c10 */ /* 0x000fe200097fe4ff */
[----:B------:R-:W-:Y:S01]  /*5c80*/  STG.E desc[UR24][R12.64], R6 ;  /* 0x000000060c007986 */ /* 0x000fe2000c101918 */
[----:B------:R-:W-:Y:S02]  /*5c90*/  LEA R22, P3, R31, R14, 0x1 ;  /* 0x0000000e1f167211 */ /* 0x000fe400078608ff */
[----:B------:R-:W-:-:S02]  /*5ca0*/  IADD3.X R5, PT, PT, RZ, R13, RZ, P0, !PT ;  /* 0x0000000dff057210 */ /* 0x000fc400007fe4ff */
[-C--:B------:R-:W-:Y:S02]  /*5cb0*/  IADD3.X R17, PT, PT, RZ, R15.reuse, RZ, P1, !PT ;  /* 0x0000000fff117210 */ /* 0x080fe40000ffe4ff */
[----:B------:R-:W-:Y:S01]  /*5cc0*/  IADD3.X R23, PT, PT, RZ, R15, RZ, P3, !PT ;  /* 0x0000000fff177210 */ /* 0x000fe20001ffe4ff */
[----:B------:R-:W-:Y:S04]  /*5cd0*/  STG.E desc[UR24][R4.64], R7 ;  /* 0x0000000704007986 */ /* 0x000fe8000c101918 */
[----:B------:R-:W-:Y:S04]  /*5ce0*/  STG.E desc[UR24][R14.64], R79 ;  /* 0x0000004f0e007986 */ /* 0x000fe8000c101918 */
[----:B------:R-:W-:Y:S04]  /*5cf0*/  STG.E desc[UR24][R16.64], R78 ;  /* 0x0000004e10007986 */ /* 0x000fe8000c101918 */
[----:B------:R-:W-:Y:S01]  /*5d00*/  STG.E desc[UR24][R22.64], R76 ;  /* 0x0000004c16007986 */ /* 0x000fe2000c101918 */
[----:B------:R-:W-:Y:S05]  /*5d10*/  EXIT ;  /* 0x000000000000794d */ /* 0x000fea0003800000 */
        .weak           $__internal_0_$__cuda_sm20_sqrt_rn_f32_slowpath
        .type           $__internal_0_$__cuda_sm20_sqrt_rn_f32_slowpath,@function
        .size           $__internal_0_$__cuda_sm20_sqrt_rn_f32_slowpath,($__internal_1_$__cuda_sm3x_div_rn_noftz_f32_slowpath - $__internal_0_$__cuda_sm20_sqrt_rn_f32_slowpath)
$__internal_0_$__cuda_sm20_sqrt_rn_f32_slowpath:
[----:B------:R-:W-:-:S13]  /*5d20*/  LOP3.LUT P0, RZ, R48, 0x7fffffff, RZ, 0xc0, !PT ;  /* 0x7fffffff30ff7812 */ /* 0x000fda000780c0ff */
[----:B------:R-:W-:Y:S01]  /*5d30*/  @!P0 MOV R51, R48 ;  /* 0x0000003000338202 */ /* 0x000fe20000000f00 */
[----:B------:R-:W-:Y:S06]  /*5d40*/  @!P0 BRA `(.L_x_65) ;  /* 0x0000000000408947 */ /* 0x000fec0003800000 */
[----:B------:R-:W-:-:S13]  /*5d50*/  FSETP.GEU.FTZ.AND P0, PT, R48, RZ, PT ;  /* 0x000000ff3000720b */ /* 0x000fda0003f1e000 */
[----:B------:R-:W-:Y:S01]  /*5d60*/  @!P0 MOV R51, 0x7fffffff ;  /* 0x7fffffff00338802 */ /* 0x000fe20000000f00 */
[----:B------:R-:W-:Y:S06]  /*5d70*/  @!P0 BRA `(.L_x_65) ;  /* 0x0000000000348947 */ /* 0x000fec0003800000 */
[----:B------:R-:W-:-:S13]  /*5d80*/  FSETP.GTU.FTZ.AND P0, PT, |R48|, +INF , PT ;  /* 0x7f8000003000780b */ /* 0x000fda0003f1c200 */
[----:B------:R-:W-:Y:S01]  /*5d90*/  @P0 FADD.FTZ R51, R48, 1 ;  /* 0x3f80000030330421 */ /* 0x000fe20000010000 */
[----:B------:R-:W-:Y:S06]  /*5da0*/  @P0 BRA `(.L_x_65) ;  /* 0x0000000000280947 */ /* 0x000fec0003800000 */
[----:B------:R-:W-:-:S13]  /*5db0*/  FSETP.NEU.FTZ.AND P0, PT, |R48|, +INF , PT ;  /* 0x7f8000003000780b */ /* 0x000fda0003f1d200 */
[----:B------:R-:W-:-:S04]  /*5dc0*/  @P0 FFMA R52, R48, 1.84467440737095516160e+19, RZ ;  /* 0x5f80000030340823 */ /* 0x000fc800000000ff */
[----:B------:R-:W0:Y:S02]  /*5dd0*/  @P0 MUFU.RSQ R53, R52 ;  /* 0x0000003400350308 */ /* 0x000e240000001400 */
[----:B0-----:R-:W-:Y:S01]  /*5de0*/  @P0 FMUL.FTZ R49, R52, R53 ;  /* 0x0000003534310220 */ /* 0x001fe20000410000 */
[----:B------:R-:W-:-:S03]  /*5df0*/  @P0 FMUL.FTZ R50, R53, 0.5 ;  /* 0x3f00000035320820 */ /* 0x000fc60000410000 */
[----:B------:R-:W-:-:S04]  /*5e00*/  @P0 FADD.FTZ R51, -R49, -RZ ;  /* 0x800000ff31330221 */ /* 0x000fc80000010100 */
[----:B------:R-:W-:Y:S01]  /*5e10*/  @P0 FFMA R72, R49, R51, R52 ;  /* 0x0000003331480223 */ /* 0x000fe20000000034 */
[----:B------:R-:W-:-:S03]  /*5e20*/  @!P0 MOV R51, R48 ;  /* 0x0000003000338202 */ /* 0x000fc60000000f00 */
[----:B------:R-:W-:-:S04]  /*5e30*/  @P0 FFMA R50, R72, R50, R49 ;  /* 0x0000003248320223 */ /* 0x000fc80000000031 */
[----:B------:R-:W-:-:S07]  /*5e40*/  @P0 FMUL.FTZ R51, R50, 2.3283064365386962891e-10 ;  /* 0x2f80000032330820 */ /* 0x000fce0000410000 */
.L_x_65:
[----:B------:R-:W-:Y:S01]  /*5e50*/  MOV R48, R73 ;  /* 0x0000004900307202 */ /* 0x000fe20000000f00 */
[----:B------:R-:W-:-:S04]  /*5e60*/  IMAD.MOV.U32 R49, RZ, RZ, 0x0 ;  /* 0x00000000ff317424 */ /* 0x000fc800078e00ff */
[----:B------:R-:W-:Y:S05]  /*5e70*/  RET.REL.NODEC R48 `(_Z23__kernel__vertex_shader16DiffTensorView_0S_S_S_j10TensorViewS0_S0_S0_S0_S0_S_S_S_ffjjjjjj) ;  /* 0xffffffa030607950 */ /* 0x000fea0003c3ffff */
        .weak           $__internal_1_$__cuda_sm3x_div_rn_noftz_f32_slowpath
        .type           $__internal_1_$__cuda_sm3x_div_rn_noftz_f32_slowpath,@function
        .size           $__internal_1_$__cuda_sm3x_div_rn_noftz_f32_slowpath,(.L_x_466 - $__internal_1_$__cuda_sm3x_div_rn_noftz_f32_slowpath)
$__internal_1_$__cuda_sm3x_div_rn_noftz_f32_slowpath:
[----:B------:R-:W-:Y:S01]  /*5e80*/  SHF.R.U32.HI R49, RZ, 0x17, R72 ;  /* 0x00000017ff317819 */ /* 0x000fe20000011648 */
[----:B------:R-:W-:Y:S01]  /*5e90*/  BSSY.RECONVERGENT B0, `(.L_x_66) ;  /* 0x0000062000007945 */ /* 0x000fe20003800200 */
[----:B------:R-:W-:Y:S02]  /*5ea0*/  SHF.R.U32.HI R51, RZ, 0x17, R5 ;  /* 0x00000017ff337819 */ /* 0x000fe40000011605 */
[----:B------:R-:W-:Y:S02]  /*5eb0*/  LOP3.LUT R49, R49, 0xff, RZ, 0xc0, !PT ;  /* 0x000000ff31317812 */ /* 0x000fe400078ec0ff */
[----:B------:R-:W-:Y:S02]  /*5ec0*/  LOP3.LUT R51, R51, 0xff, RZ, 0xc0, !PT ;  /* 0x000000ff33337812 */ /* 0x000fe400078ec0ff */
[----:B------:R-:W-:Y:S02]  /*5ed0*/  IADD3 R52, PT, PT, R49, -0x1, RZ ;  /* 0xffffffff31347810 */ /* 0x000fe40007ffe0ff */
[----:B------:R-:W-:-:S02]  /*5ee0*/  IADD3 R53, PT, PT, R51, -0x1, RZ ;  /* 0xffffffff33357810 */ /* 0x000fc40007ffe0ff */
[----:B------:R-:W-:-:S04]  /*5ef0*/  ISETP.GT.U32.AND P0, PT, R52, 0xfd, PT ;  /* 0x000000fd3400780c */ /* 0x000fc80003f04070 */
[----:B------:R-:W-:-:S13]  /*5f00*/  ISETP.GT.U32.OR P0, PT, R53, 0xfd, P0 ;  /* 0x000000fd3500780c */ /* 0x000fda0000704470 */
[----:B------:R-:W-:Y:S01]  /*5f10*/  @!P0 MOV R50, RZ ;  /* 0x000000ff00328202 */ /* 0x000fe20000000f00 */
[----:B------:R-:W-:Y:S06]  /*5f20*/  @!P0 BRA `(.L_x_67) ;  /* 0x00000000005c8947 */ /* 0x000fec0003800000 */
[----:B------:R-:W-:Y:S02]  /*5f30*/  FSETP.GTU.FTZ.AND P0, PT, |R5|, +INF , PT ;  /* 0x7f8000000500780b */ /* 0x000fe40003f1c200 */
[----:B------:R-:W-:-:S04]  /*5f40*/  FSETP.GTU.FTZ.AND P1, PT, |R72|, +INF , PT ;  /* 0x7f8000004800780b */ /* 0x000fc80003f3c200 */
[----:B------:R-:W-:-:S13]  /*5f50*/  PLOP3.LUT P0, PT, P0, P1, PT, 0xf8, 0x8f ;  /* 0x00000000008f781c */ /* 0x000fda0000703f70 */
[----:B------:R-:W-:Y:S05]  /*5f60*/  @P0 BRA `(.L_x_68) ;  /* 0x00000004004c0947 */ /* 0x000fea0003800000 */
[----:B------:R-:W-:-:S13]  /*5f70*/  LOP3.LUT P0, RZ, R72, 0x7fffffff, R5, 0xc8, !PT ;  /* 0x7fffffff48ff7812 */ /* 0x000fda000780c805 */
[----:B------:R-:W-:Y:S05]  /*5f80*/  @!P0 BRA `(.L_x_69) ;  /* 0x00000004003c8947 */ /* 0x000fea0003800000 */
[C---:B------:R-:W-:Y:S02]  /*5f90*/  FSETP.NEU.FTZ.AND P0, PT, |R5|.reuse, +INF , PT ;  /* 0x7f8000000500780b */ /* 0x040fe40003f1d200 */
[----:B------:R-:W-:Y:S02]  /*5fa0*/  FSETP.NEU.FTZ.AND P3, PT, |R72|, +INF , PT ;  /* 0x7f8000004800780b */ /* 0x000fe40003f7d200 */
[----:B------:R-:W-:-:S11]  /*5fb0*/  FSETP.NEU.FTZ.AND P1, PT, |R5|, +INF , PT ;  /* 0x7f8000000500780b */ /* 0x000fd60003f3d200 */
[----:B------:R-:W-:Y:S05]  /*5fc0*/  @!P3 BRA !P0, `(.L_x_69) ;  /* 0x00000004002cb947 */ /* 0x000fea0004000000 */
[----:B------:R-:W-:-:S04]  /*5fd0*/  LOP3.LUT P0, RZ, R5, 0x7fffffff, RZ, 0xc0, !PT ;  /* 0x7fffffff05ff7812 */ /* 0x000fc8000780c0ff */
[----:B------:R-:W-:-:S13]  /*5fe0*/  PLOP3.LUT P0, PT, P3, P0, PT, 0x2f, 0xf2 ;  /* 0x0000000000f2781c */ /* 0x000fda0001f00577 */
[----:B------:R-:W-:Y:S05]  /*5ff0*/  @P0 BRA `(.L_x_70) ;  /* 0x0000000400180947 */ /* 0x000fea0003800000 */
[----:B------:R-:W-:-:S04]  /*6000*/  LOP3.LUT P0, RZ, R72, 0x7fffffff, RZ, 0xc0, !PT ;  /* 0x7fffffff48ff7812 */ /* 0x000fc8000780c0ff */
[----:B------:R-:W-:-:S13]  /*6010*/  PLOP3.LUT P0, PT, P1, P0, PT, 0x2f, 0xf2 ;  /* 0x0000000000f2781c */ /* 0x000fda0000f00577 */
[----:B------:R-:W-:Y:S05]  /*6020*/  @P0 BRA `(.L_x_71) ;  /* 0x0000000400000947 */ /* 0x000fea0003800000 */
[----:B------:R-:W-:Y:S02]  /*6030*/  ISETP.GE.AND P0, PT, R53, RZ, PT ;  /* 0x000000ff3500720c */ /* 0x000fe40003f06270 */
[----:B------:R-:W-:-:S11]  /*6040*/  ISETP.GE.AND P1, PT, R52, RZ, PT ;  /* 0x000000ff3400720c */ /* 0x000fd60003f26270 */
[----:B------:R-:W-:Y:S01]  /*6050*/  @P0 MOV R50, RZ ;  /* 0x000000ff00320202 */ /* 0x000fe20000000f00 */
[----:B------:R-:W-:Y:S01]  /*6060*/  @!P0 FFMA R5, R5, 1.84467440737095516160e+19, RZ ;  /* 0x5f80000005058823 */ /* 0x000fe200000000ff */
[----:B------:R-:W-:Y:S01]  /*6070*/  @!P0 MOV R50, 0xffffffc0 ;  /* 0xffffffc000328802 */ /* 0x000fe20000000f00 */
[----:B------:R-:W-:-:S03]  /*6080*/  @!P1 FFMA R72, R72, 1.84467440737095516160e+19, RZ ;  /* 0x5f80000048489823 */ /* 0x000fc600000000ff */
[----:B------:R-:W-:-:S07]  /*6090*/  @!P1 IADD3 R50, PT, PT, R50, 0x40, RZ ;  /* 0x0000004032329810 */ /* 0x000fce0007ffe0ff */
.L_x_67:
[----:B------:R-:W-:Y:S01]  /*60a0*/  LEA R83, R49, 0xc0800000, 0x17 ;  /* 0xc080000031537811 */ /* 0x000fe200078eb8ff */
[----:B------:R-:W-:Y:S03]  /*60b0*/  BSSY.RECONVERGENT B1, `(.L_x_72) ;  /* 0x0000036000017945 */ /* 0x000fe60003800200 */
[----:B------:R-:W-:Y:S02]  /*60c0*/  IADD3 R83, PT, PT, -R83, R72, RZ ;  /* 0x0000004853537210 */ /* 0x000fe40007ffe1ff */
[----:B------:R-:W-:Y:S02]  /*60d0*/  IADD3 R72, PT, PT, R51, -0x7f, RZ ;  /* 0xffffff8133487810 */ /* 0x000fe40007ffe0ff */
[----:B------:R-:W0:Y:S01]  /*60e0*/  MUFU.RCP R53, R83 ;  /* 0x0000005300357308 */ /* 0x000e220000001000 */
[----:B------:R-:W-:Y:S02]  /*60f0*/  FADD.FTZ R52, -R83, -RZ ;  /* 0x800000ff53347221 */ /* 0x000fe40000010100 */
[----:B------:R-:W-:-:S02]  /*6100*/  IMAD R5, R72, -0x800000, R5 ;  /* 0xff80000048057824 */ /* 0x000fc400078e0205 */
[----:B0-----:R-:W-:-:S04]  /*6110*/  FFMA R84, R53, R52, 1 ;  /* 0x3f80000035547423 */ /* 0x001fc80000000034 */
[----:B------:R-:W-:-:S04]  /*6120*/  FFMA R84, R53, R84, R53 ;  /* 0x0000005435547223 */ /* 0x000fc80000000035 */
[----:B------:R-:W-:-:S04]  /*6130*/  FFMA R51, R5, R84, RZ ;  /* 0x0000005405337223 */ /* 0x000fc800000000ff */
[----:B------:R-:W-:-:S04]  /*6140*/  FFMA R53, R52, R51, R5 ;  /* 0x0000003334357223 */ /* 0x000fc80000000005 */
[----:B------:R-:W-:Y:S01]  /*6150*/  FFMA R53, R84, R53, R51 ;  /* 0x0000003554357223 */ /* 0x000fe20000000033 */
[----:B------:R-:W-:-:S03]  /*6160*/  IADD3 R51, PT, PT, R72, 0x7f, -R49 ;  /* 0x0000007f48337810 */ /* 0x000fc60007ffe831 */
[----:B------:R-:W-:Y:S01]  /*6170*/  FFMA R52, R52, R53, R5 ;  /* 0x0000003534347223 */ /* 0x000fe20000000005 */
[----:B------:R-:W-:-:S03]  /*6180*/  IADD3 R50, PT, PT, R51, R50, RZ ;  /* 0x0000003233327210 */ /* 0x000fc60007ffe0ff */
[----:B------:R-:W-:-:S05]  /*6190*/  FFMA R5, R84, R52, R53 ;  /* 0x0000003454057223 */ /* 0x000fca0000000035 */
[----:B------:R-:W-:-:S04]  /*61a0*/  SHF.R.U32.HI R49, RZ, 0x17, R5 ;  /* 0x00000017ff317819 */ /* 0x000fc80000011605 */
[----:B------:R-:W-:-:S04]  /*61b0*/  LOP3.LUT R49, R49, 0xff, RZ, 0xc0, !PT ;  /* 0x000000ff31317812 */ /* 0x000fc800078ec0ff */
[----:B------:R-:W-:-:S04]  /*61c0*/  IADD3 R49, PT, PT, R49, R50, RZ ;  /* 0x0000003231317210 */ /* 0x000fc80007ffe0ff */
[----:B------:R-:W-:-:S04]  /*61d0*/  IADD3 R51, PT, PT, R49, -0x1, RZ ;  /* 0xffffffff31337810 */ /* 0x000fc80007ffe0ff */
[----:B------:R-:W-:-:S13]  /*61e0*/  ISETP.GE.U32.AND P0, PT, R51, 0xfe, PT ;  /* 0x000000fe3300780c */ /* 0x000fda0003f06070 */
[----:B------:R-:W-:Y:S05]  /*61f0*/  @!P0 BRA `(.L_x_73) ;  /* 0x0000000000808947 */ /* 0x000fea0003800000 */
[----:B------:R-:W-:-:S13]  /*6200*/  ISETP.GT.AND P0, PT, R49, 0xfe, PT ;  /* 0x000000fe3100780c */ /* 0x000fda0003f04270 */
[----:B------:R-:W-:Y:S05]  /*6210*/  @P0 BRA `(.L_x_74) ;  /* 0x00000000006c0947 */ /* 0x000fea0003800000 */
[----:B------:R-:W-:-:S13]  /*6220*/  ISETP.GE.AND P0, PT, R49, 0x1, PT ;  /* 0x000000013100780c */ /* 0x000fda0003f06270 */
[----:B------:R-:W-:Y:S05]  /*6230*/  @P0 BRA `(.L_x_75) ;  /* 0x0000000000740947 */ /* 0x000fea0003800000 */
[----:B------:R-:W-:Y:S02]  /*6240*/  ISETP.GE.AND P0, PT, R49, -0x18, PT ;  /* 0xffffffe83100780c */ /* 0x000fe40003f06270 */
[----:B------:R-:W-:-:S11]  /*6250*/  LOP3.LUT R5, R5, 0x80000000, RZ, 0xc0, !PT ;  /* 0x8000000005057812 */ /* 0x000fd600078ec0ff */
[----:B------:R-:W-:Y:S05]  /*6260*/  @!P0 BRA `(.L_x_75) ;  /* 0x0000000000688947 */ /* 0x000fea0003800000 */
[CCC-:B------:R-:W-:Y:S01]  /*6270*/  FFMA.RZ R50, R84.reuse, R52.reuse, R53.reuse ;  /* 0x0000003454327223 */ /* 0x1c0fe2000000c035 */
[CCC-:B------:R-:W-:Y:S01]  /*6280*/  FFMA.RP R51, R84.reuse, R52.reuse, R53.reuse ;  /* 0x0000003454337223 */ /* 0x1c0fe20000008035 */
[----:B------:R-:W-:Y:S01]  /*6290*/  FFMA.RM R52, R84, R52, R53 ;  /* 0x0000003454347223 */ /* 0x000fe20000004035 */
[C---:B------:R-:W-:Y:S02]  /*62a0*/  IADD3 R53, PT, PT, R49.reuse, 0x20, RZ ;  /* 0x0000002031357810 */ /* 0x040fe40007ffe0ff */
[----:B------:R-:W-:Y:S02]  /*62b0*/  LOP3.LUT R50, R50, 0x7fffff, RZ, 0xc0, !PT ;  /* 0x007fffff32327812 */ /* 0x000fe400078ec0ff */
[C---:B------:R-:W-:Y:S02]  /*62c0*/  ISETP.NE.AND P3, PT, R49.reuse, RZ, PT ;  /* 0x000000ff3100720c */ /* 0x040fe40003f65270 */
[----:B------:R-:W-:Y:S02]  /*62d0*/  LOP3.LUT R50, R50, 0x800000, RZ, 0xfc, !PT ;  /* 0x0080000032327812 */ /* 0x000fe400078efcff */
[----:B------:R-:W-:-:S02]  /*62e0*/  ISETP.NE.AND P1, PT, R49, RZ, PT ;  /* 0x000000ff3100720c */ /* 0x000fc40003f25270 */
[----:B------:R-:W-:Y:S02]  /*62f0*/  IADD3 R49, PT, PT, -R49, RZ, RZ ;  /* 0x000000ff31317210 */ /* 0x000fe40007ffe1ff */
[----:B------:R-:W-:Y:S02]  /*6300*/  SHF.L.U32 R53, R50, R53, RZ ;  /* 0x0000003532357219 */ /* 0x000fe400000006ff */
[----:B------:R-:W-:Y:S02]  /*6310*/  FSETP.NEU.FTZ.AND P0, PT, R51, R52, PT ;  /* 0x000000343300720b */ /* 0x000fe40003f1d000 */
[----:B------:R-:W-:Y:S02]  /*6320*/  SEL R49, R49, RZ, P3 ;  /* 0x000000ff31317207 */ /* 0x000fe40001800000 */
[----:B------:R-:W-:Y:S02]  /*6330*/  ISETP.NE.AND P1, PT, R53, RZ, P1 ;  /* 0x000000ff3500720c */ /* 0x000fe40000f25270 */
[----:B------:R-:W-:-:S02]  /*6340*/  SHF.R.U32.HI R50, RZ, R49, R50 ;  /* 0x00000031ff327219 */ /* 0x000fc40000011632 */
[----:B------:R-:W-:Y:S02]  /*6350*/  PLOP3.LUT P0, PT, P0, P1, PT, 0xf8, 0x8f ;  /* 0x00000000008f781c */ /* 0x000fe40000703f70 */
[----:B------:R-:W-:Y:S02]  /*6360*/  SHF.R.U32.HI R49, RZ, 0x1, R50 ;  /* 0x00000001ff317819 */ /* 0x000fe40000011632 */
[----:B------:R-:W-:-:S04]  /*6370*/  SEL R52, RZ, 0x1, !P0 ;  /* 0x00000001ff347807 */ /* 0x000fc80004000000 */
[----:B------:R-:W-:-:S04]  /*6380*/  LOP3.LUT R51, R52, 0x1, R49, 0xf8, !PT ;  /* 0x0000000134337812 */ /* 0x000fc800078ef831 */
[----:B------:R-:W-:-:S04]  /*6390*/  LOP3.LUT R50, R51, R50, RZ, 0xc0, !PT ;  /* 0x0000003233327212 */ /* 0x000fc800078ec0ff */
[----:B------:R-:W-:-:S04]  /*63a0*/  IADD3 R50, PT, PT, R49, R50, RZ ;  /* 0x0000003231327210 */ /* 0x000fc80007ffe0ff */
[----:B------:R-:W-:Y:S01]  /*63b0*/  LOP3.LUT R5, R50, R5, RZ, 0xfc, !PT ;  /* 0x0000000532057212 */ /* 0x000fe200078efcff */
[----:B------:R-:W-:Y:S06]  /*63c0*/  BRA `(.L_x_75) ;  /* 0x0000000000107947 */ /* 0x000fec0003800000 */
.L_x_74:
[----:B------:R-:W-:-:S04]  /*63d0*/  LOP3.LUT R5, R5, 0x80000000, RZ, 0xc0, !PT ;  /* 0x8000000005057812 */ /* 0x000fc800078ec0ff */
[----:B------:R-:W-:Y:S01]  /*63e0*/  LOP3.LUT R5, R5, 0x7f800000, RZ, 0xfc, !PT ;  /* 0x7f80000005057812 */ /* 0x000fe200078efcff */
[----:B------:R-:W-:Y:S06]  /*63f0*/  BRA `(.L_x_75) ;  /* 0x0000000000047947 */ /* 0x000fec0003800000 */
.L_x_73:
[----:B------:R-:W-:-:S07]  /*6400*/  LEA R5, R50, R5, 0x17 ;  /* 0x0000000532057211 */ /* 0x000fce00078eb8ff */
.L_x_75:
[----:B------:R-:W-:Y:S05]  /*6410*/  BSYNC.RECONVERGENT B1 ;  /* 0x0000000000017941 */ /* 0x000fea0003800200 */
.L_x_72:
[----:B------:R-:W-:Y:S05]  /*6420*/  BRA `(.L_x_76) ;  /* 0x0000000000207947 */ /* 0x000fea0003800000 */
.L_x_71:
[----:B------:R-:W-:-:S04]  /*6430*/  LOP3.LUT R5, R72, 0x80000000, R5, 0x48, !PT ;  /* 0x8000000048057812 */ /* 0x000fc800078e4805 */
[----:B------:R-:W-:Y:S01]  /*6440*/  LOP3.LUT R5, R5, 0x7f800000, RZ, 0xfc, !PT ;  /* 0x7f80000005057812 */ /* 0x000fe200078efcff */
[----:B------:R-:W-:Y:S06]  /*6450*/  BRA `(.L_x_76) ;  /* 0x0000000000147947 */ /* 0x000fec0003800000 */
.L_x_70:
[----:B------:R-:W-:Y:S01]  /*6460*/  LOP3.LUT R5, R72, 0x80000000, R5, 0x48, !PT ;  /* 0x8000000048057812 */ /* 0x000fe200078e4805 */
[----:B------:R-:W-:Y:S06]  /*6470*/  BRA `(.L_x_76) ;  /* 0x00000000000c7947 */ /* 0x000fec0003800000 */
.L_x_69:
[----:B------:R-:W0:Y:S01]  /*6480*/  MUFU.RSQ R5, -QNAN ;  /* 0xffc0000000057908 */ /* 0x000e220000001400 */
[----:B------:R-:W-:Y:S05]  /*6490*/  BRA `(.L_x_76) ;  /* 0x0000000000047947 */ /* 0x000fea0003800000 */
.L_x_68:
[----:B------:R-:W-:-:S07]  /*64a0*/  FADD.FTZ R5, R5, R72 ;  /* 0x0000004805057221 */ /* 0x000fce0000010000 */
.L_x_76:
[----:B------:R-:W-:Y:S05]  /*64b0*/  BSYNC.RECONVERGENT B0 ;  /* 0x0000000000007941 */ /* 0x000fea0003800200 */
.L_x_66:
[----:B------:R-:W-:-:S04]  /*64c0*/  HFMA2 R49, -RZ, RZ, 0, 0 ;  /* 0x00000000ff317431 */ /* 0x000fc800000001ff */
[----:B0-----:R-:W-:Y:S05]  /*64d0*/  RET.REL.NODEC R48 `(_Z23__kernel__vertex_shader16DiffTensorView_0S_S_S_j10TensorViewS0_S0_S0_S0_S0_S_S_S_ffjjjjjj) ;  /* 0xffffff9830c87950 */ /* 0x001fea0003c3ffff */
.L_x_77:
[----:B------:R-:W-:-:S00]  /*64e0*/  BRA `(.L_x_77) ;  /* 0xfffffffc00fc7947 */ /* 0x000fc0000383ffff */
[----:B------:R-:W-:-:S00]  /*64f0*/  NOP ;  /* 0x0000000000007918 */ /* 0x000fc00000000000 */
        /* <DEDUP_REMOVED lines=8> */
.L_x_466:


//--------------------- .text.__kernel__vertex_shader_fwd_diff --------------------------
	.section	.text.__kernel__vertex_shader_fwd_diff,"ax",@progbits
	.align	128
        .global         __kernel__vertex_shader_fwd_diff
        .type           __kernel__vertex_shader_fwd_diff,@function
        .size           __kernel__vertex_shader_fwd_diff,(.L_x_469 - __kernel__vertex_shader_fwd_diff)
        .other          __kernel__vertex_shader_fwd_diff,@"STO_CUDA_ENTRY STV_DEFAULT"
__kernel__vertex_shader_fwd_diff:
.text.__kernel__vertex_shader_fwd_diff:
        /* <DEDUP_REMOVED lines=14> */
[----:B------:R-:W4:Y:S06]  /*00e0*/  LDCU.64 UR6, c[0x0][0x548] ;  /* 0x0000a900ff0677ac */ /* 0x000f2c0008000a00 */
[----:B------:R-:W1:Y:S01]  /*00f0*/  LDC.64 R20, c[0x0][0x3c0] ;  /* 0x0000f000ff147b82 */ /* 0x000e620000000a00 */
[----:B0-----:R-:W-:-:S02]  /*0100*/  UIMAD UR12, UR11, 0x3, URZ ;  /* 0x000000030b0c78a4 */ /* 0x001fc4000f8e02ff */
[----:B------:R-:W-:Y:S02]  /*0110*/  UIMAD UR15, UR10, 0x3, URZ ;  /* 0x000000030a0f78a4 */ /* 0x000fe4000f8e02ff */
[----:B------:R-:W-:-:S03]  /*0120*/  UIADD3 UR33, UP0, UPT, UR11, UR8, URZ ;  /* 0x000000080b217290 */ /* 0x000fc6000ff1e0ff */
[----:B------:R-:W0:Y:S01]  /*0130*/  LDC.64 R22, c[0x0][0x3f0] ;  /* 0x0000fc00ff167b82 */ /* 0x000e220000000a00 */
[----:B--2---:R-:W-:Y:S02]  /*0140*/  UIADD3 UR26, UP2, UPT, UR13, UR18, URZ ;  /* 0x000000120d1a7290 */ /* 0x004fe4000ff5e0ff */
[----:B------:R-:W-:Y:S02]  /*0150*/  UIADD3 UR29, UP1, UPT, UR12, UR8, URZ ;  /* 0x000000080c1d7290 */ /* 0x000fe4000ff3e0ff */
[----:B------:R-:W-:Y:S02]  /*0160*/  UIADD3 UR17, UP6, UPT, UR8, UR10, URZ ;  /* 0x0000000a08117290 */ /* 0x000fe4000ffde0ff */
[----:B------:R-:W-:Y:S01]  /*0170*/  UIADD3 UR15, UP5, UPT, UR15, UR8, URZ ;  /* 0x000000080f0f7290 */ /* 0x000fe2000ffbe0ff */
[----:B------:R-:W2:Y:S01]  /*0180*/  LDC.64 R24, c[0x0][0x428] ;  /* 0x00010a00ff187b82 */ /* 0x000ea20000000a00 */
[----:B------:R-:W-:Y:S02]  /*0190*/  UIADD3.X UR27, UPT, UPT, URZ, UR19, URZ, UP2, !UPT ;  /* 0x00000013ff1b7290 */ /* 0x000fe400097fe4ff */
[----:B------:R-:W-:-:S02]  /*01a0*/  ULEA UR13, UP3, UR13, UR18, 0x1 ;  /* 0x000000120d0d7291 */ /* 0x000fc4000f8608ff */
[----:B----4-:R-:W-:Y:S02]  /*01b0*/  UIADD3 UR20, UP2, UPT, UR5, UR6, URZ ;  /* 0x0000000605147290 */ /* 0x010fe4000ff5e0ff */
[----:B------:R-:W-:Y:S02]  /*01c0*/  USHF.L.U32 UR10, UR11, 0x1, URZ ;  /* 0x000000010b0a7899 */ /* 0x000fe400080006ff */
[----:B------:R-:W-:Y:S02]  /*01d0*/  UIADD3.X UR34, UPT, UPT, URZ, UR9, URZ, UP0, !UPT ;  /* 0x00000009ff227290 */ /* 0x000fe400087fe4ff */
[----:B------:R-:W-:Y:S01]  /*01e0*/  UIADD3.X UR30, UPT, UPT, URZ, UR9, URZ, UP1, !UPT ;  /* 0x00000009ff1e7290 */ /* 0x000fe20008ffe4ff */
[----:B------:R-:W-:Y:S01]  /*01f0*/  MOV R2, UR20 ;  /* 0x0000001400027c02 */ /* 0x000fe20008000f00 */
[----:B------:R-:W4:Y:S01]  /*0200*/  LDCU.64 UR24, c[0x0][0x358] ;  /* 0x00006b00ff1877ac */ /* 0x000f220008000a00 */
[----:B------:R-:W-:Y:S02]  /*0210*/  UIADD3 UR28, UP0, UPT, UR17, UR11, URZ ;  /* 0x0000000b111c7290 */ /* 0x000fe4000ff1e0ff */
[----:B------:R-:W-:-:S02]  /*0220*/  UIADD3 UR14, UP1, UPT, UR15, UR11, URZ ;  /* 0x0000000b0f0e7290 */ /* 0x000fc4000ff3e0ff */
[----:B------:R-:W-:Y:S02]  /*0230*/  UIADD3.X UR11, UPT, UPT, URZ, UR19, URZ, UP3, !UPT ;  /* 0x00000013ff0b7290 */ /* 0x000fe40009ffe4ff */
[----:B------:R-:W-:Y:S02]  /*0240*/  UIADD3.X UR35, UPT, UPT, URZ, UR7, URZ, UP2, !UPT ;  /* 0x00000007ff237290 */ /* 0x000fe400097fe4ff */
[----:B------:R-:W-:Y:S02]  /*0250*/  UIADD3 UR31, UP4, UPT, UR10, UR8, URZ ;  /* 0x000000080a1f7290 */ /* 0x000fe4000ff9e0ff */
[----:B------:R-:W-:Y:S02]  /*0260*/  ULEA UR19, UP2, UR4, UR6, 0x1 ;  /* 0x0000000604137291 */ /* 0x000fe4000f8408ff */
[----:B------:R-:W-:Y:S01]  /*0270*/  UIADD3 UR21, UP3, UPT, UR6, UR4, URZ ;  /* 0x0000000406157290 */ /* 0x000fe2000ff7e0ff */
[----:B------:R-:W-:Y:S01]  /*0280*/  MOV R3, UR35 ;  /* 0x0000002300037c02 */ /* 0x000fe20008000f00 */
[----:B------:R-:W-:-:S02]  /*0290*/  USHF.L.U32 UR8, UR5, 0x1, URZ ;  /* 0x0000000105087899 */ /* 0x000fc400080006ff */
[----:B------:R-:W-:Y:S02]  /*02a0*/  UIADD3.X UR32, UPT, UPT, URZ, UR9, URZ, UP4, !UPT ;  /* 0x00000009ff207290 */ /* 0x000fe4000a7fe4ff */
[----:B------:R-:W-:Y:S02]  /*02b0*/  UIMAD UR23, UR4, 0x3, URZ ;  /* 0x00000003041778a4 */ /* 0x000fe4000f8e02ff */
[----:B------:R-:W-:Y:S02]  /*02c0*/  UIADD3.X UR18, UPT, UPT, URZ, UR9, URZ, UP6, !UPT ;  /* 0x00000009ff127290 */ /* 0x000fe4000b7fe4ff */
[----:B------:R-:W-:Y:S01]  /*02d0*/  UIADD3.X UR16, UPT, UPT, URZ, UR9, URZ, UP5, !UPT ;  /* 0x00000009ff107290 */ /* 0x000fe2000affe4ff */
[----:B------:R-:W-:Y:S01]  /*02e0*/  MOV R6, UR19 ;  /* 0x0000001300067c02 */ /* 0x000fe20008000f00 */
        /* <DEDUP_REMOVED lines=10> */
[----:B------:R-:W-:-:S02]  /*0390*/  UIADD3.X UR36, UPT, UPT, URZ, UR22, URZ, UP4, !UPT ;  /* 0x00000016ff247290 */ /* 0x000fc4000a7fe4ff */
[----:B------:R-:W-:Y:S01]  /*03a0*/  MOV R5, UR22 ;  /* 0x0000001600057c02 */ /* 0x000fe20008000f00 */
[----:B------:R-:W-:Y:S01]  /*03b0*/  UIADD3 UR37, UP4, UPT, UR9, UR6, URZ ;  /* 0x0000000609257290 */ /* 0x000fe2000ff9e0ff */
[----:B------:R-:W-:Y:S01]  /*03c0*/  MOV R13, UR11 ;  /* 0x0000000b000d7c02 */ /* 0x000fe20008000f00 */
[----:B------:R-:W-:Y:S01]  /*03d0*/  UIADD3.X UR34, UPT, UPT, URZ, UR22, URZ, UP5, !UPT ;  /* 0x00000016ff227290 */ /* 0x000fe2000affe4ff */
[----:B----4-:R4:W2:Y:S01]  /*03e0*/  LDG.E R32, desc[UR24][R6.64] ;  /* 0x0000001806207981 */ /* 0x0108a2000c1e1900 */
[----:B------:R-:W-:Y:S02]  /*03f0*/  UIADD3 UR33, UP5, UPT, UR19, UR5, URZ ;  /* 0x0000000513217290 */ /* 0x000fe4000ffbe0ff */
[----:B------:R-:W-:Y:S01]  /*0400*/  UIADD3 UR21, UP3, UPT, UR9, UR21, URZ ;  /* 0x0000001509157290 */ /* 0x000fe2000ff7e0ff */
[----:B------:R3:W2:Y:S01]  /*0410*/  LDG.E R29, desc[UR24][R4.64] ;  /* 0x00000018041d7981 */ /* 0x0006a2000c1e1900 */
[----:B------:R-:W-:Y:S02]  /*0420*/  UIADD3 UR38, UP2, UPT, UR8, UR6, URZ ;  /* 0x0000000608267290 */ /* 0x000fe4000ff5e0ff */
[----:B------:R-:W-:Y:S01]  /*0430*/  UIADD3.X UR13, UPT, UPT, URZ, UR7, URZ, UP4, !UPT ;  /* 0x00000007ff0d7290 */ /* 0x000fe2000a7fe4ff */
[----:B------:R1:W5:Y:S01]  /*0440*/  LDG.E R134, desc[UR24][R8.64] ;  /* 0x0000001808867981 */ /* 0x000362000c1e1900 */
[----:B------:R-:W-:Y:S01]  /*0450*/  UIADD3 UR11, UP4, UPT, UR23, UR6, URZ ;  /* 0x00000006170b7290 */ /* 0x000fe2000ff9e0ff */
[----:B----4-:R-:W-:Y:S01]  /*0460*/  MOV R6, UR4 ;  /* 0x0000000400067c02 */ /* 0x010fe20008000f00 */
[----:B------:R-:W-:Y:S01]  /*0470*/  UIADD3.X UR6, UPT, UPT, URZ, UR20, URZ, UP5, !UPT ;  /* 0x00000014ff067290 */ /* 0x000fe2000affe4ff */
[----:B------:R-:W-:Y:S01]  /*0480*/  MOV R7, UR36 ;  /* 0x0000002400077c02 */ /* 0x000fe20008000f00 */
[----:B------:R-:W-:Y:S01]  /*0490*/  UIADD3.X UR22, UPT, UPT, URZ, UR22, URZ, UP3, !UPT ;  /* 0x00000016ff167290 */ /* 0x000fe20009ffe4ff */
[----:B---3--:R-:W-:Y:S01]  /*04a0*/  MOV R5, UR27 ;  /* 0x0000001b00057c02 */ /* 0x008fe20008000f00 */
[----:B------:R-:W-:Y:S01]  /*04b0*/  UIADD3.X UR27, UPT, UPT, URZ, UR7, URZ, UP2, !UPT ;  /* 0x00000007ff1b7290 */ /* 0x000fe200097fe4ff */
[----:B------:R-:W5:Y:S01]  /*04c0*/  LDG.E R120, desc[UR24][R12.64] ;  /* 0x000000180c787981 */ /* 0x000f62000c1e1900 */
[----:B------:R-:W-:Y:S01]  /*04d0*/  UIADD3 UR4, UP2, UPT, UR9, UR19, URZ ;  /* 0x0000001309047290 */ /* 0x000fe2000ff5e0ff */
[----:B------:R-:W-:-:S02]  /*04e0*/  MOV R4, UR26 ;  /* 0x0000001a00047c02 */ /* 0x000fc40008000f00 */
[----:B------:R3:W4:Y:S01]  /*04f0*/  LDG.E R30, desc[UR24][R6.64] ;  /* 0x00000018061e7981 */ /* 0x000722000c1e1900 */
[----:B------:R-:W-:Y:S02]  /*0500*/  MOV R10, UR21 ;  /* 0x00000015000a7c02 */ /* 0x000fe40008000f00 */
[----:B------:R-:W-:Y:S01]  /*0510*/  MOV R11, UR22 ;  /* 0x00000016000b7c02 */ /* 0x000fe20008000f00 */
[----:B------:R-:W-:Y:S01]  /*0520*/  UIADD3 UR26, UP3, UPT, UR8, UR19, URZ ;  /* 0x00000013081a7290 */ /* 0x000fe2000ff7e0ff */
[----:B------:R0:W5:Y:S01]  /*0530*/  LDG.E R121, desc[UR24][R4.64] ;  /* 0x0000001804797981 */ /* 0x000162000c1e1900 */
[----:B-1----:R-:W-:Y:S02]  /*0540*/  MOV R8, UR35 ;  /* 0x0000002300087c02 */ /* 0x002fe40008000f00 */
[----:B------:R-:W-:Y:S01]  /*0550*/  MOV R9, UR34 ;  /* 0x0000002200097c02 */ /* 0x000fe20008000f00 */
[----:B------:R1:W5:Y:S01]  /*0560*/  LDG.E R119, desc[UR24][R10.64] ;  /* 0x000000180a777981 */ /* 0x000362000c1e1900 */
[----:B---3--:R-:W-:Y:S01]  /*0570*/  MOV R7, UR6 ;  /* 0x0000000600077c02 */ /* 0x008fe20008000f00 */
[----:B------:R-:W-:Y:S01]  /*0580*/  UIADD3.X UR6, UPT, UPT, URZ, UR20, URZ, UP2, !UPT ;  /* 0x00000014ff067290 */ /* 0x000fe200097fe4ff */
[----:B------:R-:W-:Y:S01]  /*0590*/  MOV R6, UR33 ;  /* 0x0000002100067c02 */ /* 0x000fe20008000f00 */
[----:B------:R-:W-:Y:S01]  /*05a0*/  UIADD3.X UR19, UPT, UPT, URZ, UR18, URZ, UP0, !UPT ;  /* 0x00000012ff137290 */ /* 0x000fe200087fe4ff */
[----:B------:R-:W3:Y:S01]  /*05b0*/  LDG.E R31, desc[UR24][R8.64] ;  /* 0x00000018081f7981 */ /* 0x000ee2000c1e1900 */
[----:B0-----:R-:W-:Y:S01]  /*05c0*/  MOV R5, UR13 ;  /* 0x0000000d00057c02 */ /* 0x001fe20008000f00 */
[----:B------:R-:W-:-:S02]  /*05d0*/  UIADD3.X UR13, UPT, UPT, URZ, UR20, URZ, UP3, !UPT ;  /* 0x00000014ff0d7290 */ /* 0x000fc40009ffe4ff */
[----:B------:R0:W3:Y:S01]  /*05e0*/  LDG.E R33, desc[UR24][R6.64] ;  /* 0x0000001806217981 */ /* 0x0000e2000c1e1900 */
[----:B-1----:R-:W-:Y:S01]  /*05f0*/  MOV R11, UR6 ;  /* 0x00000006000b7c02 */ /* 0x002fe20008000f00 */
[----:B------:R-:W-:Y:S01]  /*0600*/  UIADD3 UR6, UP2, UPT, UR10, UR17, URZ ;  /* 0x000000110a067290 */ /* 0x000fe2000ff5e0ff */
[----:B------:R-:W-:Y:S01]  /*0610*/  MOV R10, UR4 ;  /* 0x00000004000a7c02 */ /* 0x000fe20008000f00 */
[----:B------:R-:W-:Y:S01]  /*0620*/  UIADD3 UR4, UP0, UPT, UR12, UR17, URZ ;  /* 0x000000110c047290 */ /* 0x000fe2000ff1e0ff */
[----:B------:R-:W-:Y:S01]  /*0630*/  MOV R136, UR29 ;  /* 0x0000001d00887c02 */ /* 0x000fe20008000f00 */
[----:B------:R-:W3:Y:S01]  /*0640*/  LDG.E R27, desc[UR24][R2.64] ;  /* 0x00000018021b7981 */ /* 0x000ee2000c1e1900 */
[----:B0-----:R-:W0:Y:S01]  /*0650*/  LDC.64 R6, c[0x0][0x548] ;  /* 0x00015200ff067b82 */ /* 0x001e220000000a00 */
[----:B------:R-:W-:Y:S02]  /*0660*/  MOV R9, UR13 ;  /* 0x0000000d00097c02 */ /* 0x000fe40008000f00 */
[----:B------:R1:W5:Y:S01]  /*0670*/  LDG.E R118, desc[UR24][R10.64] ;  /* 0x000000180a767981 */ /* 0x000362000c1e1900 */
[----:B------:R-:W-:Y:S01]  /*0680*/  MOV R8, UR26 ;  /* 0x0000001a00087c02 */ /* 0x000fe20008000f00 */
[----:B------:R-:W-:-:S02]  /*0690*/  UIADD3.X UR13, UPT, UPT, URZ, UR18, URZ, UP2, !UPT ;  /* 0x00000012ff0d7290 */ /* 0x000fc400097fe4ff */
[----:B------:R-:W-:Y:S02]  /*06a0*/  UIADD3.X UR7, UPT, UPT, URZ, UR7, URZ, UP4, !UPT ;  /* 0x00000007ff077290 */ /* 0x000fe4000a7fe4ff */
[----:B------:R-:W-:Y:S01]  /*06b0*/  UIADD3 UR8, UP2, UPT, UR8, UR11, URZ ;  /* 0x0000000b08087290 */ /* 0x000fe2000ff5e0ff */
[----:B------:R1:W3:Y:S02]  /*06c0*/  LDG.E R34, desc[UR24][R8.64] ;  /* 0x0000001808227981 */ /* 0x0002e4000c1e1900 */
[----:B-1----:R-:W-:Y:S01]  /*06d0*/  MOV R10, UR6 ;  /* 0x00000006000a7c02 */ /* 0x002fe20008000f00 */
[----:B------:R-:W-:Y:S01]  /*06e0*/  UIADD3.X UR6, UPT, UPT, URZ, UR18, URZ, UP0, !UPT ;  /* 0x00000012ff067290 */ /* 0x000fe200087fe4ff */
[----:B------:R-:W-:Y:S01]  /*06f0*/  MOV R12, UR4 ;  /* 0x00000004000c7c02 */ /* 0x000fe20008000f00 */
[----:B------:R-:W-:Y:S01]  /*0700*/  UIADD3 UR5, UP0, UPT, UR11, UR5, URZ ;  /* 0x000000050b057290 */ /* 0x000fe2000ff1e0ff */
[----:B------:R-:W-:Y:S01]  /*0710*/  MOV R11, UR13 ;  /* 0x0000000d000b7c02 */ /* 0x000fe20008000f00 */
[----:B------:R-:W-:Y:S01]  /*0720*/  UIADD3.X UR4, UPT, UPT, URZ, UR7, URZ, UP2, !UPT ;  /* 0x00000007ff047290 */ /* 0x000fe200097fe4ff */
[----:B------:R-:W-:-:S02]  /*0730*/  MOV R8, UR31 ;  /* 0x0000001f00087c02 */ /* 0x000fc40008000f00 */
[----:B------:R-:W-:Y:S01]  /*0740*/  MOV R9, UR32 ;  /* 0x0000002000097c02 */ /* 0x000fe20008000f00 */
[----:B------:R1:W5:Y:S01]  /*0750*/  LDG.E R143, desc[UR24][R10.64] ;  /* 0x000000180a8f7981 */ /* 0x000362000c1e1900 */
[----:B------:R-:W-:Y:S01]  /*0760*/  MOV R13, UR6 ;  /* 0x00000006000d7c02 */ /* 0x000fe20008000f00 */
[----:B------:R-:W-:Y:S02]  /*0770*/  UIADD3.X UR6, UPT, UPT, URZ, UR7, URZ, UP0, !UPT ;  /* 0x00000007ff067290 */ /* 0x000fe400087fe4ff */
[----:B------:R-:W-:Y:S01]  /*0780*/  UIADD3 UR9, UP0, UPT, UR9, UR11, URZ ;  /* 0x0000000b09097290 */ /* 0x000fe2000ff1e0ff */
[----:B------:R0:W5:Y:S04]  /*0790*/  LDG.E R141, desc[UR24][R8.64] ;  /* 0x00000018088d7981 */ /* 0x000168000c1e1900 */
[----:B------:R0:W5:Y:S01]  /*07a0*/  LDG.E R140, desc[UR24][R12.64] ;  /* 0x000000180c8c7981 */ /* 0x000162000c1e1900 */
[----:B-1----:R-:W-:Y:S01]  /*07b0*/  MOV R11, UR4 ;  /* 0x00000004000b7c02 */ /* 0x002fe20008000f00 */
[----:B------:R-:W-:-:S02]  /*07c0*/  UIADD3.X UR4, UPT, UPT, URZ, UR7, URZ, UP0, !UPT ;  /* 0x00000007ff047290 */ /* 0x000fc400087fe4ff */
[----:B0-----:R0:W3:Y:S01]  /*07d0*/  LDG.E R26, desc[UR24][R6.64] ;  /* 0x00000018061a7981 */ /* 0x0010e2000c1e1900 */
[----:B------:R-:W-:Y:S01]  /*07e0*/  MOV R8, UR5 ;  /* 0x0000000500087c02 */ /* 0x000fe20008000f00 */
[----:B------:R-:W-:Y:S02]  /*07f0*/  UIADD3.X UR5, UPT, UPT, URZ, UR16, URZ, UP1, !UPT ;  /* 0x00000010ff057290 */ /* 0x000fe40008ffe4ff */
[----:B------:R-:W-:Y:S02]  /*0800*/  UIADD3 UR10, UP0, UPT, UR10, UR15, URZ ;  /* 0x0000000f0a0a7290 */ /* 0x000fe4000ff1e0ff */
[----:B------:R-:W-:Y:S02]  /*0810*/  UIADD3 UR12, UP1, UPT, UR12, UR15, URZ ;  /* 0x0000000f0c0c7290 */ /* 0x000fe4000ff3e0ff */
[----:B------:R-:W-:Y:S01]  /*0820*/  MOV R13, UR5 ;  /* 0x00000005000d7c02 */ /* 0x000fe20008000f00 */
[----:B------:R-:W-:Y:S01]  /*0830*/  UIADD3.X UR5, UPT, UPT, URZ, UR16, URZ, UP0, !UPT ;  /* 0x00000010ff057290 */ /* 0x000fe200087fe4ff */
[----:B0-----:R-:W-:Y:S01]  /*0840*/  MOV R7, UR4 ;  /* 0x0000000400077c02 */ /* 0x001fe20008000f00 */
[----:B------:R-:W-:Y:S01]  /*0850*/  UIADD3.X UR4, UPT, UPT, URZ, UR16, URZ, UP1, !UPT ;  /* 0x00000010ff047290 */ /* 0x000fe20008ffe4ff */
[----:B------:R-:W-:Y:S01]  /*0860*/  MOV R9, UR6 ;  /* 0x0000000600097c02 */ /* 0x000fe20008000f00 */
[----:B------:R-:W0:Y:S01]  /*0870*/  LDCU UR6, c[0x0][0x3f8] ;  /* 0x00007f00ff0677ac */ /* 0x000e220008000800 */
[----:B------:R-:W-:-:S02]  /*0880*/  MOV R10, UR8 ;  /* 0x00000008000a7c02 */ /* 0x000fc40008000f00 */
[----:B------:R-:W-:Y:S01]  /*0890*/  MOV R137, UR30 ;  /* 0x0000001e00897c02 */ /* 0x000fe20008000f00 */
[----:B------:R1:W5:Y:S01]  /*08a0*/  LDG.E R117, desc[UR24][R8.64] ;  /* 0x0000001808757981 */ /* 0x000362000c1e1900 */
[----:B------:R-:W-:Y:S01]  /*08b0*/  MOV R2, UR17 ;  /* 0x0000001100027c02 */ /* 0x000fe20008000f00 */
[----:B------:R-:W-:Y:S01]  /*08c0*/  IMAD R20, R123, R20, RZ ;  /* 0x000000147b147224 */ /* 0x000fe200078e02ff */
[----:B------:R-:W-:Y:S01]  /*08d0*/  MOV R3, UR18 ;  /* 0x0000001200037c02 */ /* 0x000fe20008000f00 */
[----:B------:R0:W5:Y:S01]  /*08e0*/  LDG.E R116, desc[UR24][R10.64] ;  /* 0x000000180a747981 */ /* 0x000162000c1e1900 */
[----:B------:R-:W-:Y:S01]  /*08f0*/  MOV R14, UR15 ;  /* 0x0000000f000e7c02 */ /* 0x000fe20008000f00 */
[----:B------:R-:W2:Y:S01]  /*0900*/  LDCU UR15, c[0x0][0x400] ;  /* 0x00008000ff0f77ac */ /* 0x000ea20008000800 */
[----:B------:R-:W-:Y:S01]  /*0910*/  MOV R15, UR16 ;  /* 0x00000010000f7c02 */ /* 0x000fe20008000f00 */
[----:B------:R-:W5:Y:S01]  /*0920*/  LDG.E R136, desc[UR24][R136.64] ;  /* 0x0000001888887981 */ /* 0x000f62000c1e1900 */
[----:B-1----:R-:W-:Y:S01]  /*0930*/  MOV R9, UR5 ;  /* 0x0000000500097c02 */ /* 0x002fe20008000f00 */
[----:B------:R-:W1:Y:S02]  /*0940*/  LDCU UR16, c[0x0][0x438] ;  /* 0x00008700ff1077ac */ /* 0x000e640008000800 */
[----:B------:R1:W5:Y:S01]  /*0950*/  LDG.E R135, desc[UR24][R2.64] ;  /* 0x0000001802877981 */ /* 0x000362000c1e1900 */
[----:B0-----:R-:W-:Y:S01]  /*0960*/  MOV R11, UR4 ;  /* 0x00000004000b7c02 */ /* 0x001fe20008000f00 */
[----:B------:R-:W0:Y:S02]  /*0970*/  LDCU.64 UR4, c[0x0][0x3b8] ;  /* 0x00007700ff0477ac */ /* 0x000e240008000a00 */
[----:B------:R0:W5:Y:S01]  /*0980*/  LDG.E R137, desc[UR24][R14.64] ;  /* 0x000000180e897981 */ /* 0x000162000c1e1900 */
[----:B------:R-:W-:Y:S01]  /*0990*/  MOV R12, UR14 ;  /* 0x0000000e000c7c02 */ /* 0x000fe20008000f00 */
[----:B------:R-:W2:Y:S01]  /*09a0*/  LDCU UR17, c[0x0][0x540] ;  /* 0x0000a800ff1177ac */ /* 0x000ea20008000800 */
[----:B-1----:R-:W-:-:S02]  /*09b0*/  MOV R2, UR38 ;  /* 0x0000002600027c02 */ /* 0x002fc40008000f00 */
[----:B------:R-:W-:Y:S01]  /*09c0*/  MOV R3, UR27 ;  /* 0x0000001b00037c02 */ /* 0x000fe20008000f00 */
[----:B------:R-:W5:Y:S01]  /*09d0*/  LDG.E R142, desc[UR24][R12.64] ;  /* 0x000000180c8e7981 */ /* 0x000f62000c1e1900 */
[----:B0-----:R-:W-:-:S03]  /*09e0*/  IMAD R15, R123, R18, RZ ;  /* 0x000000127b0f7224 */ /* 0x001fc600078e02ff */
[----:B------:R0:W3:Y:S02]  /*09f0*/  LDG.E R28, desc[UR24][R2.64] ;  /* 0x00000018021c7981 */ /* 0x0000e4000c1e1900 */
[----:B------:R-:W-:Y:S02]  /*0a00*/  IADD3 R14, P0, PT, R15, R16, RZ ;  /* 0x000000100f0e7210 */ /* 0x000fe40007f1e0ff */
[----:B------:R-:W-:Y:S02]  /*0a10*/  MOV R6, UR9 ;  /* 0x0000000900067c02 */ /* 0x000fe40008000f00 */
[----:B0-----:R-:W-:Y:S01]  /*0a20*/  MOV R3, UR7 ;  /* 0x0000000700037c02 */ /* 0x001fe20008000f00 */
[----:B------:R-:W0:Y:S01]  /*0a30*/  LDCU UR7, c[0x0][0x430] ;  /* 0x00008600ff0777ac */ /* 0x000e220008000800 */
[----:B------:R-:W-:Y:S01]  /*0a40*/  IADD3.X R15, PT, PT, RZ, R17, RZ, P0, !PT ;  /* 0x00000011ff0f7210 */ /* 0x000fe200007fe4ff */
[----:B------:R1:W5:Y:S01]  /*0a50*/  LDG.E R115, desc[UR24][R6.64] ;  /* 0x0000001806737981 */ /* 0x000362000c1e1900 */
[----:B------:R-:W-:-:S02]  /*0a60*/  IADD3 R12, P0, PT, R14, R19, RZ ;  /* 0x000000130e0c7210 */ /* 0x000fc40007f1e0ff */
[----:B------:R-:W-:Y:S02]  /*0a70*/  MOV R8, UR10 ;  /* 0x0000000a00087c02 */ /* 0x000fe40008000f00 */
[----:B------:R-:W-:Y:S02]  /*0a80*/  IADD3.X R13, PT, PT, RZ, R15, RZ, P0, !PT ;  /* 0x0000000fff0d7210 */ /* 0x000fe400007fe4ff */
[----:B------:R-:W-:Y:S01]  /*0a90*/  MOV R4, UR37 ;  /* 0x0000002500047c02 */ /* 0x000fe20008000f00 */
[----:B------:R0:W5:Y:S01]  /*0aa0*/  LDG.E R145, desc[UR24][R8.64] ;  /* 0x0000001808917981 */ /* 0x000162000c1e1900 */
[----:B-1----:R-:W-:Y:S02]  /*0ab0*/  IADD3 R6, P0, PT, R20, UR4, RZ ;  /* 0x0000000414067c10 */ /* 0x002fe4000ff1e0ff */
[----:B------:R-:W-:Y:S02]  /*0ac0*/  MOV R2, UR11 ;  /* 0x0000000b00027c02 */ /* 0x000fe40008000f00 */
[----:B------:R1:W5:Y:S01]  /*0ad0*/  LDG.E R4, desc[UR24][R4.64] ;  /* 0x0000001804047981 */ /* 0x000362000c1e1900 */
[----:B------:R-:W-:-:S02]  /*0ae0*/  IADD3.X R7, PT, PT, RZ, UR5, RZ, P0, !PT ;  /* 0x00000005ff077c10 */ /* 0x000fc400087fe4ff */
[----:B------:R-:W-:Y:S01]  /*0af0*/  IADD3 R16, P0, PT, R6, R21, RZ ;  /* 0x0000001506107210 */ /* 0x000fe20007f1e0ff */
[----:B------:R-:W5:Y:S01]  /*0b00*/  LDG.E R3, desc[UR24][R2.64] ;  /* 0x0000001802037981 */ /* 0x000f62000c1e1900 */
[----:B0-----:R-:W-:Y:S01]  /*0b10*/  IMAD R9, R123, UR6, RZ ;  /* 0x000000067b097c24 */ /* 0x001fe2000f8e02ff */
[----:B------:R-:W-:Y:S02]  /*0b20*/  LEA R18, P1, R19, R14, 0x1 ;  /* 0x0000000e13127211 */ /* 0x000fe400078208ff */
[----:B------:R-:W-:Y:S01]  /*0b30*/  IADD3.X R17, PT, PT, RZ, R7, RZ, P0, !PT ;  /* 0x00000007ff117210 */ /* 0x000fe200007fe4ff */
[----:B------:R-:W5:Y:S01]  /*0b40*/  LDG.E R0, desc[UR24][R6.64] ;  /* 0x0000001806007981 */ /* 0x000f62000c1e1900 */
[----:B------:R-:W-:Y:S01]  /*0b50*/  IADD3 R8, P0, PT, R9, R22, RZ ;  /* 0x0000001609087210 */ /* 0x000fe20007f1e0ff */
[----:B-1----:R-:W-:Y:S01]  /*0b60*/  IMAD R5, R123, UR7, RZ ;  /* 0x000000077b057c24 */ /* 0x002fe2000f8e02ff */
[----:B------:R-:W-:Y:S01]  /*0b70*/  IADD3.X R19, PT, PT, RZ, R15, RZ, P1, !PT ;  /* 0x0000000fff137210 */ /* 0x000fe20000ffe4ff */
[----:B------:R-:W5:Y:S01]  /*0b80*/  LDG.E R114, desc[UR24][R12.64] ;  /* 0x000000180c727981 */ /* 0x000f62000c1e1900 */
[----:B------:R-:W-:-:S03]  /*0b90*/  IADD3.X R9, PT, PT, RZ, R23, RZ, P0, !PT ;  /* 0x00000017ff097210 */ /* 0x000fc600007fe4ff */
[----:B------:R0:W5:Y:S04]  /*0ba0*/  LDG.E R2, desc[UR24][R14.64] ;  /* 0x000000180e027981 */ /* 0x000168000c1e1900 */
[----:B------:R-:W5:Y:S01]  /*0bb0*/  LDG.E R110, desc[UR24][R8.64] ;  /* 0x00000018086e7981 */ /* 0x000f62000c1e1900 */
[----:B------:R-:W-:Y:S01]  /*0bc0*/  MOV R10, UR12 ;  /* 0x0000000c000a7c02 */ /* 0x000fe20008000f00 */
[----:B--2---:R-:W-:Y:S02]  /*0bd0*/  USHF.L.U32 UR4, UR15, 0x1, URZ ;  /* 0x000000010f047899 */ /* 0x004fe400080006ff */
[----:B------:R-:W5:Y:S01]  /*0be0*/  LDG.E R113, desc[UR24][R18.64] ;  /* 0x0000001812717981 */ /* 0x000f62000c1e1900 */
[----:B0-----:R-:W-:Y:S02]  /*0bf0*/  LEA R14, P1, R21, R6, 0x1 ;  /* 0x00000006150e7211 */ /* 0x001fe400078208ff */
[----:B------:R-:W-:Y:S01]  /*0c00*/  IADD3 R6, P0, PT, R5, R24, RZ ;  /* 0x0000001805067210 */ /* 0x000fe20007f1e0ff */
[----:B------:R0:W5:Y:S01]  /*0c10*/  LDG.E R144, desc[UR24][R10.64] ;  /* 0x000000180a907981 */ /* 0x000162000c1e1900 */
[----:B------:R-:W-:-:S02]  /*0c20*/  IADD3.X R15, PT, PT, RZ, R7, RZ, P1, !PT ;  /* 0x00000007ff0f7210 */ /* 0x000fc40000ffe4ff */
[----:B------:R-:W-:Y:S01]  /*0c30*/  IADD3.X R7, PT, PT, RZ, R25, RZ, P0, !PT ;  /* 0x00000019ff077210 */ /* 0x000fe200007fe4ff */
[----:B------:R-:W1:Y:S01]  /*0c40*/  LDC.64 R12, c[0x0][0x5b8] ;  /* 0x00016e00ff0c7b82 */ /* 0x000e620000000a00 */
[----:B------:R-:W-:Y:S01]  /*0c50*/  USHF.L.U32 UR14, UR16, 0x1, URZ ;  /* 0x00000001100e7899 */ /* 0x000fe200080006ff */
[----:B------:R2:W5:Y:S04]  /*0c60*/  LDG.E R112, desc[UR24][R16.64] ;  /* 0x0000001810707981 */ /* 0x000568000c1e1900 */
[----:B------:R-:W5:Y:S02]  /*0c70*/  LDG.E R107, desc[UR24][R6.64] ;  /* 0x00000018066b7981 */ /* 0x000f64000c1e1900 */
[----:B0-----:R-:W0:Y:S01]  /*0c80*/  LDC.64 R10, c[0x0][0x580] ;  /* 0x00016000ff0a7b82 */ /* 0x001e220000000a00 */
[C---:B------:R-:W-:Y:S01]  /*0c90*/  IADD3 R18, P1, PT, R8.reuse, UR15, RZ ;  /* 0x0000000f08127c10 */ /* 0x040fe2000ff3e0ff */
[----:B------:R2:W5:Y:S01]  /*0ca0*/  LDG.E R111, desc[UR24][R14.64] ;  /* 0x000000180e6f7981 */ /* 0x000562000c1e1900 */
[----:B------:R-:W-:Y:S01]  /*0cb0*/  UISETP.NE.AND UP0, UPT, UR17, URZ, UPT ;  /* 0x000000ff1100728c */ /* 0x000fe2000bf05270 */
[----:B------:R-:W-:-:S02]  /*0cc0*/  IADD3 R20, P2, PT, R8, UR4, RZ ;  /* 0x0000000408147c10 */ /* 0x000fc4000ff5e0ff */
[-C--:B------:R-:W-:Y:S02]  /*0cd0*/  IADD3.X R19, PT, PT, RZ, R9.reuse, RZ, P1, !PT ;  /* 0x00000009ff137210 */ /* 0x080fe40000ffe4ff */
[C---:B--2---:R-:W-:Y:S02]  /*0ce0*/  IADD3 R16, P1, PT, R6.reuse, UR14, RZ ;  /* 0x0000000e06107c10 */ /* 0x044fe4000ff3e0ff */
[----:B------:R-:W-:Y:S01]  /*0cf0*/  MOV R138, UR28 ;  /* 0x0000001c008a7c02 */ /* 0x000fe20008000f00 */
[----:B------:R-:W5:Y:S01]  /*0d00*/  LDG.E R109, desc[UR24][R18.64] ;  /* 0x00000018126d7981 */ /* 0x000f62000c1e1900 */
[----:B------:R-:W-:Y:S02]  /*0d10*/  IADD3 R14, P0, PT, R6, UR16, RZ ;  /* 0x00000010060e7c10 */ /* 0x000fe4000ff1e0ff */
[----:B------:R-:W-:Y:S02]  /*0d20*/  MOV R139, UR19 ;  /* 0x00000013008b7c02 */ /* 0x000fe40008000f00 */
[----:B------:R-:W-:Y:S01]  /*0d30*/  IADD3.X R21, PT, PT, RZ, R9, RZ, P2, !PT ;  /* 0x00000009ff157210 */ /* 0x000fe200017fe4ff */
[----:B-1----:R-:W5:Y:S01]  /*0d40*/  LDG.E R105, desc[UR24][R12.64] ;  /* 0x000000180c697981 */ /* 0x002f62000c1e1900 */
[----:B------:R-:W-:-:S02]  /*0d50*/  IADD3.X R15, PT, PT, RZ, R7, RZ, P0, !PT ;  /* 0x00000007ff0f7210 */ /* 0x000fc400007fe4ff */
[----:B------:R-:W-:Y:S01]  /*0d60*/  IADD3.X R17, PT, PT, RZ, R7, RZ, P1, !PT ;  /* 0x00000007ff117210 */ /* 0x000fe20000ffe4ff */
[----:B------:R-:W5:Y:S01]  /*0d70*/  LDG.E R138, desc[UR24][R138.64] ;  /* 0x000000188a8a7981 */ /* 0x000f62000c1e1900 */
[----:B------:R-:W-:Y:S02]  /*0d80*/  CS2R R102, SRZ ;  /* 0x0000000000667805 */ /* 0x000fe4000001ff00 */
[----:B------:R-:W-:Y:S02]  /*0d90*/  CS2R R100, SRZ ;  /* 0x0000000000647805 */ /* 0x000fe4000001ff00 */
[----:B------:R-:W-:Y:S01]  /*0da0*/  CS2R R98, SRZ ;  /* 0x0000000000627805 */ /* 0x000fe2000001ff00 */
[----:B------:R1:W5:Y:S01]  /*0db0*/  LDG.E R108, desc[UR24][R20.64] ;  /* 0x00000018146c7981 */ /* 0x000362000c1e1900 */
[----:B------:R-:W-:Y:S02]  /*0dc0*/  CS2R R96, SRZ ;  /* 0x0000000000607805 */ /* 0x000fe4000001ff00 */
[----:B------:R-:W-:-:S02]  /*0dd0*/  CS2R R94, SRZ ;  /* 0x00000000005e7805 */ /* 0x000fc4000001ff00 */
[----:B------:R-:W-:Y:S01]  /*0de0*/  CS2R R92, SRZ ;  /* 0x00000000005c7805 */ /* 0x000fe2000001ff00 */
        /* <DEDUP_REMOVED lines=8> */
[----:B0-----:R0:W5:Y:S01]  /*0e70*/  LDG.E R139, desc[UR24][R10.64] ;  /* 0x000000180a8b7981 */ /* 0x001162000c1e1900 */
[----:B------:R-:W-:Y:S02]  /*0e80*/  CS2R R74, SRZ ;  /* 0x00000000004a7805 */ /* 0x000fe4000001ff00 */
[----:B------:R-:W-:Y:S02]  /*0e90*/  CS2R R72, SRZ ;  /* 0x0000000000487805 */ /* 0x000fe4000001ff00 */
[----:B------:R-:W-:Y:S02]  /*0ea0*/  CS2R R70, SRZ ;  /* 0x0000000000467805 */ /* 0x000fe4000001ff00 */
[----:B------:R-:W-:Y:S02]  /*0eb0*/  CS2R R68, SRZ ;  /* 0x0000000000447805 */ /* 0x000fe4000001ff00 */
[----:B------:R-:W-:-:S02]  /*0ec0*/  CS2R R66, SRZ ;  /* 0x0000000000427805 */ /* 0x000fc4000001ff00 */
[----:B------:R-:W-:Y:S02]  /*0ed0*/  CS2R R64, SRZ ;  /* 0x0000000000407805 */ /* 0x000fe4000001ff00 */
        /* <DEDUP_REMOVED lines=16> */
[----:B-1----:R-:W-:-:S02]  /*0fe0*/  CS2R R20, SRZ ;  /* 0x0000000000147805 */ /* 0x002fc4000001ff00 */
[----:B------:R-:W-:Y:S02]  /*0ff0*/  CS2R R18, SRZ ;  /* 0x0000000000127805 */ /* 0x000fe4000001ff00 */
[----:B--2---:R-:W-:Y:S02]  /*1000*/  CS2R R16, SRZ ;  /* 0x0000000000107805 */ /* 0x004fe4000001ff00 */
[----:B------:R-:W-:Y:S02]  /*1010*/  CS2R R14, SRZ ;  /* 0x00000000000e7805 */ /* 0x000fe4000001ff00 */
[----:B------:R-:W-:Y:S02]  /*1020*/  CS2R R12, SRZ ;  /* 0x00000000000c7805 */ /* 0x000fe4000001ff00 */
[----:B0-----:R-:W-:Y:S02]  /*1030*/  CS2R R10, SRZ ;  /* 0x00000000000a7805 */ /* 0x001fe4000001ff00 */
[----:B------:R-:W-:-:S02]  /*1040*/  R2UR UR11, R32 ;  /* 0x00000000200b72ca */ /* 0x000fc400000e0000 */
[----:B------:R-:W-:Y:S02]  /*1050*/  R2UR UR8, R29 ;  /* 0x000000001d0872ca */ /* 0x000fe400000e0000 */
[----:B----4-:R-:W-:Y:S02]  /*1060*/  R2UR UR9, R30 ;  /* 0x000000001e0972ca */ /* 0x010fe400000e0000 */
[----:B---3--:R-:W-:Y:S02]  /*1070*/  R2UR UR10, R31 ;  /* 0x000000001f0a72ca */ /* 0x008fe400000e0000 */
[----:B------:R-:W-:Y:S02]  /*1080*/  CS2R R30, SRZ ;  /* 0x00000000001e7805 */ /* 0x000fe4000001ff00 */
[----:B------:R-:W-:Y:S02]  /*1090*/  R2UR UR12, R33 ;  /* 0x00000000210c72ca */ /* 0x000fe400000e0000 */
[----:B------:R-:W-:-:S02]  /*10a0*/  CS2R R32, SRZ ;  /* 0x0000000000207805 */ /* 0x000fc4000001ff00 */
[----:B------:R-:W-:Y:S02]  /*10b0*/  R2UR UR6, R27 ;  /* 0x000000001b0672ca */ /* 0x000fe400000e0000 */
[----:B------:R-:W-:Y:S02]  /*10c0*/  R2UR UR13, R34 ;  /* 0x00000000220d72ca */ /* 0x000fe400000e0000 */
[----:B------:R-:W-:Y:S02]  /*10d0*/  CS2R R34, SRZ ;  /* 0x0000000000227805 */ /* 0x000fe4000001ff00 */
[----:B------:R-:W-:Y:S02]  /*10e0*/  R2UR UR5, R26 ;  /* 0x000000001a0572ca */ /* 0x000fe400000e0000 */
[----:B------:R-:W-:Y:S02]  /*10f0*/  CS2R R26, SRZ ;  /* 0x00000000001a7805 */ /* 0x000fe4000001ff00 */
[----:B------:R-:W-:-:S02]  /*1100*/  R2UR UR7, R28 ;  /* 0x000000001c0772ca */ /* 0x000fc400000e0000 */
[----:B------:R-:W-:Y:S01]  /*1110*/  CS2R R28, SRZ ;  /* 0x00000000001c7805 */ /* 0x000fe2000001ff00 */
[----:B------:R-:W-:-:S12]  /*1120*/  BRA.U !UP0, `(.L_x_78) ;  /* 0x0000001108a87547 */ /* 0x000fd8000b800000 */
[----:B------:R-:W0:Y:S08]  /*1130*/  LDC R5, c[0x0][0x3fc] ;  /* 0x0000ff00ff057b82 */ /* 0x000e300000000800 */
[----:B------:R-:W1:Y:S01]  /*1140*/  LDC R147, c[0x0][0x434] ;  /* 0x00010d00ff937b82 */ /* 0x000e620000000800 */
[----:B0-----:R-:W-:Y:S02]  /*1150*/  IADD3 R12, P0, PT, R8, R5, RZ ;  /* 0x00000005080c7210 */ /* 0x001fe40007f1e0ff */
[----:B------:R-:W-:-:S02]  /*1160*/  LEA R10, P1, R5, R8, 0x1 ;  /* 0x00000008050a7211 */ /* 0x000fc400078208ff */
[-C--:B------:R-:W-:Y:S02]  /*1170*/  IADD3.X R13, PT, PT, RZ, R9.reuse, RZ, P0, !PT ;  /* 0x00000009ff0d7210 */ /* 0x080fe400007fe4ff */
[C---:B------:R-:W-:Y:S02]  /*1180*/  IADD3 R22, P0, PT, R12.reuse, UR15, RZ ;  /* 0x0000000f0c167c10 */ /* 0x040fe4000ff1e0ff */
[----:B------:R-:W-:Y:S01]  /*1190*/  IADD3.X R11, PT, PT, RZ, R9, RZ, P1, !PT ;  /* 0x00000009ff0b7210 */ /* 0x000fe20000ffe4ff */
[----:B------:R-:W5:Y:S01]  /*11a0*/  LDG.E R18, desc[UR24][R12.64] ;  /* 0x000000180c127981 */ /* 0x000f62000c1e1900 */
[----:B------:R-:W-:Y:S02]  /*11b0*/  IADD3.X R23, PT, PT, RZ, R13, RZ, P0, !PT ;  /* 0x0000000dff177210 */ /* 0x000fe400007fe4ff */
[----:B------:R-:W-:Y:S01]  /*11c0*/  IADD3 R20, P1, PT, R12, UR4, RZ ;  /* 0x000000040c147c10 */ /* 0x000fe2000ff3e0ff */
[----:B------:R-:W5:Y:S01]  /*11d0*/  LDG.E R15, desc[UR24][R10.64] ;  /* 0x000000180a0f7981 */ /* 0x000f62000c1e1900 */
[----:B------:R-:W-:-:S02]  /*11e0*/  IADD3 R124, P0, PT, R10, UR15, RZ ;  /* 0x0000000f0a7c7c10 */ /* 0x000fc4000ff1e0ff */
[----:B------:R-:W-:Y:S01]  /*11f0*/  LEA R25, R5, R5, 0x1 ;  /* 0x0000000505197211 */ /* 0x000fe200078e08ff */
[----:B------:R1:W5:Y:S01]  /*1200*/  LDG.E R17, desc[UR24][R22.64] ;  /* 0x0000001816117981 */ /* 0x000362000c1e1900 */
[----:B------:R-:W-:Y:S02]  /*1210*/  IADD3.X R21, PT, PT, RZ, R13, RZ, P1, !PT ;  /* 0x0000000dff157210 */ /* 0x000fe40000ffe4ff */
[-C--:B------:R-:W-:Y:S02]  /*1220*/  IADD3.X R125, PT, PT, RZ, R11.reuse, RZ, P0, !PT ;  /* 0x0000000bff7d7210 */ /* 0x080fe400007fe4ff */
[----:B------:R-:W-:Y:S01]  /*1230*/  IADD3 R26, P1, PT, R10, UR4, RZ ;  /* 0x000000040a1a7c10 */ /* 0x000fe2000ff3e0ff */
[----:B------:R0:W5:Y:S01]  /*1240*/  LDG.E R16, desc[UR24][R20.64] ;  /* 0x0000001814107981 */ /* 0x000162000c1e1900 */
[----:B------:R-:W-:Y:S02]  /*1250*/  IADD3 R24, P0, PT, R25, R8, RZ ;  /* 0x0000000819187210 */ /* 0x000fe40007f1e0ff */
[----:B------:R-:W-:Y:S01]  /*1260*/  IADD3.X R27, PT, PT, RZ, R11, RZ, P1, !PT ;  /* 0x0000000bff1b7210 */ /* 0x000fe20000ffe4ff */
[----:B------:R2:W5:Y:S01]  /*1270*/  LDG.E R14, desc[UR24][R124.64] ;  /* 0x000000187c0e7981 */ /* 0x000562000c1e1900 */
[----:B------:R-:W-:-:S02]  /*1280*/  IADD3.X R25, PT, PT, RZ, R9, RZ, P0, !PT ;  /* 0x00000009ff197210 */ /* 0x000fc400007fe4ff */
[C---:B------:R-:W-:Y:S01]  /*1290*/  IADD3 R82, P0, PT, R24.reuse, UR15, RZ ;  /* 0x0000000f18527c10 */ /* 0x040fe2000ff1e0ff */
[----:B------:R-:W5:Y:S01]  /*12a0*/  LDG.E R13, desc[UR24][R26.64] ;  /* 0x000000181a0d7981 */ /* 0x000f62000c1e1900 */
[----:B------:R-:W-:Y:S02]  /*12b0*/  IADD3 R80, P1, PT, R24, UR4, RZ ;  /* 0x0000000418507c10 */ /* 0x000fe4000ff3e0ff */
[-C--:B------:R-:W-:Y:S01]  /*12c0*/  IADD3.X R83, PT, PT, RZ, R25.reuse, RZ, P0, !PT ;  /* 0x00000019ff537210 */ /* 0x080fe200007fe4ff */
[----:B------:R-:W5:Y:S01]  /*12d0*/  LDG.E R12, desc[UR24][R24.64] ;  /* 0x00000018180c7981 */ /* 0x000f62000c1e1900 */
[----:B------:R-:W-:Y:S02]  /*12e0*/  IADD3.X R81, PT, PT, RZ, R25, RZ, P1, !PT ;  /* 0x00000019ff517210 */ /* 0x000fe40000ffe4ff */
[----:B-1----:R-:W-:Y:S01]  /*12f0*/  IADD3 R22, P0, PT, R6, R147, RZ ;  /* 0x0000009306167210 */ /* 0x002fe20007f1e0ff */
[----:B------:R1:W5:Y:S01]  /*1300*/  LDG.E R11, desc[UR24][R82.64] ;  /* 0x00000018520b7981 */ /* 0x000362000c1e1900 */
[----:B0-----:R-:W-:-:S02]  /*1310*/  LEA R20, P1, R147, R6, 0x1 ;  /* 0x0000000693147211 */ /* 0x001fc400078208ff */
[-C--:B------:R-:W-:Y:S01]  /*1320*/  IADD3.X R23, PT, PT, RZ, R7.reuse, RZ, P0, !PT ;  /* 0x00000007ff177210 */ /* 0x080fe200007fe4ff */
[----:B------:R0:W5:Y:S01]  /*1330*/  LDG.E R10, desc[UR24][R80.64] ;  /* 0x00000018500a7981 */ /* 0x000162000c1e1900 */
[----:B------:R-:W-:Y:S02]  /*1340*/  IADD3.X R21, PT, PT, RZ, R7, RZ, P1, !PT ;  /* 0x00000007ff157210 */ /* 0x000fe40000ffe4ff */
[C---:B------:R-:W-:Y:S01]  /*1350*/  IADD3 R132, P0, PT, R22.reuse, UR16, RZ ;  /* 0x0000001016847c10 */ /* 0x040fe2000ff1e0ff */
[----:B------:R3:W5:Y:S01]  /*1360*/  LDG.E R27, desc[UR24][R22.64] ;  /* 0x00000018161b7981 */ /* 0x000762000c1e1900 */
[----:B------:R-:W-:Y:S02]  /*1370*/  IADD3 R130, P1, PT, R22, UR14, RZ ;  /* 0x0000000e16827c10 */ /* 0x000fe4000ff3e0ff */
[----:B--2---:R-:W-:Y:S01]  /*1380*/  LEA R125, R147, R147, 0x1 ;  /* 0x00000093937d7211 */ /* 0x004fe200078e08ff */
[----:B------:R3:W5:Y:S01]  /*1390*/  LDG.E R24, desc[UR24][R20.64] ;  /* 0x0000001814187981 */ /* 0x000762000c1e1900 */
[----:B------:R-:W-:-:S02]  /*13a0*/  IADD3.X R133, PT, PT, RZ, R23, RZ, P0, !PT ;  /* 0x00000017ff857210 */ /* 0x000fc400007fe4ff */
[----:B------:R-:W-:Y:S02]  /*13b0*/  IADD3.X R131, PT, PT, RZ, R23, RZ, P1, !PT ;  /* 0x00000017ff837210 */ /* 0x000fe40000ffe4ff */
[C---:B------:R-:W-:Y:S01]  /*13c0*/  IADD3 R128, P0, PT, R20.reuse, UR16, RZ ;  /* 0x0000001014807c10 */ /* 0x040fe2000ff1e0ff */
[----:B------:R3:W5:Y:S01]  /*13d0*/  LDG.E R26, desc[UR24][R132.64] ;  /* 0x00000018841a7981 */ /* 0x000762000c1e1900 */
[----:B------:R-:W-:Y:S02]  /*13e0*/  IADD3 R126, P1, PT, R20, UR14, RZ ;  /* 0x0000000e147e7c10 */ /* 0x000fe4000ff3e0ff */
[----:B------:R-:W-:Y:S01]  /*13f0*/  IADD3 R124, P2, PT, R125, R6, RZ ;  /* 0x000000067d7c7210 */ /* 0x000fe20007f5e0ff */
[----:B------:R3:W5:Y:S01]  /*1400*/  LDG.E R25, desc[UR24][R130.64] ;  /* 0x0000001882197981 */ /* 0x000762000c1e1900 */
[-C--:B------:R-:W-:Y:S02]  /*1410*/  IADD3.X R129, PT, PT, RZ, R21.reuse, RZ, P0, !PT ;  /* 0x00000015ff817210 */ /* 0x080fe400007fe4ff */
[----:B------:R-:W-:-:S02]  /*1420*/  IADD3.X R127, PT, PT, RZ, R21, RZ, P1, !PT ;  /* 0x00000015ff7f7210 */ /* 0x000fc40000ffe4ff */
[----:B------:R-:W-:Y:S01]  /*1430*/  IADD3.X R125, PT, PT, RZ, R7, RZ, P2, !PT ;  /* 0x00000007ff7d7210 */ /* 0x000fe200017fe4ff */
[----:B------:R3:W5:Y:S01]  /*1440*/  LDG.E R23, desc[UR24][R128.64] ;  /* 0x0000001880177981 */ /* 0x000762000c1e1900 */
[C---:B-1----:R-:W-:Y:S02]  /*1450*/  IADD3 R82, P0, PT, R124.reuse, UR16, RZ ;  /* 0x000000107c527c10 */ /* 0x042fe4000ff1e0ff */
[----:B0-----:R-:W-:Y:S01]  /*1460*/  IADD3 R80, P1, PT, R124, UR14, RZ ;  /* 0x0000000e7c507c10 */ /* 0x001fe2000ff3e0ff */
[----:B------:R3:W5:Y:S01]  /*1470*/  LDG.E R22, desc[UR24][R126.64] ;  /* 0x000000187e167981 */ /* 0x000762000c1e1900 */
[-C--:B------:R-:W-:Y:S02]  /*1480*/  IADD3.X R83, PT, PT, RZ, R125.reuse, RZ, P0, !PT ;  /* 0x0000007dff537210 */ /* 0x080fe400007fe4ff */
[----:B------:R-:W-:Y:S01]  /*1490*/  IADD3.X R81, PT, PT, RZ, R125, RZ, P1, !PT ;  /* 0x0000007dff517210 */ /* 0x000fe20000ffe4ff */
[----:B------:R3:W5:Y:S04]  /*14a0*/  LDG.E R21, desc[UR24][R124.64] ;  /* 0x000000187c157981 */ /* 0x000768000c1e1900 */
[----:B------:R3:W5:Y:S04]  /*14b0*/  LDG.E R20, desc[UR24][R82.64] ;  /* 0x0000001852147981 */ /* 0x000768000c1e1900 */
[----:B------:R3:W5:Y:S01]  /*14c0*/  LDG.E R19, desc[UR24][R80.64] ;  /* 0x0000001850137981 */ /* 0x000762000c1e1900 */
[----:B------:R-:W-:-:S09]  /*14d0*/  UISETP.NE.AND UP1, UPT, UR17, 0x1, UPT ;  /* 0x000000011100788c */ /* 0x000fd2000bf25270 */
[----:B---3--:R-:W-:Y:S05]  /*14e0*/  BRA.U !UP1, `(.L_x_78) ;  /* 0x0000000d09b87547 */ /* 0x008fea000b800000 */
[----:B------:R-:W-:Y:S02]  /*14f0*/  LEA R58, P0, R5, R8, 0x2 ;  /* 0x00000008053a7211 */ /* 0x000fe400078010ff */
[----:B------:R-:W-:Y:S02]  /*1500*/  LEA R54, P1, R147, R6, 0x2 ;  /* 0x0000000693367211 */ /* 0x000fe400078210ff */
[----:B------:R-:W-:Y:S02]  /*1510*/  IADD3.X R59, PT, PT, RZ, R9, RZ, P0, !PT ;  /* 0x00000009ff3b7210 */ /* 0x000fe400007fe4ff */
[----:B------:R-:W-:Y:S02]  /*1520*/  LEA R94, P0, R5, R8, 0x3 ;  /* 0x00000008055e7211 */ /* 0x000fe400078018ff */
[----:B------:R-:W-:Y:S01]  /*1530*/  IADD3.X R55, PT, PT, RZ, R7, RZ, P1, !PT ;  /* 0x00000007ff377210 */ /* 0x000fe20000ffe4ff */
[----:B------:R0:W5:Y:S01]  /*1540*/  LDG.E R63, desc[UR24][R58.64] ;  /* 0x000000183a3f7981 */ /* 0x000162000c1e1900 */
[----:B------:R-:W-:-:S02]  /*1550*/  LEA R124, P1, R147, R6, 0x3 ;  /* 0x00000006937c7211 */ /* 0x000fc400078218ff */
[----:B------:R-:W-:Y:S01]  /*1560*/  IADD3.X R95, PT, PT, RZ, R9, RZ, P0, !PT ;  /* 0x00000009ff5f7210 */ /* 0x000fe200007fe4ff */
[----:B------:R1:W5:Y:S01]  /*1570*/  LDG.E R103, desc[UR24][R54.64] ;  /* 0x0000001836677981 */ /* 0x000362000c1e1900 */
[C---:B------:R-:W-:Y:S02]  /*1580*/  IADD3 R80, P0, PT, R58.reuse, UR15, RZ ;  /* 0x0000000f3a507c10 */ /* 0x040fe4000ff1e0ff */
[----:B------:R-:W-:Y:S01]  /*1590*/  IADD3.X R125, PT, PT, RZ, R7, RZ, P1, !PT ;  /* 0x00000007ff7d7210 */ /* 0x000fe20000ffe4ff */
[----:B------:R-:W-:Y:S01]  /*15a0*/  IMAD R93, R5, 0x6, RZ ;  /* 0x00000006055d7824 */ /* 0x000fe200078e02ff */
[----:B------:R-:W-:Y:S02]  /*15b0*/  IADD3 R56, P1, PT, R58, UR4, RZ ;  /* 0x000000043a387c10 */ /* 0x000fe4000ff3e0ff */
[C---:B------:R-:W-:Y:S01]  /*15c0*/  LEA R99, R147.reuse, R147, 0x2 ;  /* 0x0000009393637211 */ /* 0x040fe200078e10ff */
[----:B------:R-:W-:Y:S01]  /*15d0*/  IMAD R83, R147, 0x6, RZ ;  /* 0x0000000693537824 */ /* 0x000fe200078e02ff */
[----:B------:R-:W-:Y:S01]  /*15e0*/  IADD3.X R81, PT, PT, RZ, R59, RZ, P0, !PT ;  /* 0x0000003bff517210 */ /* 0x000fe200007fe4ff */
[----:B------:R-:W5:Y:S01]  /*15f0*/  LDG.E R91, desc[UR24][R124.64] ;  /* 0x000000187c5b7981 */ /* 0x000f62000c1e1900 */
[----:B------:R-:W-:-:S02]  /*1600*/  IADD3 R52, P0, PT, R54, UR16, RZ ;  /* 0x0000001036347c10 */ /* 0x000fc4000ff1e0ff */
[----:B------:R-:W-:Y:S01]  /*1610*/  IADD3.X R57, PT, PT, RZ, R59, RZ, P1, !PT ;  /* 0x0000003bff397210 */ /* 0x000fe20000ffe4ff */
[----:B------:R2:W5:Y:S01]  /*1620*/  LDG.E R62, desc[UR24][R80.64] ;  /* 0x00000018503e7981 */ /* 0x000562000c1e1900 */
[----:B0-----:R-:W-:Y:S02]  /*1630*/  LEA R59, R5, R5, 0x2 ;  /* 0x00000005053b7211 */ /* 0x001fe400078e10ff */
[----:B-1----:R-:W-:Y:S01]  /*1640*/  IADD3 R54, P1, PT, R54, UR14, RZ ;  /* 0x0000000e36367c10 */ /* 0x002fe2000ff3e0ff */
[----:B------:R-:W5:Y:S01]  /*1650*/  LDG.E R61, desc[UR24][R56.64] ;  /* 0x00000018383d7981 */ /* 0x000f62000c1e1900 */
[-C--:B------:R-:W-:Y:S02]  /*1660*/  IADD3.X R53, PT, PT, RZ, R55.reuse, RZ, P0, !PT ;  /* 0x00000037ff357210 */ /* 0x080fe400007fe4ff */
[----:B------:R-:W-:Y:S01]  /*1670*/  IADD3 R58, P0, PT, R59, R8, RZ ;  /* 0x000000083b3a7210 */ /* 0x000fe20007f1e0ff */
[----:B------:R-:W5:Y:S01]  /*1680*/  LDG.E R51, desc[UR24][R94.64] ;  /* 0x000000185e337981 */ /* 0x000f62000c1e1900 */
[----:B------:R-:W-:-:S02]  /*1690*/  IADD3.X R55, PT, PT, RZ, R55, RZ, P1, !PT ;  /* 0x00000037ff377210 */ /* 0x000fc40000ffe4ff */
[----:B------:R-:W-:Y:S01]  /*16a0*/  IADD3 R98, P1, PT, R99, R6, RZ ;  /* 0x0000000663627210 */ /* 0x000fe20007f3e0ff */
[----:B------:R0:W5:Y:S01]  /*16b0*/  LDG.E R102, desc[UR24][R52.64] ;  /* 0x0000001834667981 */ /* 0x000162000c1e1900 */
[----:B------:R-:W-:Y:S02]  /*16c0*/  IADD3.X R59, PT, PT, RZ, R9, RZ, P0, !PT ;  /* 0x00000009ff3b7210 */ /* 0x000fe400007fe4ff */
[----:B------:R-:W-:Y:S01]  /*16d0*/  IADD3 R92, P0, PT, R93, R8, RZ ;  /* 0x000000085d5c7210 */ /* 0x000fe20007f1e0ff */
[----:B------:R-:W5:Y:S01]  /*16e0*/  LDG.E R101, desc[UR24][R54.64] ;  /* 0x0000001836657981 */ /* 0x000f62000c1e1900 */
[----:B------:R-:W-:Y:S02]  /*16f0*/  LEA R49, R5, -R5, 0x3 ;  /* 0x8000000505317211 */ /* 0x000fe400078e18ff */
[----:B------:R-:W-:Y:S01]  /*1700*/  IADD3.X R99, PT, PT, RZ, R7, RZ, P1, !PT ;  /* 0x00000007ff637210 */ /* 0x000fe20000ffe4ff */
[----:B------:R-:W5:Y:S01]  /*1710*/  LDG.E R60, desc[UR24][R58.64] ;  /* 0x000000183a3c7981 */ /* 0x000f62000c1e1900 */
[----:B------:R-:W-:-:S02]  /*1720*/  IADD3 R82, P1, PT, R83, R6, RZ ;  /* 0x0000000653527210 */ /* 0x000fc40007f3e0ff */
[----:B------:R-:W-:Y:S01]  /*1730*/  IADD3.X R93, PT, PT, RZ, R9, RZ, P0, !PT ;  /* 0x00000009ff5d7210 */ /* 0x000fe200007fe4ff */
[----:B------:R-:W5:Y:S01]  /*1740*/  LDG.E R100, desc[UR24][R98.64] ;  /* 0x0000001862647981 */ /* 0x000f62000c1e1900 */
[----:B--2---:R-:W-:Y:S02]  /*1750*/  LEA R81, R147, -R147, 0x3 ;  /* 0x8000009393517211 */ /* 0x004fe400078e18ff */
[----:B0-----:R-:W-:Y:S01]  /*1760*/  IADD3 R52, P0, PT, R49, R8, RZ ;  /* 0x0000000831347210 */ /* 0x001fe20007f1e0ff */
[----:B------:R-:W5:Y:S01]  /*1770*/  LDG.E R57, desc[UR24][R92.64] ;  /* 0x000000185c397981 */ /* 0x000f62000c1e1900 */
[----:B------:R-:W-:Y:S02]  /*1780*/  IADD3.X R83, PT, PT, RZ, R7, RZ, P1, !PT ;  /* 0x00000007ff537210 */ /* 0x000fe40000ffe4ff */
[----:B------:R-:W-:Y:S02]  /*1790*/  IADD3 R80, P1, PT, R81, R6, RZ ;  /* 0x0000000651507210 */ /* 0x000fe40007f3e0ff */
[----:B------:R-:W-:Y:S01]  /*17a0*/  IADD3.X R53, PT, PT, RZ, R9, RZ, P0, !PT ;  /* 0x00000009ff357210 */ /* 0x000fe200007fe4ff */
[----:B------:R-:W5:Y:S01]  /*17b0*/  LDG.E R97, desc[UR24][R82.64] ;  /* 0x0000001852617981 */ /* 0x000f62000c1e1900 */
[----:B------:R-:W-:-:S02]  /*17c0*/  IADD3 R148, P0, PT, R94, UR15, RZ ;  /* 0x0000000f5e947c10 */ /* 0x000fc4000ff1e0ff */
[----:B------:R-:W-:Y:S01]  /*17d0*/  IADD3.X R81, PT, PT, RZ, R7, RZ, P1, !PT ;  /* 0x00000007ff517210 */ /* 0x000fe20000ffe4ff */
[----:B------:R-:W5:Y:S01]  /*17e0*/  LDG.E R54, desc[UR24][R52.64] ;  /* 0x0000001834367981 */ /* 0x000f62000c1e1900 */
[----:B------:R-:W-:Y:S02]  /*17f0*/  IADD3 R132, P1, PT, R94, UR4, RZ ;  /* 0x000000045e847c10 */ /* 0x000fe4000ff3e0ff */
[-C--:B------:R-:W-:Y:S01]  /*1800*/  IADD3.X R149, PT, PT, RZ, R95.reuse, RZ, P0, !PT ;  /* 0x0000005fff957210 */ /* 0x080fe200007fe4ff */
[----:B------:R-:W5:Y:S01]  /*1810*/  LDG.E R94, desc[UR24][R80.64] ;  /* 0x00000018505e7981 */ /* 0x000f62000c1e1900 */
[C---:B------:R-:W-:Y:S02]  /*1820*/  IADD3 R130, P0, PT, R124.reuse, UR16, RZ ;  /* 0x000000107c827c10 */ /* 0x040fe4000ff1e0ff */
[----:B------:R-:W-:Y:S01]  /*1830*/  IADD3.X R133, PT, PT, RZ, R95, RZ, P1, !PT ;  /* 0x0000005fff857210 */ /* 0x000fe20000ffe4ff */
[----:B------:R0:W5:Y:S01]  /*1840*/  LDG.E R50, desc[UR24][R148.64] ;  /* 0x0000001894327981 */ /* 0x000162000c1e1900 */
[----:B------:R-:W-:-:S02]  /*1850*/  IADD3 R150, P1, PT, R124, UR14, RZ ;  /* 0x0000000e7c967c10 */ /* 0x000fc4000ff3e0ff */
[-C--:B------:R-:W-:Y:S01]  /*1860*/  IADD3.X R131, PT, PT, RZ, R125.reuse, RZ, P0, !PT ;  /* 0x0000007dff837210 */ /* 0x080fe200007fe4ff */
[----:B------:R1:W5:Y:S01]  /*1870*/  LDG.E R49, desc[UR24][R132.64] ;  /* 0x0000001884317981 */ /* 0x000362000c1e1900 */
[C---:B------:R-:W-:Y:S02]  /*1880*/  IADD3 R128, P0, PT, R58.reuse, UR15, RZ ;  /* 0x0000000f3a807c10 */ /* 0x040fe4000ff1e0ff */
[----:B------:R-:W-:Y:S01]  /*1890*/  IADD3.X R151, PT, PT, RZ, R125, RZ, P1, !PT ;  /* 0x0000007dff977210 */ /* 0x000fe20000ffe4ff */
[----:B------:R2:W5:Y:S01]  /*18a0*/  LDG.E R90, desc[UR24][R130.64] ;  /* 0x00000018825a7981 */ /* 0x000562000c1e1900 */
[----:B------:R-:W-:Y:S02]  /*18b0*/  IADD3 R126, P1, PT, R58, UR4, RZ ;  /* 0x000000043a7e7c10 */ /* 0x000fe4000ff3e0ff */
[----:B------:R-:W-:Y:S01]  /*18c0*/  IADD3.X R129, PT, PT, RZ, R59, RZ, P0, !PT ;  /* 0x0000003bff817210 */ /* 0x000fe200007fe4ff */
[----:B------:R-:W5:Y:S01]  /*18d0*/  LDG.E R89, desc[UR24][R150.64] ;  /* 0x0000001896597981 */ /* 0x000f62000c1e1900 */
[----:B------:R-:W-:-:S02]  /*18e0*/  IADD3 R124, P0, PT, R98, UR16, RZ ;  /* 0x00000010627c7c10 */ /* 0x000fc4000ff1e0ff */
[----:B------:R-:W-:Y:S02]  /*18f0*/  IADD3.X R127, PT, PT, RZ, R59, RZ, P1, !PT ;  /* 0x0000003bff7f7210 */ /* 0x000fe40000ffe4ff */
[----:B0-----:R-:W-:Y:S01]  /*1900*/  IADD3 R148, P1, PT, R98, UR14, RZ ;  /* 0x0000000e62947c10 */ /* 0x001fe2000ff3e0ff */
[----:B------:R0:W5:Y:S01]  /*1910*/  LDG.E R59, desc[UR24][R128.64] ;  /* 0x00000018803b7981 */ /* 0x000162000c1e1900 */
[-C--:B------:R-:W-:Y:S02]  /*1920*/  IADD3.X R125, PT, PT, RZ, R99.reuse, RZ, P0, !PT ;  /* 0x00000063ff7d7210 */ /* 0x080fe400007fe4ff */
[C---:B-1----:R-:W-:Y:S01]  /*1930*/  IADD3 R132, P0, PT, R92.reuse, UR15, RZ ;  /* 0x0000000f5c847c10 */ /* 0x042fe2000ff1e0ff */
[----:B------:R1:W5:Y:S01]  /*1940*/  LDG.E R58, desc[UR24][R126.64] ;  /* 0x000000187e3a7981 */ /* 0x000362000c1e1900 */
[----:B------:R-:W-:Y:S02]  /*1950*/  IADD3.X R149, PT, PT, RZ, R99, RZ, P1, !PT ;  /* 0x00000063ff957210 */ /* 0x000fe40000ffe4ff */
[----:B--2---:R-:W-:Y:S01]  /*1960*/  IADD3 R130, P1, PT, R92, UR4, RZ ;  /* 0x000000045c827c10 */ /* 0x004fe2000ff3e0ff */
[----:B------:R2:W5:Y:S01]  /*1970*/  LDG.E R99, desc[UR24][R124.64] ;  /* 0x000000187c637981 */ /* 0x000562000c1e1900 */
[----:B------:R-:W-:-:S02]  /*1980*/  IADD3.X R133, PT, PT, RZ, R93, RZ, P0, !PT ;  /* 0x0000005dff857210 */ /* 0x000fc400007fe4ff */
[C---:B------:R-:W-:Y:S01]  /*1990*/  IADD3 R92, P0, PT, R82.reuse, UR16, RZ ;  /* 0x00000010525c7c10 */ /* 0x040fe2000ff1e0ff */
[----:B------:R3:W5:Y:S01]  /*19a0*/  LDG.E R98, desc[UR24][R148.64] ;  /* 0x0000001894627981 */ /* 0x000762000c1e1900 */
[----:B------:R-:W-:Y:S02]  /*19b0*/  IADD3.X R131, PT, PT, RZ, R93, RZ, P1, !PT ;  /* 0x0000005dff837210 */ /* 0x000fe40000ffe4ff */
[----:B0-----:R-:W-:Y:S01]  /*19c0*/  IADD3 R128, P1, PT, R82, UR14, RZ ;  /* 0x0000000e52807c10 */ /* 0x001fe2000ff3e0ff */
[----:B------:R3:W5:Y:S01]  /*19d0*/  LDG.E R56, desc[UR24][R132.64] ;  /* 0x0000001884387981 */ /* 0x000762000c1e1900 */
[-C--:B------:R-:W-:Y:S02]  /*19e0*/  IADD3.X R93, PT, PT, RZ, R83.reuse, RZ, P0, !PT ;  /* 0x00000053ff5d7210 */ /* 0x080fe400007fe4ff */
[----:B-1----:R-:W-:Y:S01]  /*19f0*/  IADD3 R126, P0, PT, R52, UR15, RZ ;  /* 0x0000000f347e7c10 */ /* 0x002fe2000ff1e0ff */
[----:B------:R3:W5:Y:S01]  /*1a00*/  LDG.E R55, desc[UR24][R130.64] ;  /* 0x0000001882377981 */ /* 0x000762000c1e1900 */
[----:B------:R-:W-:-:S02]  /*1a10*/  IADD3.X R129, PT, PT, RZ, R83, RZ, P1, !PT ;  /* 0x00000053ff817210 */ /* 0x000fc40000ffe4ff */
[----:B------:R-:W-:Y:S01]  /*1a20*/  IADD3 R82, P1, PT, R80, UR16, RZ ;  /* 0x0000001050527c10 */ /* 0x000fe2000ff3e0ff */
[----:B------:R3:W5:Y:S01]  /*1a30*/  LDG.E R96, desc[UR24][R92.64] ;  /* 0x000000185c607981 */ /* 0x000762000c1e1900 */
[----:B------:R-:W-:Y:S02]  /*1a40*/  IADD3.X R127, PT, PT, RZ, R53, RZ, P0, !PT ;  /* 0x00000035ff7f7210 */ /* 0x000fe400007fe4ff */
[----:B--2---:R-:W-:Y:S01]  /*1a50*/  IADD3 R124, P2, PT, R52, UR4, RZ ;  /* 0x00000004347c7c10 */ /* 0x004fe2000ff5e0ff */
[----:B------:R3:W5:Y:S01]  /*1a60*/  LDG.E R95, desc[UR24][R128.64] ;  /* 0x00000018805f7981 */ /* 0x000762000c1e1900 */
[----:B------:R-:W-:Y:S02]  /*1a70*/  IADD3 R80, P0, PT, R80, UR14, RZ ;  /* 0x0000000e50507c10 */ /* 0x000fe4000ff1e0ff */
[----:B------:R-:W-:Y:S02]  /*1a80*/  IADD3.X R83, PT, PT, RZ, R81, RZ, P1, !PT ;  /* 0x00000051ff537210 */ /* 0x000fe40000ffe4ff */
[----:B------:R-:W-:-:S02]  /*1a90*/  IADD3.X R125, PT, PT, RZ, R53, RZ, P2, !PT ;  /* 0x00000035ff7d7210 */ /* 0x000fc400017fe4ff */
[----:B------:R-:W-:Y:S01]  /*1aa0*/  IADD3.X R81, PT, PT, RZ, R81, RZ, P0, !PT ;  /* 0x00000051ff517210 */ /* 0x000fe200007fe4ff */
[----:B------:R3:W5:Y:S04]  /*1ab0*/  LDG.E R53, desc[UR24][R126.64] ;  /* 0x000000187e357981 */ /* 0x000768000c1e1900 */
[----:B------:R3:W5:Y:S04]  /*1ac0*/  LDG.E R52, desc[UR24][R124.64] ;  /* 0x000000187c347981 */ /* 0x000768000c1e1900 */
[----:B------:R3:W5:Y:S04]  /*1ad0*/  LDG.E R93, desc[UR24][R82.64] ;  /* 0x00000018525d7981 */ /* 0x000768000c1e1900 */
[----:B------:R3:W5:Y:S01]  /*1ae0*/  LDG.E R92, desc[UR24][R80.64] ;  /* 0x00000018505c7981 */ /* 0x000762000c1e1900 */
[----:B------:R-:W-:-:S09]  /*1af0*/  UISETP.GE.U32.AND UP1, UPT, UR17, 0x3, UPT ;  /* 0x000000031100788c */ /* 0x000fd2000bf26070 */
[----:B---3--:R-:W-:Y:S05]  /*1b00*/  BRA.U !UP1, `(.L_x_78) ;  /* 0x0000000909307547 */ /* 0x008fea000b800000 */
[C---:B------:R-:W-:Y:S01]  /*1b10*/  IMAD R41, R5.reuse, 0xb, RZ ;  /* 0x0000000b05297824 */ /* 0x040fe200078e02ff */
[----:B------:R-:W-:Y:S01]  /*1b20*/  LEA R47, R5, R5, 0x3 ;  /* 0x00000005052f7211 */ /* 0x000fe200078e18ff */
[C---:B------:R-:W-:Y:S01]  /*1b30*/  IMAD R71, R147.reuse, 0xd, RZ ;  /* 0x0000000d93477824 */ /* 0x040fe200078e02ff */
[----:B------:R-:W-:Y:S01]  /*1b40*/  LEA R87, R147, R147, 0x3 ;  /* 0x0000009393577211 */ /* 0x000fe200078e18ff */
[----:B------:R-:W-:Y:S01]  /*1b50*/  IMAD R127, R5, 0xa, RZ ;  /* 0x0000000a057f7824 */ /* 0x000fe200078e02ff */
[-C--:B------:R-:W-:Y:S01]  /*1b60*/  IADD3 R40, P0, PT, R41, R8.reuse, RZ ;  /* 0x0000000829287210 */ /* 0x080fe20007f1e0ff */
[----:B------:R-:W-:Y:S01]  /*1b70*/  IMAD R83, R5, 0xc, RZ ;  /* 0x0000000c05537824 */ /* 0x000fe200078e02ff */
[----:B------:R-:W-:Y:S01]  /*1b80*/  IADD3 R46, P6, PT, R47, R8, RZ ;  /* 0x000000082f2e7210 */ /* 0x000fe20007fde0ff */
[C---:B------:R-:W-:Y:S01]  /*1b90*/  IMAD R35, R5.reuse, 0xd, RZ ;  /* 0x0000000d05237824 */ /* 0x040fe200078e02ff */
[----:B------:R-:W-:Y:S01]  /*1ba0*/  IADD3.X R41, PT, PT, RZ, R9, RZ, P0, !PT ;  /* 0x00000009ff297210 */ /* 0x000fe200007fe4ff */
[C---:B------:R-:W-:Y:S01]  /*1bb0*/  IMAD R65, R5.reuse, 0xe, RZ ;  /* 0x0000000e05417824 */ /* 0x040fe200078e02ff */
[----:B------:R-:W-:Y:S01]  /*1bc0*/  LEA R5, R5, -R5, 0x4 ;  /* 0x8000000505057211 */ /* 0x000fe200078e20ff */
[----:B------:R-:W-:Y:S01]  /*1bd0*/  IMAD R125, R147, 0xa, RZ ;  /* 0x0000000a937d7824 */ /* 0x000fe200078e02ff */
[----:B------:R-:W-:Y:S01]  /*1be0*/  IADD3 R70, P0, PT, R71, R6, RZ ;  /* 0x0000000647467210 */ /* 0x000fe20007f1e0ff */
[----:B------:R-:W-:Y:S01]  /*1bf0*/  IMAD R77, R147, 0xb, RZ ;  /* 0x0000000b934d7824 */ /* 0x000fe200078e02ff */
[-C--:B------:R-:W-:Y:S01]  /*1c00*/  IADD3 R126, P5, PT, R127, R8.reuse, RZ ;  /* 0x000000087f7e7210 */ /* 0x080fe20007fbe0ff */
[----:B------:R-:W-:Y:S01]  /*1c10*/  IMAD R81, R147, 0xc, RZ ;  /* 0x0000000c93517824 */ /* 0x000fe200078e02ff */
[-C--:B------:R-:W-:Y:S01]  /*1c20*/  IADD3 R82, P2, PT, R83, R8.reuse, RZ ;  /* 0x0000000853527210 */ /* 0x080fe20007f5e0ff */
[----:B------:R-:W-:Y:S01]  /*1c30*/  IMAD R29, R147, 0xe, RZ ;  /* 0x0000000e931d7824 */ /* 0x000fe200078e02ff */
[-C--:B------:R-:W-:Y:S01]  /*1c40*/  IADD3 R34, P4, PT, R35, R8.reuse, RZ ;  /* 0x0000000823227210 */ /* 0x080fe20007f9e0ff */
[----:B------:R-:W5:Y:S01]  /*1c50*/  LDG.E R42, desc[UR24][R40.64] ;  /* 0x00000018282a7981 */ /* 0x000f62000c1e1900 */
[----:B------:R-:W-:-:S02]  /*1c60*/  IADD3 R64, P3, PT, R65, R8, RZ ;  /* 0x0000000841407210 */ /* 0x000fc40007f7e0ff */
[----:B------:R-:W-:Y:S02]  /*1c70*/  IADD3 R8, P1, PT, R5, R8, RZ ;  /* 0x0000000805087210 */ /* 0x000fe40007f3e0ff */
[----:B------:R-:W-:Y:S02]  /*1c80*/  IADD3.X R71, PT, PT, RZ, R7, RZ, P0, !PT ;  /* 0x00000007ff477210 */ /* 0x000fe400007fe4ff */
[-C--:B------:R-:W-:Y:S02]  /*1c90*/  IADD3.X R47, PT, PT, RZ, R9.reuse, RZ, P6, !PT ;  /* 0x00000009ff2f7210 */ /* 0x080fe400037fe4ff */
[----:B------:R-:W-:Y:S01]  /*1ca0*/  IADD3 R152, P0, PT, R46, UR15, RZ ;  /* 0x0000000f2e987c10 */ /* 0x000fe2000ff1e0ff */
[----:B------:R-:W5:Y:S01]  /*1cb0*/  LDG.E R72, desc[UR24][R70.64] ;  /* 0x0000001846487981 */ /* 0x000f62000c1e1900 */
[----:B------:R-:W-:Y:S02]  /*1cc0*/  IADD3 R86, P6, PT, R87, R6, RZ ;  /* 0x0000000657567210 */ /* 0x000fe40007fde0ff */
[-C--:B------:R-:W-:Y:S01]  /*1cd0*/  IADD3.X R127, PT, PT, RZ, R9.reuse, RZ, P5, !PT ;  /* 0x00000009ff7f7210 */ /* 0x080fe20002ffe4ff */
[----:B------:R-:W5:Y:S01]  /*1ce0*/  LDG.E R48, desc[UR24][R46.64] ;  /* 0x000000182e307981 */ /* 0x000f62000c1e1900 */
[----:B------:R-:W-:-:S02]  /*1cf0*/  IADD3.X R83, PT, PT, RZ, R9, RZ, P2, !PT ;  /* 0x00000009ff537210 */ /* 0x000fc400017fe4ff */
[-C--:B------:R-:W-:Y:S01]  /*1d00*/  IADD3.X R35, PT, PT, RZ, R9.reuse, RZ, P4, !PT ;  /* 0x00000009ff237210 */ /* 0x080fe200027fe4ff */
[----:B------:R0:W5:Y:S01]  /*1d10*/  LDG.E R45, desc[UR24][R126.64] ;  /* 0x000000187e2d7981 */ /* 0x000162000c1e1900 */
[-C--:B------:R-:W-:Y:S02]  /*1d20*/  IADD3.X R65, PT, PT, RZ, R9.reuse, RZ, P3, !PT ;  /* 0x00000009ff417210 */ /* 0x080fe40001ffe4ff */
[----:B------:R-:W-:Y:S01]  /*1d30*/  IADD3.X R9, PT, PT, RZ, R9, RZ, P1, !PT ;  /* 0x00000009ff097210 */ /* 0x000fe20000ffe4ff */
[----:B------:R-:W5:Y:S01]  /*1d40*/  LDG.E R39, desc[UR24][R82.64] ;  /* 0x0000001852277981 */ /* 0x000f62000c1e1900 */
[----:B------:R-:W-:Y:S02]  /*1d50*/  IADD3 R132, P1, PT, R46, UR4, RZ ;  /* 0x000000042e847c10 */ /* 0x000fe4000ff3e0ff */
[----:B------:R-:W-:Y:S01]  /*1d60*/  IADD3.X R153, PT, PT, RZ, R47, RZ, P0, !PT ;  /* 0x0000002fff997210 */ /* 0x000fe200007fe4ff */
[----:B------:R-:W5:Y:S01]  /*1d70*/  LDG.E R33, desc[UR24][R64.64] ;  /* 0x0000001840217981 */ /* 0x000f62000c1e1900 */
[----:B------:R-:W-:-:S02]  /*1d80*/  IADD3.X R87, PT, PT, RZ, R7, RZ, P6, !PT ;  /* 0x00000007ff577210 */ /* 0x000fc400037fe4ff */
[C---:B------:R-:W-:Y:S01]  /*1d90*/  IADD3 R150, P0, PT, R86.reuse, UR16, RZ ;  /* 0x0000001056967c10 */ /* 0x040fe2000ff1e0ff */
[----:B------:R-:W5:Y:S01]  /*1da0*/  LDG.E R36, desc[UR24][R34.64] ;  /* 0x0000001822247981 */ /* 0x000f62000c1e1900 */
[-C--:B------:R-:W-:Y:S02]  /*1db0*/  IADD3 R124, P6, PT, R125, R6.reuse, RZ ;  /* 0x000000067d7c7210 */ /* 0x080fe40007fde0ff */
[----:B------:R-:W-:Y:S01]  /*1dc0*/  IADD3 R76, P5, PT, R77, R6, RZ ;  /* 0x000000064d4c7210 */ /* 0x000fe20007fbe0ff */
[----:B------:R-:W5:Y:S01]  /*1dd0*/  LDG.E R88, desc[UR24][R86.64] ;  /* 0x0000001856587981 */ /* 0x000f62000c1e1900 */
[----:B------:R-:W-:Y:S02]  /*1de0*/  IADD3.X R133, PT, PT, RZ, R47, RZ, P1, !PT ;  /* 0x0000002fff857210 */ /* 0x000fe40000ffe4ff */
[----:B------:R-:W-:Y:S01]  /*1df0*/  LEA R147, R147, -R147, 0x4 ;  /* 0x8000009393937211 */ /* 0x000fe200078e20ff */
[----:B------:R-:W5:Y:S01]  /*1e00*/  LDG.E R30, desc[UR24][R8.64] ;  /* 0x00000018081e7981 */ /* 0x000f62000c1e1900 */
[----:B------:R-:W-:-:S02]  /*1e10*/  IADD3 R148, P1, PT, R86, UR14, RZ ;  /* 0x0000000e56947c10 */ /* 0x000fc4000ff3e0ff */
[----:B------:R-:W-:Y:S01]  /*1e20*/  IADD3.X R151, PT, PT, RZ, R87, RZ, P0, !PT ;  /* 0x00000057ff977210 */ /* 0x000fe200007fe4ff */
[----:B------:R1:W5:Y:S01]  /*1e30*/  LDG.E R46, desc[UR24][R132.64] ;  /* 0x00000018842e7981 */ /* 0x000362000c1e1900 */
[----:B------:R-:W-:Y:S02]  /*1e40*/  IADD3 R146, P0, PT, R126, UR15, RZ ;  /* 0x0000000f7e927c10 */ /* 0x000fe4000ff1e0ff */
[-C--:B------:R-:W-:Y:S01]  /*1e50*/  IADD3.X R125, PT, PT, RZ, R7.reuse, RZ, P6, !PT ;  /* 0x00000007ff7d7210 */ /* 0x080fe200037fe4ff */
[----:B------:R-:W5:Y:S01]  /*1e60*/  LDG.E R47, desc[UR24][R152.64] ;  /* 0x00000018982f7981 */ /* 0x000f62000c1e1900 */
[----:B------:R-:W-:Y:S02]  /*1e70*/  IADD3.X R77, PT, PT, RZ, R7, RZ, P5, !PT ;  /* 0x00000007ff4d7210 */ /* 0x000fe40002ffe4ff */
[-C--:B------:R-:W-:Y:S01]  /*1e80*/  IADD3 R80, P6, PT, R81, R6.reuse, RZ ;  /* 0x0000000651507210 */ /* 0x080fe20007fde0ff */
[----:B------:R2:W5:Y:S01]  /*1e90*/  LDG.E R85, desc[UR24][R124.64] ;  /* 0x000000187c557981 */ /* 0x000562000c1e1900 */
[----:B------:R-:W-:-:S02]  /*1ea0*/  IADD3 R28, P5, PT, R29, R6, RZ ;  /* 0x000000061d1c7210 */ /* 0x000fc40007fbe0ff */
[----:B------:R-:W-:Y:S01]  /*1eb0*/  IADD3 R6, P2, PT, R147, R6, RZ ;  /* 0x0000000693067210 */ /* 0x000fe20007f5e0ff */
[----:B------:R-:W5:Y:S01]  /*1ec0*/  LDG.E R78, desc[UR24][R76.64] ;  /* 0x000000184c4e7981 */ /* 0x000f62000c1e1900 */
[----:B------:R-:W-:Y:S02]  /*1ed0*/  IADD3.X R149, PT, PT, RZ, R87, RZ, P1, !PT ;  /* 0x00000057ff957210 */ /* 0x000fe40000ffe4ff */
[----:B------:R-:W-:Y:S01]  /*1ee0*/  IADD3 R130, P1, PT, R126, UR4, RZ ;  /* 0x000000047e827c10 */ /* 0x000fe2000ff3e0ff */
[----:B------:R-:W5:Y:S01]  /*1ef0*/  LDG.E R87, desc[UR24][R150.64] ;  /* 0x0000001896577981 */ /* 0x000f62000c1e1900 */
[-C--:B------:R-:W-:Y:S02]  /*1f00*/  IADD3.X R147, PT, PT, RZ, R127.reuse, RZ, P0, !PT ;  /* 0x0000007fff937210 */ /* 0x080fe400007fe4ff */
[----:B------:R-:W-:Y:S01]  /*1f10*/  IADD3 R128, P0, PT, R124, UR16, RZ ;  /* 0x000000107c807c10 */ /* 0x000fe2000ff1e0ff */
[----:B------:R3:W5:Y:S01]  /*1f20*/  LDG.E R86, desc[UR24][R148.64] ;  /* 0x0000001894567981 */ /* 0x000762000c1e1900 */
[----:B------:R-:W-:-:S02]  /*1f30*/  IADD3.X R131, PT, PT, RZ, R127, RZ, P1, !PT ;  /* 0x0000007fff837210 */ /* 0x000fc40000ffe4ff */
        /* <DEDUP_REMOVED lines=9> */
[C---:B---3--:R-:W-:Y:S01]  /*1fd0*/  IADD3 R148, P0, PT, R76.reuse, UR16, RZ ;  /* 0x000000104c947c10 */ /* 0x048fe2000ff1e0ff */
        /* <DEDUP_REMOVED lines=8> */
[----:B--2---:R-:W-:Y:S01]  /*2060*/  IADD3 R128, P1, PT, R82, UR4, RZ ;  /* 0x0000000452807c10 */ /* 0x004fe2000ff3e0ff */
[----:B------:R-:W5:Y:S01]  /*2070*/  LDG.E R77, desc[UR24][R148.64] ;  /* 0x00000018944d7981 */ /* 0x000f62000c1e1900 */
[----:B------:R-:W-:Y:S02]  /*2080*/  IADD3.X R131, PT, PT, RZ, R83, RZ, P0, !PT ;  /* 0x00000053ff837210 */ /* 0x000fe400007fe4ff */
[----:B------:R-:W-:Y:S01]  /*2090*/  IADD3.X R81, PT, PT, RZ, R7, RZ, P6, !PT ;  /* 0x00000007ff517210 */ /* 0x000fe200037fe4ff */
[----:B------:R-:W5:Y:S01]  /*20a0*/  LDG.E R76, desc[UR24][R146.64] ;  /* 0x00000018924c7981 */ /* 0x000f62000c1e1900 */
[C---:B---3--:R-:W-:Y:S02]  /*20b0*/  IADD3 R126, P0, PT, R80.reuse, UR16, RZ ;  /* 0x00000010507e7c10 */ /* 0x048fe4000ff1e0ff */
[----:B------:R-:W-:Y:S01]  /*20c0*/  IADD3.X R129, PT, PT, RZ, R83, RZ, P1, !PT ;  /* 0x00000053ff817210 */ /* 0x000fe20000ffe4ff */
[----:B------:R2:W5:Y:S01]  /*20d0*/  LDG.E R75, desc[UR24][R80.64] ;  /* 0x00000018504b7981 */ /* 0x000562000c1e1900 */
[----:B0-----:R-:W-:-:S02]  /*20e0*/  IADD3 R132, P1, PT, R80, UR14, RZ ;  /* 0x0000000e50847c10 */ /* 0x001fc4000ff3e0ff */
[-C--:B------:R-:W-:Y:S01]  /*20f0*/  IADD3.X R127, PT, PT, RZ, R81.reuse, RZ, P0, !PT ;  /* 0x00000051ff7f7210 */ /* 0x080fe200007fe4ff */
[----:B------:R0:W5:Y:S01]  /*2100*/  LDG.E R38, desc[UR24][R130.64] ;  /* 0x0000001882267981 */ /* 0x000162000c1e1900 */
[C---:B-1----:R-:W-:Y:S02]  /*2110*/  IADD3 R124, P0, PT, R34.reuse, UR15, RZ ;  /* 0x0000000f227c7c10 */ /* 0x042fe4000ff1e0ff */
[----:B------:R-:W-:Y:S01]  /*2120*/  IADD3.X R133, PT, PT, RZ, R81, RZ, P1, !PT ;  /* 0x00000051ff857210 */ /* 0x000fe20000ffe4ff */
[----:B------:R1:W5:Y:S01]  /*2130*/  LDG.E R37, desc[UR24][R128.64] ;  /* 0x0000001880257981 */ /* 0x000362000c1e1900 */
[----:B------:R-:W-:Y:S02]  /*2140*/  IADD3 R82, P1, PT, R34, UR4, RZ ;  /* 0x0000000422527c10 */ /* 0x000fe4000ff3e0ff */
[----:B------:R-:W-:Y:S01]  /*2150*/  IADD3.X R125, PT, PT, RZ, R35, RZ, P0, !PT ;  /* 0x00000023ff7d7210 */ /* 0x000fe200007fe4ff */
[----:B------:R3:W5:Y:S01]  /*2160*/  LDG.E R74, desc[UR24][R126.64] ;  /* 0x000000187e4a7981 */ /* 0x000762000c1e1900 */
[----:B--2---:R-:W-:-:S02]  /*2170*/  IADD3 R80, P0, PT, R70, UR16, RZ ;  /* 0x0000001046507c10 */ /* 0x004fc4000ff1e0ff */
[----:B------:R-:W-:Y:S01]  /*2180*/  IADD3.X R83, PT, PT, RZ, R35, RZ, P1, !PT ;  /* 0x00000023ff537210 */ /* 0x000fe20000ffe4ff */
[----:B------:R-:W5:Y:S01]  /*2190*/  LDG.E R73, desc[UR24][R132.64] ;  /* 0x0000001884497981 */ /* 0x000f62000c1e1900 */
[----:B0-----:R-:W-:Y:S02]  /*21a0*/  IADD3 R130, P1, PT, R70, UR14, RZ ;  /* 0x0000000e46827c10 */ /* 0x001fe4000ff3e0ff */
[-C--:B------:R-:W-:Y:S01]  /*21b0*/  IADD3.X R81, PT, PT, RZ, R71.reuse, RZ, P0, !PT ;  /* 0x00000047ff517210 */ /* 0x080fe200007fe4ff */
[----:B------:R0:W5:Y:S01]  /*21c0*/  LDG.E R35, desc[UR24][R124.64] ;  /* 0x000000187c237981 */ /* 0x000162000c1e1900 */
[C---:B-1----:R-:W-:Y:S02]  /*21d0*/  IADD3 R128, P0, PT, R64.reuse, UR15, RZ ;  /* 0x0000000f40807c10 */ /* 0x042fe4000ff1e0ff */
[----:B------:R-:W-:Y:S01]  /*21e0*/  IADD3.X R131, PT, PT, RZ, R71, RZ, P1, !PT ;  /* 0x00000047ff837210 */ /* 0x000fe20000ffe4ff */
[----:B------:R1:W5:Y:S01]  /*21f0*/  LDG.E R34, desc[UR24][R82.64] ;  /* 0x0000001852227981 */ /* 0x000362000c1e1900 */
[----:B---3--:R-:W-:-:S02]  /*2200*/  IADD3 R126, P1, PT, R64, UR4, RZ ;  /* 0x00000004407e7c10 */ /* 0x008fc4000ff3e0ff */
[----:B------:R-:W-:Y:S01]  /*2210*/  IADD3.X R129, PT, PT, RZ, R65, RZ, P0, !PT ;  /* 0x00000041ff817210 */ /* 0x000fe200007fe4ff */
[----:B------:R2:W5:Y:S01]  /*2220*/  LDG.E R71, desc[UR24][R80.64] ;  /* 0x0000001850477981 */ /* 0x000562000c1e1900 */
[----:B------:R-:W-:Y:S02]  /*2230*/  IADD3.X R29, PT, PT, RZ, R7, RZ, P5, !PT ;  /* 0x00000007ff1d7210 */ /* 0x000fe40002ffe4ff */
[C---:B------:R-:W-:Y:S01]  /*2240*/  IADD3 R64, P0, PT, R28.reuse, UR16, RZ ;  /* 0x000000101c407c10 */ /* 0x040fe2000ff1e0ff */
[----:B------:R-:W5:Y:S01]  /*2250*/  LDG.E R70, desc[UR24][R130.64] ;  /* 0x0000001882467981 */ /* 0x000f62000c1e1900 */
[----:B------:R-:W-:Y:S02]  /*2260*/  IADD3.X R127, PT, PT, RZ, R65, RZ, P1, !PT ;  /* 0x00000041ff7f7210 */ /* 0x000fe40000ffe4ff */
[----:B------:R-:W-:Y:S01]  /*2270*/  IADD3.X R7, PT, PT, RZ, R7, RZ, P2, !PT ;  /* 0x00000007ff077210 */ /* 0x000fe200017fe4ff */
[----:B------:R-:W5:Y:S01]  /*2280*/  LDG.E R69, desc[UR24][R28.64] ;  /* 0x000000181c457981 */ /* 0x000f62000c1e1900 */
[----:B0-----:R-:W-:-:S02]  /*2290*/  IADD3 R124, P1, PT, R28, UR14, RZ ;  /* 0x0000000e1c7c7c10 */ /* 0x001fc4000ff3e0ff */
[-C--:B------:R-:W-:Y:S01]  /*22a0*/  IADD3.X R65, PT, PT, RZ, R29.reuse, RZ, P0, !PT ;  /* 0x0000001dff417210 */ /* 0x080fe200007fe4ff */
[----:B------:R0:W5:Y:S01]  /*22b0*/  LDG.E R66, desc[UR24][R6.64] ;  /* 0x0000001806427981 */ /* 0x000162000c1e1900 */
[C---:B-1----:R-:W-:Y:S02]  /*22c0*/  IADD3 R82, P0, PT, R8.reuse, UR15, RZ ;  /* 0x0000000f08527c10 */ /* 0x042fe4000ff1e0ff */
[----:B------:R-:W-:Y:S01]  /*22d0*/  IADD3.X R125, PT, PT, RZ, R29, RZ, P1, !PT ;  /* 0x0000001dff7d7210 */ /* 0x000fe20000ffe4ff */
[----:B------:R1:W5:Y:S01]  /*22e0*/  LDG.E R68, desc[UR24][R64.64] ;  /* 0x0000001840447981 */ /* 0x000362000c1e1900 */
[----:B--2---:R-:W-:Y:S02]  /*22f0*/  IADD3 R80, P2, PT, R8, UR4, RZ ;  /* 0x0000000408507c10 */ /* 0x004fe4000ff5e0ff */
[----:B------:R-:W-:Y:S01]  /*2300*/  IADD3 R8, P1, PT, R6, UR16, RZ ;  /* 0x0000001006087c10 */ /* 0x000fe2000ff3e0ff */
[----:B------:R1:W5:Y:S01]  /*2310*/  LDG.E R32, desc[UR24][R128.64] ;  /* 0x0000001880207981 */ /* 0x000362000c1e1900 */
[----:B------:R-:W-:-:S02]  /*2320*/  IADD3.X R83, PT, PT, RZ, R9, RZ, P0, !PT ;  /* 0x00000009ff537210 */ /* 0x000fc400007fe4ff */
[----:B0-----:R-:W-:Y:S01]  /*2330*/  IADD3 R6, P0, PT, R6, UR14, RZ ;  /* 0x0000000e06067c10 */ /* 0x001fe2000ff1e0ff */
[----:B------:R1:W5:Y:S01]  /*2340*/  LDG.E R31, desc[UR24][R126.64] ;  /* 0x000000187e1f7981 */ /* 0x000362000c1e1900 */
[----:B------:R-:W-:Y:S02]  /*2350*/  IADD3.X R81, PT, PT, RZ, R9, RZ, P2, !PT ;  /* 0x00000009ff517210 */ /* 0x000fe400017fe4ff */
[-C--:B------:R-:W-:Y:S01]  /*2360*/  IADD3.X R9, PT, PT, RZ, R7.reuse, RZ, P1, !PT ;  /* 0x00000007ff097210 */ /* 0x080fe20000ffe4ff */
[----:B------:R1:W5:Y:S01]  /*2370*/  LDG.E R67, desc[UR24][R124.64] ;  /* 0x000000187c437981 */ /* 0x000362000c1e1900 */
[----:B------:R-:W-:-:S03]  /*2380*/  IADD3.X R7, PT, PT, RZ, R7, RZ, P0, !PT ;  /* 0x00000007ff077210 */ /* 0x000fc600007fe4ff */
[----:B------:R1:W5:Y:S04]  /*2390*/  LDG.E R29, desc[UR24][R82.64] ;  /* 0x00000018521d7981 */ /* 0x000368000c1e1900 */
[----:B------:R1:W5:Y:S04]  /*23a0*/  LDG.E R28, desc[UR24][R80.64] ;  /* 0x00000018501c7981 */ /* 0x000368000c1e1900 */
[----:B------:R1:W5:Y:S04]  /*23b0*/  LDG.E R65, desc[UR24][R8.64] ;  /* 0x0000001808417981 */ /* 0x000368000c1e1900 */
[----:B------:R1:W5:Y:S02]  /*23c0*/  LDG.E R64, desc[UR24][R6.64] ;  /* 0x0000001806407981 */ /* 0x000364000c1e1900 */
.L_x_78:
[----:B-1----:R-:W0:Y:S01]  /*23d0*/  LDC.64 R8, c[0x0][0x4d8] ;  /* 0x00013600ff087b82 */ /* 0x002e220000000a00 */
[----:B------:R-:W1:Y:S01]  /*23e0*/  LDCU.64 UR16, c[0x0][0x508] ;  /* 0x0000a100ff1077ac */ /* 0x000e620008000a00 */
[----:B------:R-:W2:Y:S06]  /*23f0*/  LDCU UR4, c[0x0][0x468] ;  /* 0x00008d00ff0477ac */ /* 0x000eac0008000800 */
[----:B------:R-:W3:Y:S01]  /*2400*/  LDC.64 R82, c[0x0][0x4d0] ;  /* 0x00013400ff527b82 */ /* 0x000ee20000000a00 */
[----:B------:R-:W4:Y:S07]  /*2410*/  LDCU UR14, c[0x0][0x4a0] ;  /* 0x00009400ff0e77ac */ /* 0x000f2e0008000800 */
[----:B------:R-:W1:Y:S01]  /*2420*/  LDC.64 R6, c[0x0][0x510] ;  /* 0x00014400ff067b82 */ /* 0x000e620000000a00 */
[----:B0-----:R-:W-:-:S07]  /*2430*/  IMAD R129, R123, R8, RZ ;  /* 0x000000087b817224 */ /* 0x001fce00078e02ff */
[----:B------:R-:W0:Y:S01]  /*2440*/  LDC.64 R80, c[0x0][0x460] ;  /* 0x00011800ff507b82 */ /* 0x000e220000000a00 */
[----:B---3--:R-:W-:-:S04]  /*2450*/  IADD3 R128, P0, PT, R129, R82, RZ ;  /* 0x0000005281807210 */ /* 0x008fc80007f1e0ff */
[----:B------:R-:W-:-:S03]  /*2460*/  IADD3.X R129, PT, PT, RZ, R83, RZ, P0, !PT ;  /* 0x00000053ff817210 */ /* 0x000fc600007fe4ff */
[----:B------:R-:W3:Y:S01]  /*2470*/  LDC.64 R82, c[0x0][0x498] ;  /* 0x00012600ff527b82 */ /* 0x000ee20000000a00 */
[----:B------:R-:W-:Y:S01]  /*2480*/  IADD3 R124, P0, PT, R128, R9, RZ ;  /* 0x00000009807c7210 */ /* 0x000fe20007f1e0ff */
[----:B-1----:R-:W-:Y:S01]  /*2490*/  IMAD R6, R123, R6, RZ ;  /* 0x000000067b067224 */ /* 0x002fe200078e02ff */
[----:B------:R-:W-:Y:S01]  /*24a0*/  LEA R126, P1, R9, R128, 0x1 ;  /* 0x00000080097e7211 */ /* 0x000fe200078208ff */
[----:B--2---:R-:W-:Y:S01]  /*24b0*/  IMAD R9, R123, UR4, RZ ;  /* 0x000000047b097c24 */ /* 0x004fe2000f8e02ff */
[-C--:B------:R-:W-:Y:S01]  /*24c0*/  IADD3.X R125, PT, PT, RZ, R129.reuse, RZ, P0, !PT ;  /* 0x00000081ff7d7210 */ /* 0x080fe200007fe4ff */
[----:B------:R-:W5:Y:S01]  /*24d0*/  LDG.E R5, desc[UR24][R128.64] ;  /* 0x0000001880057981 */ /* 0x000f62000c1e1900 */
[----:B------:R-:W-:Y:S02]  /*24e0*/  IADD3 R132, P0, PT, R6, UR16, RZ ;  /* 0x0000001006847c10 */ /* 0x000fe4000ff1e0ff */
[----:B------:R-:W-:Y:S01]  /*24f0*/  IADD3.X R127, PT, PT, RZ, R129, RZ, P1, !PT ;  /* 0x00000081ff7f7210 */ /* 0x000fe20000ffe4ff */
[----:B------:R-:W5:Y:S01]  /*2500*/  LDG.E R124, desc[UR24][R124.64] ;  /* 0x000000187c7c7981 */ /* 0x000f62000c1e1900 */
[----:B------:R-:W-:-:S02]  /*2510*/  IADD3.X R133, PT, PT, RZ, UR17, RZ, P0, !PT ;  /* 0x00000011ff857c10 */ /* 0x000fc400087fe4ff */
[----:B0-----:R-:W-:Y:S01]  /*2520*/  IADD3 R80, P0, PT, R9, R80, RZ ;  /* 0x0000005009507210 */ /* 0x001fe20007f1e0ff */
[----:B----4-:R-:W-:Y:S01]  /*2530*/  IMAD R9, R123, UR14, RZ ;  /* 0x0000000e7b097c24 */ /* 0x010fe2000f8e02ff */
[----:B------:R-:W-:Y:S01]  /*2540*/  IADD3 R130, P1, PT, R132, R7, RZ ;  /* 0x0000000784827210 */ /* 0x000fe20007f3e0ff */
[----:B------:R0:W5:Y:S03]  /*2550*/  LDG.E R6, desc[UR24][R132.64] ;  /* 0x0000001884067981 */ /* 0x000166000c1e1900 */
[----:B------:R-:W-:Y:S01]  /*2560*/  IADD3.X R131, PT, PT, RZ, R133, RZ, P1, !PT ;  /* 0x00000085ff837210 */ /* 0x000fe20000ffe4ff */
[----:B------:R-:W5:Y:S01]  /*2570*/  LDG.E R122, desc[UR24][R126.64] ;  /* 0x000000187e7a7981 */ /* 0x000f62000c1e1900 */
[----:B------:R-:W-:Y:S02]  /*2580*/  LEA R8, P2, R7, R132, 0x1 ;  /* 0x0000008407087211 */ /* 0x000fe400078408ff */
[----:B---3--:R-:W-:Y:S01]  /*2590*/  IADD3 R82, P1, PT, R9, R82, RZ ;  /* 0x0000005209527210 */ /* 0x008fe20007f3e0ff */
[----:B------:R1:W5:Y:S01]  /*25a0*/  LDG.E R125, desc[UR24][R130.64] ;  /* 0x00000018827d7981 */ /* 0x000362000c1e1900 */
[----:B------:R-:W-:-:S02]  /*25b0*/  IADD3.X R81, PT, PT, RZ, R81, RZ, P0, !PT ;  /* 0x00000051ff517210 */ /* 0x000fc400007fe4ff */
[----:B------:R-:W-:-:S03]  /*25c0*/  IADD3.X R83, PT, PT, RZ, R83, RZ, P1, !PT ;  /* 0x00000053ff537210 */ /* 0x000fc60000ffe4ff */
[----:B------:R-:W5:Y:S04]  /*25d0*/  LDG.E R128, desc[UR24][R80.64] ;  /* 0x0000001850807981 */ /* 0x000f68000c1e1900 */
[----:B------:R-:W5:Y:S01]  /*25e0*/  LDG.E R129, desc[UR24][R82.64] ;  /* 0x0000001852817981 */ /* 0x000f62000c1e1900 */
[----:B------:R-:W-:Y:S01]  /*25f0*/  IADD3.X R9, PT, PT, RZ, R133, RZ, P2, !PT ;  /* 0x00000085ff097210 */ /* 0x000fe200017fe4ff */
[C---:B-----5:R-:W-:Y:S01]  /*2600*/  FFMA R7, R139.reuse, UR5, RZ ;  /* 0x000000058b077c23 */ /* 0x060fe200080000ff */
[----:B0-----:R-:W-:Y:S01]  /*2610*/  FFMA R133, R139, UR7, RZ ;  /* 0x000000078b857c23 */ /* 0x001fe200080000ff */
[----:B------:R-:W-:Y:S01]  /*2620*/  FFMA R146, R4, R139, RZ ;  /* 0x0000008b04927223 */ /* 0x000fe200000000ff */
[C---:B-1----:R-:W-:Y:S01]  /*2630*/  FFMA R131, R135.reuse, UR6, RZ ;  /* 0x0000000687837c23 */ /* 0x042fe200080000ff */
[----:B------:R0:W5:Y:S01]  /*2640*/  LDG.E R127, desc[UR24][R8.64] ;  /* 0x00000018087f7981 */ /* 0x000162000c1e1900 */
[C---:B------:R-:W-:Y:S01]  /*2650*/  FFMA R126, R134.reuse, UR8, R7 ;  /* 0x00000008867e7c23 */ /* 0x040fe20008000007 */
[----:B------:R-:W-:Y:S01]  /*2660*/  FFMA R132, R134, UR10, R133 ;  /* 0x0000000a86847c23 */ /* 0x000fe20008000085 */
[C---:B------:R-:W-:Y:S01]  /*2670*/  FFMA R7, R135.reuse, UR5, RZ ;  /* 0x0000000587077c23 */ /* 0x040fe200080000ff */
[----:B------:R-:W-:Y:S01]  /*2680*/  FFMA R133, R135, UR7, RZ ;  /* 0x0000000787857c23 */ /* 0x000fe200080000ff */
[----:B------:R-:W-:Y:S01]  /*2690*/  FFMA R148, R138, UR9, R131 ;  /* 0x000000098a947c23 */ /* 0x000fe20008000083 */
[----:B------:R-:W-:Y:S01]  /*26a0*/  FFMA R147, R139, UR6, RZ ;  /* 0x000000068b937c23 */ /* 0x000fe200080000ff */
[-C--:B0-----:R-:W-:Y:S01]  /*26b0*/  FFMA R8, R4, R135.reuse, RZ ;  /* 0x0000008704087223 */ /* 0x081fe200000000ff */
[----:B------:R-:W-:Y:S01]  /*26c0*/  FFMA R135, RZ, R135, RZ ;  /* 0x00000087ff877223 */ /* 0x000fe200000000ff */
[C---:B------:R-:W-:Y:S01]  /*26d0*/  FFMA R9, R119.reuse, R134, R146 ;  /* 0x0000008677097223 */ /* 0x040fe20000000092 */
[C---:B------:R-:W-:Y:S01]  /*26e0*/  FFMA R146, R138.reuse, UR8, R7 ;  /* 0x000000088a927c23 */ /* 0x040fe20008000007 */
[----:B------:R-:W-:Y:S01]  /*26f0*/  FFMA R150, R138, UR10, R133 ;  /* 0x0000000a8a967c23 */ /* 0x000fe20008000085 */
[-C--:B------:R-:W-:Y:S01]  /*2700*/  FFMA R131, R119, R138.reuse, R8 ;  /* 0x0000008a77837223 */ /* 0x080fe20000000008 */
[----:B------:R-:W-:Y:S01]  /*2710*/  FFMA R139, RZ, R139, RZ ;  /* 0x0000008bff8b7223 */ /* 0x000fe200000000ff */
[----:B------:R-:W-:Y:S01]  /*2720*/  FFMA R138, RZ, R138, R135 ;  /* 0x0000008aff8a7223 */ /* 0x000fe20000000087 */
[C---:B------:R-:W-:Y:S01]  /*2730*/  FFMA R133, R137.reuse, UR6, RZ ;  /* 0x0000000689857c23 */ /* 0x040fe200080000ff */
[C---:B------:R-:W-:Y:S01]  /*2740*/  FFMA R135, R137.reuse, UR7, RZ ;  /* 0x0000000789877c23 */ /* 0x040fe200080000ff */
[----:B------:R-:W-:Y:S01]  /*2750*/  FFMA R7, R137, UR5, RZ ;  /* 0x0000000589077c23 */ /* 0x000fe200080000ff */
[-C--:B------:R-:W-:Y:S01]  /*2760*/  FFMA R8, R4, R137.reuse, RZ ;  /* 0x0000008904087223 */ /* 0x080fe200000000ff */
[----:B------:R-:W-:Y:S01]  /*2770*/  FFMA R130, R134, UR9, R147 ;  /* 0x0000000986827c23 */ /* 0x000fe20008000093 */
[----:B------:R-:W-:Y:S01]  /*2780*/  FFMA R134, RZ, R134, R139 ;  /* 0x00000086ff867223 */ /* 0x000fe2000000008b */
[----:B------:R-:W-:Y:S01]  /*2790*/  FFMA R137, RZ, R137, RZ ;  /* 0x00000089ff897223 */ /* 0x000fe200000000ff */
[C---:B------:R-:W-:Y:S01]  /*27a0*/  FFMA R154, R142.reuse, UR9, R133 ;  /* 0x000000098e9a7c23 */ /* 0x040fe20008000085 */
[C---:B------:R-:W-:Y:S01]  /*27b0*/  FFMA R156, R142.reuse, UR10, R135 ;  /* 0x0000000a8e9c7c23 */ /* 0x040fe20008000087 */
[----:B------:R-:W-:Y:S01]  /*27c0*/  FFMA R152, R142, UR8, R7 ;  /* 0x000000088e987c23 */ /* 0x000fe20008000007 */
[-C--:B------:R-:W-:Y:S01]  /*27d0*/  FFMA R133, R119, R142.reuse, R8 ;  /* 0x0000008e77857223 */ /* 0x080fe20000000008 */
[C---:B------:R-:W-:Y:S01]  /*27e0*/  FFMA R126, R141.reuse, UR11, R126 ;  /* 0x0000000b8d7e7c23 */ /* 0x040fe2000800007e */
[C---:B------:R-:W-:Y:S01]  /*27f0*/  FFMA R130, R141.reuse, UR12, R130 ;  /* 0x0000000c8d827c23 */ /* 0x040fe20008000082 */
[----:B------:R-:W-:Y:S01]  /*2800*/  FFMA R7, R141, UR13, R132 ;  /* 0x0000000d8d077c23 */ /* 0x000fe20008000084 */
[CC--:B------:R-:W-:Y:S01]  /*2810*/  FFMA R8, R118.reuse, R141.reuse, R9 ;  /* 0x0000008d76087223 */ /* 0x0c0fe20000000009 */
[----:B------:R-:W-:Y:S01]  /*2820*/  FFMA R141, RZ, R141, R134 ;  /* 0x0000008dff8d7223 */ /* 0x000fe20000000086 */
[C---:B------:R-:W-:Y:S01]  /*2830*/  FFMA R9, R143.reuse, UR13, R150 ;  /* 0x0000000d8f097c23 */ /* 0x040fe20008000096 */
[-C--:B------:R-:W-:Y:S01]  /*2840*/  FFMA R132, R118, R143.reuse, R131 ;  /* 0x0000008f76847223 */ /* 0x080fe20000000083 */
[----:B------:R-:W-:Y:S01]  /*2850*/  FFMA R142, RZ, R142, R137 ;  /* 0x0000008eff8e7223 */ /* 0x000fe20000000089 */
[----:B------:R-:W-:Y:S01]  /*2860*/  FFMA R146, R143, UR11, R146 ;  /* 0x0000000b8f927c23 */ /* 0x000fe20008000092 */
[----:B------:R-:W-:Y:S01]  /*2870*/  FFMA R131, R145, UR13, R156 ;  /* 0x0000000d91837c23 */ /* 0x000fe2000800009c */
[----:B------:R-:W-:Y:S01]  /*2880*/  FFMA R148, R143, UR12, R148 ;  /* 0x0000000c8f947c23 */ /* 0x000fe20008000094 */
[-C--:B------:R-:W-:Y:S01]  /*2890*/  FFMA R135, R3, R136.reuse, R126 ;  /* 0x0000008803877223 */ /* 0x080fe2000000007e */
[----:B------:R-:W-:Y:S01]  /*28a0*/  FFMA R143, RZ, R143, R138 ;  /* 0x0000008fff8f7223 */ /* 0x000fe2000000008a */
[-C--:B------:R-:W-:Y:S01]  /*28b0*/  FFMA R126, R116, R136.reuse, R7 ;  /* 0x00000088747e7223 */ /* 0x080fe20000000007 */
[C---:B------:R-:W-:Y:S01]  /*28c0*/  FFMA R152, R145.reuse, UR11, R152 ;  /* 0x0000000b91987c23 */ /* 0x040fe20008000098 */
[----:B------:R-:W-:Y:S01]  /*28d0*/  FFMA R154, R145, UR12, R154 ;  /* 0x0000000c919a7c23 */ /* 0x000fe2000800009a */
[-C--:B------:R-:W-:Y:S01]  /*28e0*/  FFMA R138, R118, R145.reuse, R133 ;  /* 0x00000091768a7223 */ /* 0x080fe20000000085 */
[-C--:B------:R-:W-:Y:S01]  /*28f0*/  FFMA R137, R117, R136.reuse, R130 ;  /* 0x0000008875897223 */ /* 0x080fe20000000082 */
[-C--:B------:R-:W-:Y:S01]  /*2900*/  FFMA R8, R115, R136.reuse, R8 ;  /* 0x0000008873087223 */ /* 0x080fe20000000008 */
[----:B------:R-:W-:Y:S01]  /*2910*/  FFMA R7, RZ, R136, R141 ;  /* 0x00000088ff077223 */ /* 0x000fe2000000008d */
[CC--:B------:R-:W-:Y:S01]  /*2920*/  FFMA R134, R116.reuse, R140.reuse, R9 ;  /* 0x0000008c74867223 */ /* 0x0c0fe20000000009 */
[----:B------:R-:W-:Y:S01]  /*2930*/  FFMA R145, RZ, R145, R142 ;  /* 0x00000091ff917223 */ /* 0x000fe2000000008e */
[-C--:B------:R-:W-:Y:S01]  /*2940*/  FFMA R139, R3, R140.reuse, R146 ;  /* 0x0000008c038b7223 */ /* 0x080fe20000000092 */
[----:B------:R-:W-:Y:S01]  /*2950*/  FFMA R9, R115, R140, R132 ;  /* 0x0000008c73097223 */ /* 0x000fe20000000084 */
[----:B------:R-:W-:Y:S01]  /*2960*/  FFMA R136, R116, R144, R131 ;  /* 0x0000009074887223 */ /* 0x000fe20000000083 */
[----:B------:R-:W-:Y:S01]  /*2970*/  FFMA R130, RZ, UR5, RZ ;  /* 0x00000005ff827c23 */ /* 0x000fe200080000ff */
[----:B------:R-:W-:Y:S01]  /*2980*/  FFMA R131, RZ, UR6, RZ ;  /* 0x00000006ff837c23 */ /* 0x000fe200080000ff */
[----:B------:R-:W-:Y:S01]  /*2990*/  FFMA R132, RZ, UR7, RZ ;  /* 0x00000007ff847c23 */ /* 0x000fe200080000ff */
[----:B------:R-:W-:Y:S01]  /*29a0*/  FFMA R146, RZ, R4, RZ ;  /* 0x00000004ff927223 */ /* 0x000fe200000000ff */
[-C--:B------:R-:W-:Y:S01]  /*29b0*/  FFMA R141, R117, R140.reuse, R148 ;  /* 0x0000008c758d7223 */ /* 0x080fe20000000094 */
[----:B------:R-:W-:Y:S01]  /*29c0*/  FFMA R140, RZ, R140, R143 ;  /* 0x0000008cff8c7223 */ /* 0x000fe2000000008f */
[-C--:B------:R-:W-:Y:S01]  /*29d0*/  FFMA R143, R3, R144.reuse, R152 ;  /* 0x00000090038f7223 */ /* 0x080fe20000000098 */
[-C--:B------:R-:W-:Y:S01]  /*29e0*/  FFMA R147, R117, R144.reuse, R154 ;  /* 0x0000009075937223 */ /* 0x080fe2000000009a */
[-C--:B------:R-:W-:Y:S01]  /*29f0*/  FFMA R133, R115, R144.reuse, R138 ;  /* 0x0000009073857223 */ /* 0x080fe2000000008a */
[----:B------:R-:W-:Y:S01]  /*2a00*/  FFMA R145, RZ, R144, R145 ;  /* 0x00000090ff917223 */ /* 0x000fe20000000091 */
[----:B------:R-:W-:Y:S01]  /*2a10*/  FFMA R138, RZ, UR8, R130 ;  /* 0x00000008ff8a7c23 */ /* 0x000fe20008000082 */
[----:B------:R-:W-:Y:S01]  /*2a20*/  FFMA R142, RZ, UR9, R131 ;  /* 0x00000009ff8e7c23 */ /* 0x000fe20008000083 */
[----:B------:R-:W-:Y:S01]  /*2a30*/  FFMA R144, RZ, UR10, R132 ;  /* 0x0000000aff907c23 */ /* 0x000fe20008000084 */
[----:B------:R-:W-:Y:S01]  /*2a40*/  FFMA R151, RZ, R119, R146 ;  /* 0x00000077ff977223 */ /* 0x000fe20000000092 */
[----:B------:R-:W-:Y:S01]  /*2a50*/  FFMA R138, RZ, UR11, R138 ;  /* 0x0000000bff8a7c23 */ /* 0x000fe2000800008a */
[----:B------:R-:W-:Y:S01]  /*2a60*/  FFMA R142, RZ, UR12, R142 ;  /* 0x0000000cff8e7c23 */ /* 0x000fe2000800008e */
[----:B------:R-:W-:Y:S01]  /*2a70*/  FFMA R149, RZ, UR13, R144 ;  /* 0x0000000dff957c23 */ /* 0x000fe20008000090 */
[----:B------:R-:W-:Y:S01]  /*2a80*/  FFMA R150, RZ, R118, R151 ;  /* 0x00000076ff967223 */ /* 0x000fe20000000097 */
[----:B------:R-:W-:Y:S01]  /*2a90*/  FFMA R144, RZ, R3, R138 ;  /* 0x00000003ff907223 */ /* 0x000fe2000000008a */
[----:B------:R-:W-:Y:S01]  /*2aa0*/  FFMA R146, RZ, R117, R142 ;  /* 0x00000075ff927223 */ /* 0x000fe2000000008e */
[----:B------:R-:W-:Y:S01]  /*2ab0*/  FFMA R148, RZ, R116, R149 ;  /* 0x00000074ff947223 */ /* 0x000fe20000000095 */
[----:B------:R-:W-:Y:S01]  /*2ac0*/  FFMA R150, RZ, R115, R150 ;  /* 0x00000073ff967223 */ /* 0x000fe20000000096 */
[--C-:B------:R-:W-:Y:S01]  /*2ad0*/  FADD R153, R144, R7.reuse ;  /* 0x0000000790997221 */ /* 0x100fe20000000000 */
[--C-:B------:R-:W-:Y:S01]  /*2ae0*/  FADD R151, R146, R7.reuse ;  /* 0x0000000792977221 */ /* 0x100fe20000000000 */
[--C-:B------:R-:W-:Y:S01]  /*2af0*/  FADD R138, R148, R7.reuse ;  /* 0x00000007948a7221 */ /* 0x100fe20000000000 */
[----:B------:R-:W-:Y:S01]  /*2b00*/  FADD R142, R150, R7 ;  /* 0x00000007968e7221 */ /* 0x000fe20000000000 */
[C---:B------:R-:W-:Y:S01]  /*2b10*/  FFMA R159, R2.reuse, R135, RZ ;  /* 0x00000087029f7223 */ /* 0x040fe200000000ff */
[----:B------:R-:W-:Y:S01]  /*2b20*/  FFMA R152, R2, R143, RZ ;  /* 0x0000008f02987223 */ /* 0x000fe200000000ff */
[C-C-:B------:R-:W-:Y:S01]  /*2b30*/  FADD R149, R144.reuse, R140.reuse ;  /* 0x0000008c90957221 */ /* 0x140fe20000000000 */
[--C-:B------:R-:W-:Y:S01]  /*2b40*/  FADD R7, R144, R145.reuse ;  /* 0x0000009190077221 */ /* 0x100fe20000000000 */
[C-C-:B------:R-:W-:Y:S01]  /*2b50*/  FADD R155, R146.reuse, R140.reuse ;  /* 0x0000008c929b7221 */ /* 0x140fe20000000000 */
[--C-:B------:R-:W-:Y:S01]  /*2b60*/  FADD R157, R146, R145.reuse ;  /* 0x00000091929d7221 */ /* 0x100fe20000000000 */
[----:B------:R-:W-:Y:S01]  /*2b70*/  FFMA R135, R0, R135, RZ ;  /* 0x0000008700877223 */ /* 0x000fe200000000ff */
[--C-:B------:R-:W-:Y:S01]  /*2b80*/  FADD R146, R148, R140.reuse ;  /* 0x0000008c94927221 */ /* 0x100fe20000000000 */
[----:B------:R-:W-:Y:S01]  /*2b90*/  FADD R144, R150, R140 ;  /* 0x0000008c96907221 */ /* 0x000fe20000000000 */
[--C-:B------:R-:W-:Y:S01]  /*2ba0*/  FADD R140, R148, R145.reuse ;  /* 0x00000091948c7221 */ /* 0x100fe20000000000 */
[----:B------:R-:W-:Y:S01]  /*2bb0*/  FADD R145, R150, R145 ;  /* 0x0000009196917221 */ /* 0x000fe20000000000 */
[----:B------:R-:W-:Y:S01]  /*2bc0*/  FFMA R152, R114, R147, R152 ;  /* 0x0000009372987223 */ /* 0x000fe20000000098 */
[----:B------:R-:W-:Y:S01]  /*2bd0*/  FFMA R150, R112, R137, R135 ;  /* 0x0000008970967223 */ /* 0x000fe20000000087 */
[-C--:B------:R-:W-:Y:S01]  /*2be0*/  FFMA R135, R2, R139.reuse, RZ ;  /* 0x0000008b02877223 */ /* 0x080fe200000000ff */
[----:B------:R-:W-:Y:S01]  /*2bf0*/  FFMA R139, R0, R139, RZ ;  /* 0x0000008b008b7223 */ /* 0x000fe200000000ff */
[----:B------:R-:W-:-:S02]  /*2c00*/  FFMA R152, R113, R136, R152 ;  /* 0x0000008871987223 */ /* 0x000fc40000000098 */
[-C--:B------:R-:W-:Y:S01]  /*2c10*/  FFMA R135, R114, R141.reuse, R135 ;  /* 0x0000008d72877223 */ /* 0x080fe20000000087 */
[----:B------:R-:W-:Y:S01]  /*2c20*/  FFMA R141, R112, R141, R139 ;  /* 0x0000008d708d7223 */ /* 0x000fe2000000008b */
[----:B------:R-:W-:-:S04]  /*2c30*/  FADD R139, R133, R152 ;  /* 0x00000098858b7221 */ /* 0x000fc80000000000 */
[----:B------:R-:W-:Y:S01]  /*2c40*/  FADD R139, R139, 1.0000000116860974231e-07 ;  /* 0x33d6bf958b8b7421 */ /* 0x000fe20000000000 */
[----:B------:R-:W-:-:S03]  /*2c50*/  FFMA R154, R2, R7, RZ ;  /* 0x00000007029a7223 */ /* 0x000fc600000000ff */
[----:B------:R-:W0:Y:S01]  /*2c60*/  MUFU.RCP R152, R139 ;  /* 0x0000008b00987308 */ /* 0x000e220000001000 */
[C---:B------:R-:W-:Y:S01]  /*2c70*/  FFMA R148, R114.reuse, R137, R159 ;  /* 0x0000008972947223 */ /* 0x040fe2000000009f */
[----:B------:R-:W-:Y:S01]  /*2c80*/  FFMA R157, R114, R157, R154 ;  /* 0x0000009d729d7223 */ /* 0x000fe2000000009a */
[-C--:B------:R-:W-:Y:S02]  /*2c90*/  FFMA R7, R111, R126.reuse, R150 ;  /* 0x0000007e6f077223 */ /* 0x080fe40000000096 */
[C---:B------:R-:W-:Y:S01]  /*2ca0*/  FFMA R137, R113.reuse, R126, R148 ;  /* 0x0000007e71897223 */ /* 0x040fe20000000094 */
[-C--:B------:R-:W-:Y:S01]  /*2cb0*/  FFMA R126, R113, R134.reuse, R135 ;  /* 0x00000086717e7223 */ /* 0x080fe20000000087 */
[----:B------:R-:W-:Y:S01]  /*2cc0*/  FFMA R148, R111, R134, R141 ;  /* 0x000000866f947223 */ /* 0x000fe2000000008d */
[----:B------:R-:W-:Y:S01]  /*2cd0*/  FFMA R134, R113, R140, R157 ;  /* 0x0000008c71867223 */ /* 0x000fe2000000009d */
[----:B------:R-:W-:Y:S01]  /*2ce0*/  FADD R140, R8, R137 ;  /* 0x00000089088c7221 */ /* 0x000fe20000000000 */
[----:B------:R-:W-:Y:S01]  /*2cf0*/  FFMA R153, R2, R153, RZ ;  /* 0x0000009902997223 */ /* 0x000fe200000000ff */
[----:B------:R-:W-:Y:S01]  /*2d00*/  FFMA R143, R0, R143, RZ ;  /* 0x0000008f008f7223 */ /* 0x000fe200000000ff */
[----:B------:R-:W-:Y:S01]  /*2d10*/  FFMA R149, R2, R149, RZ ;  /* 0x0000009502957223 */ /* 0x000fe200000000ff */
[----:B------:R-:W1:Y:S01]  /*2d20*/  FCHK P0, R140, R139 ;  /* 0x0000008b8c007302 */ /* 0x000e620000000000 */
[----:B------:R-:W-:Y:S01]  /*2d30*/  FFMA R151, R114, R151, R153 ;  /* 0x0000009772977223 */ /* 0x000fe20000000099 */
[----:B0-----:R-:W-:Y:S01]  /*2d40*/  FFMA R135, -R139, R152, 1 ;  /* 0x3f8000008b877423 */ /* 0x001fe20000000198 */
[----:B------:R-:W-:Y:S01]  /*2d50*/  FFMA R143, R112, R147, R143 ;  /* 0x00000093708f7223 */ /* 0x000fe2000000008f */
[----:B------:R-:W-:Y:S01]  /*2d60*/  FFMA R8, RZ, R8, R7 ;  /* 0x00000008ff087223 */ /* 0x000fe20000000007 */
[----:B------:R-:W-:Y:S01]  /*2d70*/  FFMA R149, R114, R155, R149 ;  /* 0x0000009b72957223 */ /* 0x000fe20000000095 */
[----:B------:R-:W-:Y:S01]  /*2d80*/  FFMA R7, R152, R135, R152 ;  /* 0x0000008798077223 */ /* 0x000fe20000000098 */
[----:B------:R-:W-:Y:S01]  /*2d90*/  FFMA R151, R113, R138, R151 ;  /* 0x0000008a71977223 */ /* 0x000fe20000000097 */
[----:B------:R-:W-:Y:S01]  /*2da0*/  FFMA R136, R111, R136, R143 ;  /* 0x000000886f887223 */ /* 0x000fe2000000008f */
[----:B------:R-:W-:Y:S01]  /*2db0*/  FADD R138, R9, R126 ;  /* 0x0000007e098a7221 */ /* 0x000fe20000000000 */
[----:B------:R-:W-:Y:S01]  /*2dc0*/  FFMA R149, R113, R146, R149 ;  /* 0x0000009271957223 */ /* 0x000fe20000000095 */
[----:B------:R-:W-:Y:S01]  /*2dd0*/  FFMA R126, R140, R7, RZ ;  /* 0x000000078c7e7223 */ /* 0x000fe200000000ff */
[----:B------:R-:W-:Y:S01]  /*2de0*/  FFMA R135, RZ, R133, R136 ;  /* 0x00000085ff877223 */ /* 0x000fe20000000088 */
[----:B------:R-:W-:Y:S01]  /*2df0*/  FFMA R9, RZ, R9, R148 ;  /* 0x00000009ff097223 */ /* 0x000fe20000000094 */
[----:B------:R-:W-:Y:S01]  /*2e00*/  FADD R137, R142, R151 ;  /* 0x000000978e897221 */ /* 0x000fe20000000000 */
[----:B------:R-:W-:Y:S01]  /*2e10*/  FADD R136, R144, R149 ;  /* 0x0000009590887221 */ /* 0x000fe20000000000 */
[----:B------:R-:W-:Y:S01]  /*2e20*/  FADD R134, R145, R134 ;  /* 0x0000008691867221 */ /* 0x000fe20000000000 */
[----:B------:R-:W-:Y:S01]  /*2e30*/  FFMA R133, -R139, R126, R140 ;  /* 0x0000007e8b857223 */ /* 0x000fe2000000018c */
[----:B------:R-:W-:Y:S01]  /*2e40*/  BSSY.RECONVERGENT B2, `(.L_x_79) ;  /* 0x000000b000027945 */ /* 0x000fe20003800200 */
[----:B------:R-:W-:Y:S01]  /*2e50*/  FADD R137, R137, R8 ;  /* 0x0000000889897221 */ /* 0x000fe20000000000 */
[----:B------:R-:W-:Y:S01]  /*2e60*/  FADD R136, R136, R9 ;  /* 0x0000000988887221 */ /* 0x000fe20000000000 */
[----:B------:R-:W-:Y:S01]  /*2e70*/  FADD R135, R134, R135 ;  /* 0x0000008786877221 */ /* 0x000fe20000000000 */
[----:B------:R-:W-:Y:S01]  /*2e80*/  FFMA R133, R7, R133, R126 ;  /* 0x0000008507857223 */ /* 0x000fe2000000007e */
[----:B-1----:R-:W-:Y:S06]  /*2e90*/  @!P0 BRA `(.L_x_80) ;  /* 0x0000000000148947 */ /* 0x002fec0003800000 */
[----:B------:R-:W-:Y:S02]  /*2ea0*/  MOV R9, R140 ;  /* 0x0000008c00097202 */ /* 0x000fe40000000f00 */
[----:B------:R-:W-:Y:S02]  /*2eb0*/  MOV R8, R139 ;  /* 0x0000008b00087202 */ /* 0x000fe40000000f00 */
[----:B------:R-:W-:-:S07]  /*2ec0*/  MOV R126, 0x2ee0 ;  /* 0x00002ee0007e7802 */ /* 0x000fce0000000f00 */
[----:B-----5:R-:W-:Y:S05]  /*2ed0*/  CALL.REL.NOINC `($__internal_4_$__cuda_sm3x_div_rn_noftz_f32_slowpath) ;  /* 0x0000008800dc7944 */ /* 0x020fea0003c00000 */
[----:B------:R-:W-:-:S07]  /*2ee0*/  MOV R133, R8 ;  /* 0x0000000800857202 */ /* 0x000fce0000000f00 */
.L_x_80:
[----:B------:R-:W-:Y:S05]  /*2ef0*/  BSYNC.RECONVERGENT B2 ;  /* 0x0000000000027941 */ /* 0x000fea0003800200 */
.L_x_79:
        /* <DEDUP_REMOVED lines=12> */
[----:B-----5:R-:W-:Y:S05]  /*2fc0*/  CALL.REL.NOINC `($__internal_4_$__cuda_sm3x_div_rn_noftz_f32_slowpath) ;  /* 0x0000008800a07944 */ /* 0x020fea0003c00000 */
[----:B------:R-:W-:-:S07]  /*2fd0*/  MOV R134, R8 ;  /* 0x0000000800867202 */ /* 0x000fce0000000f00 */
.L_x_82:
[----:B------:R-:W-:Y:S05]  /*2fe0*/  BSYNC.RECONVERGENT B2 ;  /* 0x0000000000027941 */ /* 0x000fea0003800200 */
.L_x_81:
[----:B------:R-:W-:Y:S01]  /*2ff0*/  FMUL R7, R139, R139 ;  /* 0x0000008b8b077220 */ /* 0x000fe20000400000 */
[-C--:B------:R-:W-:Y:S01]  /*3000*/  FMUL R140, R140, R135.reuse ;  /* 0x000000878c8c7220 */ /* 0x080fe20000400000 */
[----:B------:R-:W-:Y:S01]  /*3010*/  FMUL R135, R138, R135 ;  /* 0x000000878a877220 */ /* 0x000fe20000400000 */
[----:B------:R-:W-:Y:S01]  /*3020*/  BSSY.RECONVERGENT B2, `(.L_x_83) ;  /* 0x000000f000027945 */ /* 0x000fe20003800200 */
[----:B------:R-:W0:Y:S01]  /*3030*/  MUFU.RCP R8, R7 ;  /* 0x0000000700087308 */ /* 0x000e220000001000 */
[-C--:B------:R-:W-:Y:S01]  /*3040*/  FFMA R9, R137, R139.reuse, -R140 ;  /* 0x0000008b89097223 */ /* 0x080fe2000000088c */
[----:B------:R-:W-:-:S06]  /*3050*/  FFMA R138, R136, R139, -R135 ;  /* 0x0000008b888a7223 */ /* 0x000fcc0000000887 */
        /* <DEDUP_REMOVED lines=9> */
[----:B-----5:R-:W-:Y:S05]  /*30f0*/  CALL.REL.NOINC `($__internal_4_$__cuda_sm3x_div_rn_noftz_f32_slowpath) ;  /* 0x0000008800547944 */ /* 0x020fea0003c00000 */
[----:B------:R-:W-:-:S07]  /*3100*/  MOV R135, R8 ;  /* 0x0000000800877202 */ /* 0x000fce0000000f00 */
.L_x_84:
[----:B------:R-:W-:Y:S05]  /*3110*/  BSYNC.RECONVERGENT B2 ;  /* 0x0000000000027941 */ /* 0x000fea0003800200 */
.L_x_83:
        /* <DEDUP_REMOVED lines=14> */
.L_x_86:
[----:B------:R-:W-:Y:S05]  /*3200*/  BSYNC.RECONVERGENT B2 ;  /* 0x0000000000027941 */ /* 0x000fea0003800200 */
.L_x_85:
[----:B------:R-:W-:Y:S01]  /*3210*/  FFMA R9, R2, UR11, RZ ;  /* 0x0000000b02097c23 */ /* 0x000fe200080000ff */
[----:B------:R-:W-:Y:S01]  /*3220*/  FFMA R7, RZ, R2, RZ ;  /* 0x00000002ff077223 */ /* 0x000fe200000000ff */
[----:B------:R-:W-:Y:S01]  /*3230*/  BSSY.RECONVERGENT B2, `(.L_x_87) ;  /* 0x00006bf000027945 */ /* 0x000fe20003800200 */
[----:B------:R-:W-:Y:S02]  /*3240*/  HFMA2 R137, -RZ, RZ, 0, 0 ;  /* 0x00000000ff897431 */ /* 0x000fe400000001ff */
[----:B------:R-:W-:Y:S01]  /*3250*/  FFMA R8, R114, UR12, R9 ;  /* 0x0000000c72087c23 */ /* 0x000fe20008000009 */
[----:B------:R-:W-:Y:S02]  /*3260*/  CS2R R138, SRZ ;  /* 0x00000000008a7805 */ /* 0x000fe4000001ff00 */
[----:B------:R-:W-:Y:S02]  /*3270*/  CS2R R140, SRZ ;  /* 0x00000000008c7805 */ /* 0x000fe4000001ff00 */
[----:B------:R-:W-:Y:S01]  /*3280*/  CS2R R142, SRZ ;  /* 0x00000000008e7805 */ /* 0x000fe2000001ff00 */
[----:B------:R-:W-:Y:S01]  /*3290*/  FFMA R9, R113, UR13, R8 ;  /* 0x0000000d71097c23 */ /* 0x000fe20008000008 */
[----:B------:R-:W-:Y:S01]  /*32a0*/  FFMA R8, RZ, R114, R7 ;  /* 0x00000072ff087223 */ /* 0x000fe20000000007 */
[----:B------:R-:W-:-:S02]  /*32b0*/  CS2R R144, SRZ ;  /* 0x0000000000907805 */ /* 0x000fc4000001ff00 */
[----:B------:R-:W-:Y:S01]  /*32c0*/  CS2R R146, SRZ ;  /* 0x0000000000927805 */ /* 0x000fe2000001ff00 */
[----:B------:R-:W-:Y:S01]  /*32d0*/  FADD R7, R118, R9 ;  /* 0x0000000976077221 */ /* 0x000fe20000000000 */
[----:B------:R-:W-:Y:S01]  /*32e0*/  FFMA R8, RZ, R113, R8 ;  /* 0x00000071ff087223 */ /* 0x000fe20000000008 */
[----:B------:R-:W-:Y:S02]  /*32f0*/  CS2R R148, SRZ ;  /* 0x0000000000947805 */ /* 0x000fe4000001ff00 */
[----:B------:R-:W-:Y:S02]  /*3300*/  CS2R R150, SRZ ;  /* 0x0000000000967805 */ /* 0x000fe4000001ff00 */
[----:B------:R-:W-:Y:S01]  /*3310*/  MOV R153, RZ ;  /* 0x000000ff00997202 */ /* 0x000fe20000000f00 */
[----:B------:R-:W-:Y:S01]  /*3320*/  FADD R152, RZ, R8 ;  /* 0x00000008ff987221 */ /* 0x000fe20000000000 */
[----:B------:R-:W-:Y:S02]  /*3330*/  FSETP.GTU.AND P0, PT, R7, 0.20000000298023223877, PT ;  /* 0x3e4ccccd0700780b */ /* 0x000fe40003f0c000 */
[----:B------:R-:W-:-:S02]  /*3340*/  CS2R R154, SRZ ;  /* 0x00000000009a7805 */ /* 0x000fc4000001ff00 */
[----:B------:R-:W-:-:S09]  /*3350*/  CS2R R156, SRZ ;  /* 0x00000000009c7805 */ /* 0x000fd2000001ff00 */
[----:B------:R-:W-:Y:S05]  /*3360*/  @!P0 BRA `(.L_x_88) ;  /* 0x0000006800ac8947 */ /* 0x000fea0003800000 */
[----:B------:R-:W0:Y:S08]  /*3370*/  LDC R145, c[0x0][0x46c] ;  /* 0x00011b00ff917b82 */ /* 0x000e300000000800 */
[----:B------:R-:W1:Y:S01]  /*3380*/  LDC R139, c[0x0][0x4a4] ;  /* 0x00012900ff8b7b82 */ /* 0x000e620000000800 */
[-C--:B0-----:R-:W-:Y:S02]  /*3390*/  IADD3 R146, P0, PT, R80, R145.reuse, RZ ;  /* 0x0000009150927210 */ /* 0x081fe40007f1e0ff */
[----:B------:R-:W-:-:S02]  /*33a0*/  LEA R143, R145, R145, 0x1 ;  /* 0x00000091918f7211 */ /* 0x000fc400078e08ff */
[-C--:B------:R-:W-:Y:S02]  /*33b0*/  LEA R144, P1, R145, R80.reuse, 0x1 ;  /* 0x0000005091907211 */ /* 0x080fe400078208ff */
[----:B------:R-:W-:Y:S02]  /*33c0*/  IADD3.X R147, PT, PT, RZ, R81, RZ, P0, !PT ;  /* 0x00000051ff937210 */ /* 0x000fe400007fe4ff */
[----:B------:R-:W-:Y:S02]  /*33d0*/  IADD3 R142, P2, PT, R143, R80, RZ ;  /* 0x000000508f8e7210 */ /* 0x000fe40007f5e0ff */
[-C--:B-1----:R-:W-:Y:S01]  /*33e0*/  IADD3 R140, P0, PT, R82, R139.reuse, RZ ;  /* 0x0000008b528c7210 */ /* 0x082fe20007f1e0ff */
[----:B------:R-:W-:Y:S01]  /*33f0*/  FADD R121, -R121, R114 ;  /* 0x0000007279797221 */ /* 0x000fe20000000100 */
[----:B------:R-:W-:Y:S01]  /*3400*/  LEA R9, R139, R139, 0x1 ;  /* 0x0000008b8b097211 */ /* 0x000fe200078e08ff */
[----:B------:R-:W-:Y:S01]  /*3410*/  FADD R105, -R105, R2 ;  /* 0x0000000269697221 */ /* 0x000fe20000000100 */
[-C--:B------:R-:W-:Y:S01]  /*3420*/  IADD3.X R145, PT, PT, RZ, R81.reuse, RZ, P1, !PT ;  /* 0x00000051ff917210 */ /* 0x080fe20000ffe4ff */
[----:B------:R0:W5:Y:S01]  /*3430*/  LDG.E R80, desc[UR24][R146.64] ;  /* 0x0000001892507981 */ /* 0x000162000c1e1900 */
[----:B------:R-:W-:-:S02]  /*3440*/  IADD3.X R143, PT, PT, RZ, R81, RZ, P2, !PT ;  /* 0x00000051ff8f7210 */ /* 0x000fc400017fe4ff */
[-C--:B------:R-:W-:Y:S02]  /*3450*/  LEA R138, P1, R139, R82.reuse, 0x1 ;  /* 0x000000528b8a7211 */ /* 0x080fe400078208ff */
[----:B------:R-:W-:Y:S01]  /*3460*/  IADD3.X R141, PT, PT, RZ, R83, RZ, P0, !PT ;  /* 0x00000053ff8d7210 */ /* 0x000fe200007fe4ff */
[----:B------:R-:W-:Y:S01]  /*3470*/  FMUL R126, R121, R121 ;  /* 0x00000079797e7220 */ /* 0x000fe20000400000 */
[----:B------:R-:W-:Y:S01]  /*3480*/  IADD3 R8, P2, PT, R9, R82, RZ ;  /* 0x0000005209087210 */ /* 0x000fe20007f5e0ff */
[----:B------:R1:W5:Y:S01]  /*3490*/  LDG.E R137, desc[UR24][R144.64] ;  /* 0x0000001890897981 */ /* 0x000362000c1e1900 */
[-C--:B------:R-:W-:Y:S02]  /*34a0*/  IADD3.X R139, PT, PT, RZ, R83.reuse, RZ, P1, !PT ;  /* 0x00000053ff8b7210 */ /* 0x080fe40000ffe4ff */
[----:B------:R-:W-:Y:S01]  /*34b0*/  IADD3.X R9, PT, PT, RZ, R83, RZ, P2, !PT ;  /* 0x00000053ff097210 */ /* 0x000fe200017fe4ff */
[----:B------:R2:W5:Y:S04]  /*34c0*/  LDG.E R81, desc[UR24][R142.64] ;  /* 0x000000188e517981 */ /* 0x000568000c1e1900 */
[----:B------:R-:W5:Y:S01]  /*34d0*/  LDG.E R83, desc[UR24][R140.64] ;  /* 0x000000188c537981 */ /* 0x000f62000c1e1900 */
[----:B0-----:R-:W-:Y:S01]  /*34e0*/  FFMA R147, R105, R105, R126 ;  /* 0x0000006969937223 */ /* 0x001fe2000000007e */
[----:B-1----:R-:W-:-:S02]  /*34f0*/  FADD R144, -R120, R113 ;  /* 0x0000007178907221 */ /* 0x002fc40000000100 */
[----:B------:R0:W5:Y:S02]  /*3500*/  LDG.E R138, desc[UR24][R138.64] ;  /* 0x000000188a8a7981 */ /* 0x000164000c1e1900 */
[----:B------:R-:W-:Y:S01]  /*3510*/  FFMA R147, R144, R144, R147 ;  /* 0x0000009090937223 */ /* 0x000fe20000000093 */
[----:B------:R-:W-:Y:S01]  /*3520*/  FMUL R145, R0, R105 ;  /* 0x0000006900917220 */ /* 0x000fe20000400000 */
[----:B------:R1:W5:Y:S01]  /*3530*/  LDG.E R82, desc[UR24][R8.64] ;  /* 0x0000001808527981 */ /* 0x000362000c1e1900 */
[----:B--2---:R-:W-:Y:S01]  /*3540*/  FMUL R143, R112, R121 ;  /* 0x00000079708f7220 */ /* 0x004fe20000400000 */
[----:B------:R2:W3:Y:S01]  /*3550*/  MUFU.RSQ R126, R147 ;  /* 0x00000093007e7308 */ /* 0x0004e20000001400 */
[----:B------:R-:W-:Y:S01]  /*3560*/  FFMA R145, R0, R105, R145 ;  /* 0x0000006900917223 */ /* 0x000fe20000000091 */
[----:B------:R-:W-:Y:S01]  /*3570*/  BSSY.RECONVERGENT B0, `(.L_x_89) ;  /* 0x0000012000007945 */ /* 0x000fe20003800200 */
[----:B------:R-:W-:Y:S01]  /*3580*/  FFMA R120, R112, R121, R143 ;  /* 0x0000007970787223 */ /* 0x000fe2000000008f */
[----:B0-----:R-:W-:-:S03]  /*3590*/  IADD3 R139, PT, PT, R147, -0xd000000, RZ ;  /* 0xf3000000938b7810 */ /* 0x001fc60007ffe0ff */
[----:B------:R-:W-:Y:S01]  /*35a0*/  FADD R120, R145, R120 ;  /* 0x0000007891787221 */ /* 0x000fe20000000000 */
[----:B------:R-:W-:Y:S01]  /*35b0*/  ISETP.GT.U32.AND P0, PT, R139, 0x727fffff, PT ;  /* 0x727fffff8b00780c */ /* 0x000fe20003f04070 */
[----:B-1----:R-:W-:-:S04]  /*35c0*/  FMUL R8, R111, R144 ;  /* 0x000000906f087220 */ /* 0x002fc80000400000 */
[----:B------:R-:W-:-:S04]  /*35d0*/  FFMA R139, R111, R144, R8 ;  /* 0x000000906f8b7223 */ /* 0x000fc80000000008 */
[----:B------:R-:W-:-:S04]  /*35e0*/  FADD R139, R120, R139 ;  /* 0x0000008b788b7221 */ /* 0x000fc80000000000 */
[----:B--23--:R-:W-:Y:S05]  /*35f0*/  @!P0 BRA `(.L_x_90) ;  /* 0x0000000000148947 */ /* 0x00cfea0003800000 */
[----:B------:R-:W-:Y:S02]  /*3600*/  MOV R8, R147 ;  /* 0x0000009300087202 */ /* 0x000fe40000000f00 */
[----:B------:R-:W-:-:S07]  /*3610*/  MOV R126, 0x3630 ;  /* 0x00003630007e7802 */ /* 0x000fce0000000f00 */
[----:B-----5:R-:W-:Y:S05]  /*3620*/  CALL.REL.NOINC `($__internal_3_$__cuda_sm20_sqrt_rn_f32_slowpath) ;  /* 0x0000008000b07944 */ /* 0x020fea0003c00000 */
[----:B------:R-:W-:Y:S01]  /*3630*/  MOV R120, R159 ;  /* 0x0000009f00787202 */ /* 0x000fe20000000f00 */
[----:B------:R-:W-:Y:S06]  /*3640*/  BRA `(.L_x_91) ;  /* 0x0000000000107947 */ /* 0x000fec0003800000 */
.L_x_90:
[----:B------:R-:W-:Y:S01]  /*3650*/  FMUL.FTZ R120, R147, R126 ;  /* 0x0000007e93787220 */ /* 0x000fe20000410000 */
[----:B------:R-:W-:-:S03]  /*3660*/  FMUL.FTZ R126, R126, 0.5 ;  /* 0x3f0000007e7e7820 */ /* 0x000fc60000410000 */
[----:B------:R-:W-:-:S04]  /*3670*/  FFMA R9, -R120, R120, R147 ;  /* 0x0000007878097223 */ /* 0x000fc80000000193 */
[----:B------:R-:W-:-:S07]  /*3680*/  FFMA R120, R9, R126, R120 ;  /* 0x0000007e09787223 */ /* 0x000fce0000000078 */
.L_x_91:
[----:B------:R-:W-:Y:S05]  /*3690*/  BSYNC.RECONVERGENT B0 ;  /* 0x0000000000007941 */ /* 0x000fea0003800200 */
.L_x_89:
[----:B------:R-:W-:Y:S01]  /*36a0*/  FMNMX R8, R147, 1.0000000116860974231e-07, !PT ;  /* 0x33d6bf9593087809 */ /* 0x000fe20007800000 */
[----:B------:R-:W-:Y:S03]  /*36b0*/  BSSY.RECONVERGENT B0, `(.L_x_92) ;  /* 0x000000c000007945 */ /* 0x000fe60003800200 */
[----:B------:R-:W-:Y:S01]  /*36c0*/  IADD3 R126, PT, PT, R8, -0xd000000, RZ ;  /* 0xf3000000087e7810 */ /* 0x000fe20007ffe0ff */
[----:B------:R0:W1:Y:S03]  /*36d0*/  MUFU.RSQ R9, R8 ;  /* 0x0000000800097308 */ /* 0x0000660000001400 */
[----:B------:R-:W-:-:S13]  /*36e0*/  ISETP.GT.U32.AND P0, PT, R126, 0x727fffff, PT ;  /* 0x727fffff7e00780c */ /* 0x000fda0003f04070 */
[----:B0-----:R-:W-:Y:S05]  /*36f0*/  @!P0 BRA `(.L_x_93) ;  /* 0x00000000000c8947 */ /* 0x001fea0003800000 */
[----:B------:R-:W-:-:S07]  /*3700*/  MOV R126, 0x3720 ;  /* 0x00003720007e7802 */ /* 0x000fce0000000f00 */
[----:B-1---5:R-:W-:Y:S05]  /*3710*/  CALL.REL.NOINC `($__internal_3_$__cuda_sm20_sqrt_rn_f32_slowpath) ;  /* 0x0000008000747944 */ /* 0x022fea0003c00000 */
[----:B------:R-:W-:Y:S05]  /*3720*/  BRA `(.L_x_94) ;  /* 0x0000000000107947 */ /* 0x000fea0003800000 */
.L_x_93:
[----:B-1----:R-:W-:Y:S01]  /*3730*/  FMUL.FTZ R159, R8, R9 ;  /* 0x00000009089f7220 */ /* 0x002fe20000410000 */
[----:B------:R-:W-:-:S03]  /*3740*/  FMUL.FTZ R9, R9, 0.5 ;  /* 0x3f00000009097820 */ /* 0x000fc60000410000 */
[----:B------:R-:W-:-:S04]  /*3750*/  FFMA R8, -R159, R159, R8 ;  /* 0x0000009f9f087223 */ /* 0x000fc80000000108 */
[----:B------:R-:W-:-:S07]  /*3760*/  FFMA R159, R8, R9, R159 ;  /* 0x00000009089f7223 */ /* 0x000fce000000009f */
.L_x_94:
[----:B------:R-:W-:Y:S05]  /*3770*/  BSYNC.RECONVERGENT B0 ;  /* 0x0000000000007941 */ /* 0x000fea0003800200 */
.L_x_92:
[----:B------:R-:W0:Y:S01]  /*3780*/  MUFU.RCP R8, R159 ;  /* 0x0000009f00087308 */ /* 0x000e220000001000 */
[----:B------:R-:W-:Y:S01]  /*3790*/  UMOV UR4, 0x3f000000 ;  /* 0x3f00000000047882 */ /* 0x000fe20000000000 */
[----:B------:R-:W-:Y:S01]  /*37a0*/  BSSY.RECONVERGENT B3, `(.L_x_95) ;  /* 0x000000e000037945 */ /* 0x000fe20003800200 */
[----:B------:R-:W-:-:S05]  /*37b0*/  MOV R126, UR4 ;  /* 0x00000004007e7c02 */ /* 0x000fca0008000f00 */
[----:B------:R-:W1:Y:S01]  /*37c0*/  FCHK P0, -R126, R159 ;  /* 0x0000009f7e007302 */ /* 0x000e620000000100 */
[----:B0-----:R-:W-:-:S04]  /*37d0*/  FFMA R9, R8, -R159, 1 ;  /* 0x3f80000008097423 */ /* 0x001fc8000000089f */
[----:B------:R-:W-:-:S04]  /*37e0*/  FFMA R8, R8, R9, R8 ;  /* 0x0000000908087223 */ /* 0x000fc80000000008 */
[----:B------:R-:W-:-:S04]  /*37f0*/  FFMA R140, R8, -0.5, RZ ;  /* 0xbf000000088c7823 */ /* 0x000fc800000000ff */
[----:B------:R-:W-:-:S04]  /*3800*/  FFMA R9, R140, -R159, -0.5 ;  /* 0xbf0000008c097423 */ /* 0x000fc8000000089f */
[----:B------:R-:W-:Y:S01]  /*3810*/  FFMA R140, R8, R9, R140 ;  /* 0x00000009088c7223 */ /* 0x000fe2000000008c */
[----:B-1----:R-:W-:Y:S06]  /*3820*/  @!P0 BRA `(.L_x_96) ;  /* 0x0000000000148947 */ /* 0x002fec0003800000 */
[----:B------:R-:W-:Y:S01]  /*3830*/  HFMA2 R9, -RZ, RZ, -1.75, 0 ;  /* 0xbf000000ff097431 */ /* 0x000fe200000001ff */
[----:B------:R-:W-:Y:S02]  /*3840*/  MOV R8, R159 ;  /* 0x0000009f00087202 */ /* 0x000fe40000000f00 */
[----:B------:R-:W-:-:S07]  /*3850*/  MOV R126, 0x3870 ;  /* 0x00003870007e7802 */ /* 0x000fce0000000f00 */
[----:B-----5:R-:W-:Y:S05]  /*3860*/  CALL.REL.NOINC `($__internal_4_$__cuda_sm3x_div_rn_noftz_f32_slowpath) ;  /* 0x0000008000787944 */ /* 0x020fea0003c00000 */
[----:B------:R-:W-:-:S07]  /*3870*/  MOV R140, R8 ;  /* 0x00000008008c7202 */ /* 0x000fce0000000f00 */
.L_x_96:
[----:B------:R-:W-:Y:S05]  /*3880*/  BSYNC.RECONVERGENT B3 ;  /* 0x0000000000037941 */ /* 0x000fea0003800200 */
.L_x_95:
[----:B------:R-:W-:Y:S01]  /*3890*/  IADD3 R8, PT, PT, R120, 0x1800000, RZ ;  /* 0x0180000078087810 */ /* 0x000fe20007ffe0ff */
[----:B------:R-:W-:Y:S03]  /*38a0*/  BSSY.RECONVERGENT B0, `(.L_x_97) ;  /* 0x000000c000007945 */ /* 0x000fe60003800200 */
[----:B------:R-:W-:-:S04]  /*38b0*/  LOP3.LUT R8, R8, 0x7f800000, RZ, 0xc0, !PT ;  /* 0x7f80000008087812 */ /* 0x000fc800078ec0ff */
[----:B------:R-:W-:-:S13]  /*38c0*/  ISETP.GT.U32.AND P0, PT, R8, 0x1ffffff, PT ;  /* 0x01ffffff0800780c */ /* 0x000fda0003f04070 */
[----:B------:R-:W-:Y:S05]  /*38d0*/  @P0 BRA `(.L_x_98) ;  /* 0x0000000000100947 */ /* 0x000fea0003800000 */
[----:B------:R-:W-:-:S07]  /*38e0*/  MOV R126, 0x3900 ;  /* 0x00003900007e7802 */ /* 0x000fce0000000f00 */
[----:B-----5:R-:W-:Y:S05]  /*38f0*/  CALL.REL.NOINC `($__internal_2_$__cuda_sm20_rcp_rn_f32_slowpath) ;  /* 0x0000007c00247944 */ /* 0x020fea0003c00000 */
[----:B------:R-:W-:Y:S01]  /*3900*/  MOV R142, R143 ;  /* 0x0000008f008e7202 */ /* 0x000fe20000000f00 */
[----:B------:R-:W-:Y:S06]  /*3910*/  BRA `(.L_x_99) ;  /* 0x0000000000107947 */ /* 0x000fec0003800000 */
.L_x_98:
[----:B------:R-:W0:Y:S02]  /*3920*/  MUFU.RCP R9, R120 ;  /* 0x0000007800097308 */ /* 0x000e240000001000 */
[----:B0-----:R-:W-:-:S04]  /*3930*/  FFMA R8, R9, R120, -1 ;  /* 0xbf80000009087423 */ /* 0x001fc80000000078 */
[----:B------:R-:W-:-:S04]  /*3940*/  FADD.FTZ R8, -R8, -RZ ;  /* 0x800000ff08087221 */ /* 0x000fc80000010100 */
[----:B------:R-:W-:-:S07]  /*3950*/  FFMA R142, R9, R8, R9 ;  /* 0x00000008098e7223 */ /* 0x000fce0000000009 */
.L_x_99:
[----:B------:R-:W-:Y:S05]  /*3960*/  BSYNC.RECONVERGENT B0 ;  /* 0x0000000000007941 */ /* 0x000fea0003800200 */
.L_x_97:
[----:B------:R-:W-:Y:S01]  /*3970*/  FMUL R126, R120, R120 ;  /* 0x00000078787e7220 */ /* 0x000fe20000400000 */
[----:B------:R-:W-:Y:S01]  /*3980*/  FFMA R9, R139, R140, RZ ;  /* 0x0000008c8b097223 */ /* 0x000fe200000000ff */
[----:B------:R-:W-:Y:S01]  /*3990*/  BSSY.RECONVERGENT B3, `(.L_x_100) ;  /* 0x000000f000037945 */ /* 0x000fe20003800200 */
[----:B------:R-:W-:Y:S01]  /*39a0*/  FMUL R140, R105, R142 ;  /* 0x0000008e698c7220 */ /* 0x000fe20000400000 */
[----:B------:R-:W0:Y:S08]  /*39b0*/  MUFU.RCP R8, R126 ;  /* 0x0000007e00087308 */ /* 0x000e300000001000 */
[----:B------:R-:W1:Y:S01]  /*39c0*/  FCHK P0, R9, R126 ;  /* 0x0000007e09007302 */ /* 0x000e620000000000 */
[----:B0-----:R-:W-:-:S04]  /*39d0*/  FFMA R141, -R126, R8, 1 ;  /* 0x3f8000007e8d7423 */ /* 0x001fc80000000108 */
[----:B------:R-:W-:-:S04]  /*39e0*/  FFMA R8, R8, R141, R8 ;  /* 0x0000008d08087223 */ /* 0x000fc80000000008 */
[----:B------:R-:W-:-:S04]  /*39f0*/  FFMA R139, R9, R8, RZ ;  /* 0x00000008098b7223 */ /* 0x000fc800000000ff */
[----:B------:R-:W-:-:S04]  /*3a00*/  FFMA R120, -R126, R139, R9 ;  /* 0x0000008b7e787223 */ /* 0x000fc80000000109 */
[----:B------:R-:W-:Y:S01]  /*3a10*/  FFMA R8, R8, R120, R139 ;  /* 0x0000007808087223 */ /* 0x000fe2000000008b */
[-C--:B------:R-:W-:Y:S01]  /*3a20*/  FMUL R139, R121, R142.reuse ;  /* 0x0000008e798b7220 */ /* 0x080fe20000400000 */
[----:B------:R-:W-:Y:S01]  /*3a30*/  FMUL R120, R144, R142 ;  /* 0x0000008e90787220 */ /* 0x000fe20000400000 */
[----:B-1----:R-:W-:Y:S06]  /*3a40*/  @!P0 BRA `(.L_x_101) ;  /* 0x00000000000c8947 */ /* 0x002fec0003800000 */
[----:B------:R-:W-:Y:S02]  /*3a50*/  MOV R8, R126 ;  /* 0x0000007e00087202 */ /* 0x000fe40000000f00 */
[----:B------:R-:W-:-:S07]  /*3a60*/  MOV R126, 0x3a80 ;  /* 0x00003a80007e7802 */ /* 0x000fce0000000f00 */
[----:B-----5:R-:W-:Y:S05]  /*3a70*/  CALL.REL.NOINC `($__internal_4_$__cuda_sm3x_div_rn_noftz_f32_slowpath) ;  /* 0x0000007c00f47944 */ /* 0x020fea0003c00000 */
.L_x_101:
[----:B------:R-:W-:Y:S05]  /*3a80*/  BSYNC.RECONVERGENT B3 ;  /* 0x0000000000037941 */ /* 0x000fea0003800200 */
.L_x_100:
[-C--:B------:R-:W-:Y:S01]  /*3a90*/  FMUL R121, R121, R8.reuse ;  /* 0x0000000879797220 */ /* 0x080fe20000400000 */
[-C--:B------:R-:W-:Y:S01]  /*3aa0*/  FMUL R9, R105, R8.reuse ;  /* 0x0000000869097220 */ /* 0x080fe20000400000 */
[----:B------:R-:W-:Y:S01]  /*3ab0*/  FMUL R144, R144, R8 ;  /* 0x0000000890907220 */ /* 0x000fe20000400000 */
[----:B------:R-:W-:Y:S01]  /*3ac0*/  FMUL R105, R110, 0.28209480643272399902 ;  /* 0x3e906ebb6e697820 */ /* 0x000fe20000400000 */
[-C--:B------:R-:W-:Y:S01]  /*3ad0*/  FFMA R8, R112, R142.reuse, R121 ;  /* 0x0000008e70087223 */ /* 0x080fe20000000079 */
[----:B------:R-:W-:Y:S01]  /*3ae0*/  FMUL R110, R109, 0.28209480643272399902 ;  /* 0x3e906ebb6d6e7820 */ /* 0x000fe20000400000 */
[-C--:B------:R-:W-:Y:S01]  /*3af0*/  FFMA R9, R0, R142.reuse, R9 ;  /* 0x0000008e00097223 */ /* 0x080fe20000000009 */
[----:B------:R-:W-:Y:S01]  /*3b00*/  FFMA R121, R111, R142, R144 ;  /* 0x0000008e6f797223 */ /* 0x000fe20000000090 */
[----:B------:R-:W-:Y:S01]  /*3b10*/  FMUL R109, R108, 0.28209480643272399902 ;  /* 0x3e906ebb6c6d7820 */ /* 0x000fe20000400000 */
[----:B------:R-:W-:Y:S01]  /*3b20*/  FMUL R107, R107, 0.28209480643272399902 ;  /* 0x3e906ebb6b6b7820 */ /* 0x000fe20000400000 */
[----:B------:R-:W-:Y:S01]  /*3b30*/  FMUL R106, R106, 0.28209480643272399902 ;  /* 0x3e906ebb6a6a7820 */ /* 0x000fe20000400000 */
[----:B------:R-:W-:Y:S01]  /*3b40*/  FMUL R104, R104, 0.28209480643272399902 ;  /* 0x3e906ebb68687820 */ /* 0x000fe20000400000 */
[----:B------:R-:W-:Y:S06]  /*3b50*/  BRA.U !UP0, `(.L_x_102) ;  /* 0x0000001108487547 */ /* 0x000fec000b800000 */
[----:B------:R-:W0:Y:S01]  /*3b60*/  LDCU UR4, c[0x0][0x540] ;  /* 0x0000a800ff0477ac */ /* 0x000e220008000800 */
[----:B------:R-:W-:Y:S01]  /*3b70*/  FMUL R108, R139, 0.48860251903533935547 ;  /* 0x3efa2a1c8b6c7820 */ /* 0x000fe20000400000 */
[----:B------:R-:W-:-:S03]  /*3b80*/  FMUL R143, R8, 0.48860251903533935547 ;  /* 0x3efa2a1c088f7820 */ /* 0x000fc60000400000 */
[C---:B------:R-:W-:Y:S01]  /*3b90*/  FMUL R126, R108.reuse, R27 ;  /* 0x0000001b6c7e7220 */ /* 0x040fe20000400000 */
[C---:B------:R-:W-:Y:S01]  /*3ba0*/  FFMA R105, -R108.reuse, R18, R105 ;  /* 0x000000126c697223 */ /* 0x040fe20000000169 */
[C---:B------:R-:W-:Y:S01]  /*3bb0*/  FMUL R26, R108.reuse, R26 ;  /* 0x0000001a6c1a7220 */ /* 0x040fe20000400000 */
[----:B------:R-:W-:Y:S01]  /*3bc0*/  FMUL R25, R108, R25 ;  /* 0x000000196c197220 */ /* 0x000fe20000400000 */
[C---:B------:R-:W-:Y:S01]  /*3bd0*/  FFMA R126, R143.reuse, R18, R126 ;  /* 0x000000128f7e7223 */ /* 0x040fe2000000007e */
[----:B------:R-:W-:Y:S01]  /*3be0*/  FMUL R18, R120, 0.48860251903533935547 ;  /* 0x3efa2a1c78127820 */ /* 0x000fe20000400000 */
[CC--:B------:R-:W-:Y:S01]  /*3bf0*/  FFMA R141, -R108.reuse, R17.reuse, R110 ;  /* 0x000000116c8d7223 */ /* 0x0c0fe2000000016e */
[----:B------:R-:W-:Y:S01]  /*3c00*/  FFMA R17, R143, R17, R26 ;  /* 0x000000118f117223 */ /* 0x000fe2000000001a */
[----:B------:R-:W-:Y:S01]  /*3c10*/  FFMA R110, -R108, R16, R109 ;  /* 0x000000106c6e7223 */ /* 0x000fe2000000016d */
[----:B------:R-:W-:Y:S01]  /*3c20*/  FMUL R26, R121, 0.48860251903533935547 ;  /* 0x3efa2a1c791a7820 */ /* 0x000fe20000400000 */
[C---:B------:R-:W-:Y:S01]  /*3c30*/  FMUL R27, R18.reuse, R24 ;  /* 0x00000018121b7220 */ /* 0x040fe20000400000 */
[----:B------:R-:W-:Y:S01]  /*3c40*/  FFMA R25, R143, R16, R25 ;  /* 0x000000108f197223 */ /* 0x000fe20000000019 */
[----:B------:R-:W-:Y:S01]  /*3c50*/  FMUL R23, R18, R23 ;  /* 0x0000001712177220 */ /* 0x000fe20000400000 */
[----:B------:R-:W-:Y:S01]  /*3c60*/  FMUL R109, R140, 0.48860251903533935547 ;  /* 0x3efa2a1c8c6d7820 */ /* 0x000fe20000400000 */
[C---:B------:R-:W-:Y:S01]  /*3c70*/  FMUL R143, R18.reuse, R22 ;  /* 0x00000016128f7220 */ /* 0x040fe20000400000 */
[----:B0-----:R-:W-:Y:S01]  /*3c80*/  UISETP.NE.AND UP1, UPT, UR4, 0x1, UPT ;  /* 0x000000010400788c */ /* 0x001fe2000bf25270 */
[CC--:B------:R-:W-:Y:S01]  /*3c90*/  FFMA R16, R18.reuse, R15.reuse, R105 ;  /* 0x0000000f12107223 */ /* 0x0c0fe20000000069 */
[-C--:B------:R-:W-:Y:S01]  /*3ca0*/  FFMA R22, R18, R14.reuse, R141 ;  /* 0x0000000e12167223 */ /* 0x080fe2000000008d */
[C---:B------:R-:W-:Y:S01]  /*3cb0*/  FFMA R27, R26.reuse, R15, R27 ;  /* 0x0000000f1a1b7223 */ /* 0x040fe2000000001b */
[C---:B------:R-:W-:Y:S01]  /*3cc0*/  FFMA R14, R26.reuse, R14, R23 ;  /* 0x0000000e1a0e7223 */ /* 0x040fe20000000017 */
[----:B------:R-:W-:Y:S01]  /*3cd0*/  FMUL R15, R9, 0.48860251903533935547 ;  /* 0x3efa2a1c090f7820 */ /* 0x000fe20000400000 */
[C---:B------:R-:W-:Y:S01]  /*3ce0*/  FMUL R20, R109.reuse, R20 ;  /* 0x000000146d147220 */ /* 0x040fe20000400000 */
[C---:B------:R-:W-:Y:S01]  /*3cf0*/  FMUL R24, R109.reuse, R21 ;  /* 0x000000156d187220 */ /* 0x040fe20000400000 */
[----:B------:R-:W-:Y:S01]  /*3d00*/  FMUL R19, R109, R19 ;  /* 0x000000136d137220 */ /* 0x000fe20000400000 */
[-C--:B------:R-:W-:Y:S01]  /*3d10*/  FFMA R26, R26, R13.reuse, R143 ;  /* 0x0000000d1a1a7223 */ /* 0x080fe2000000008f */
[----:B------:R-:W-:Y:S01]  /*3d20*/  FADD R126, R107, -R126 ;  /* 0x8000007e6b7e7221 */ /* 0x000fe20000000000 */
[----:B------:R-:W-:Y:S01]  /*3d30*/  FADD R17, R106, -R17 ;  /* 0x800000116a117221 */ /* 0x000fe20000000000 */
[----:B------:R-:W-:Y:S01]  /*3d40*/  FADD R25, R104, -R25 ;  /* 0x8000001968197221 */ /* 0x000fe20000000000 */
[----:B------:R-:W-:Y:S01]  /*3d50*/  FFMA R18, R18, R13, R110 ;  /* 0x0000000d12127223 */ /* 0x000fe2000000006e */
[CC--:B------:R-:W-:Y:S01]  /*3d60*/  FFMA R13, R15.reuse, R11.reuse, R20 ;  /* 0x0000000b0f0d7223 */ /* 0x0c0fe20000000014 */
[C---:B------:R-:W-:Y:S01]  /*3d70*/  FFMA R24, R15.reuse, R12, R24 ;  /* 0x0000000c0f187223 */ /* 0x040fe20000000018 */
[----:B------:R-:W-:Y:S01]  /*3d80*/  FFMA R20, R15, R10, R19 ;  /* 0x0000000a0f147223 */ /* 0x000fe20000000013 */
[----:B------:R-:W-:Y:S01]  /*3d90*/  FADD R27, R126, R27 ;  /* 0x0000001b7e1b7221 */ /* 0x000fe20000000000 */
[----:B------:R-:W-:Y:S01]  /*3da0*/  FADD R14, R17, R14 ;  /* 0x0000000e110e7221 */ /* 0x000fe20000000000 */
[----:B------:R-:W-:Y:S01]  /*3db0*/  FADD R25, R25, R26 ;  /* 0x0000001a19197221 */ /* 0x000fe20000000000 */
[C---:B------:R-:W-:Y:S01]  /*3dc0*/  FFMA R105, -R109.reuse, R12, R16 ;  /* 0x0000000c6d697223 */ /* 0x040fe20000000110 */
[C---:B------:R-:W-:Y:S01]  /*3dd0*/  FFMA R110, -R109.reuse, R11, R22 ;  /* 0x0000000b6d6e7223 */ /* 0x040fe20000000116 */
[----:B------:R-:W-:Y:S01]  /*3de0*/  FFMA R109, -R109, R10, R18 ;  /* 0x0000000a6d6d7223 */ /* 0x000fe20000000112 */
[----:B------:R-:W-:Y:S01]  /*3df0*/  FADD R107, R27, -R24 ;  /* 0x800000181b6b7221 */ /* 0x000fe20000000000 */
[----:B------:R-:W-:Y:S01]  /*3e00*/  FADD R106, R14, -R13 ;  /* 0x8000000d0e6a7221 */ /* 0x000fe20000000000 */
[----:B------:R-:W-:Y:S01]  /*3e10*/  FADD R104, R25, -R20 ;  /* 0x8000001419687221 */ /* 0x000fe20000000000 */
[----:B------:R-:W-:Y:S06]  /*3e20*/  BRA.U !UP1, `(.L_x_102) ;  /* 0x0000000d09947547 */ /* 0x000fec000b800000 */
[C---:B------:R-:W-:Y:S01]  /*3e30*/  FMUL R10, R140.reuse, R139 ;  /* 0x0000008b8c0a7220 */ /* 0x040fe20000400000 */
[C---:B------:R-:W-:Y:S01]  /*3e40*/  FMUL R12, R140.reuse, R8 ;  /* 0x000000088c0c7220 */ /* 0x040fe20000400000 */
[CC--:B------:R-:W-:Y:S01]  /*3e50*/  FMUL R15, R139.reuse, R121.reuse ;  /* 0x000000798b0f7220 */ /* 0x0c0fe20000400000 */
[----:B------:R-:W-:Y:S01]  /*3e60*/  FMUL R17, R140, R121 ;  /* 0x000000798c117220 */ /* 0x000fe20000400000 */
[----:B------:R-:W-:Y:S01]  /*3e70*/  FMUL R14, R10, 1.0925484895706176758 ;  /* 0x3f8bd8a10a0e7820 */ /* 0x000fe20000400000 */
[C---:B------:R-:W-:Y:S01]  /*3e80*/  FFMA R11, R139.reuse, R9, R12 ;  /* 0x000000098b0b7223 */ /* 0x040fe2000000000c */
[----:B------:R-:W-:Y:S01]  /*3e90*/  FMUL R12, R139, R120 ;  /* 0x000000788b0c7220 */ /* 0x000fe20000400000 */
[----:B------:R-:W-:Y:S01]  /*3ea0*/  FFMA R15, R120, R8, R15 ;  /* 0x00000008780f7223 */ /* 0x000fe2000000000f */
[C---:B------:R-:W-:Y:S01]  /*3eb0*/  FFMA R16, R14.reuse, R63, R105 ;  /* 0x0000003f0e107223 */ /* 0x040fe20000000069 */
[C---:B------:R-:W-:Y:S01]  /*3ec0*/  FFMA R110, R14.reuse, R62, R110 ;  /* 0x0000003e0e6e7223 */ /* 0x040fe2000000006e */
[C---:B------:R-:W-:Y:S01]  /*3ed0*/  FMUL R103, R14.reuse, R103 ;  /* 0x000000670e677220 */ /* 0x040fe20000400000 */
[----:B------:R-:W-:Y:S01]  /*3ee0*/  FMUL R18, R11, 1.0925484895706176758 ;  /* 0x3f8bd8a10b127820 */ /* 0x000fe20000400000 */
[C---:B------:R-:W-:Y:S01]  /*3ef0*/  FFMA R109, R14.reuse, R61, R109 ;  /* 0x0000003d0e6d7223 */ /* 0x040fe2000000006d */
[C---:B------:R-:W-:Y:S01]  /*3f00*/  FMUL R13, R14.reuse, R102 ;  /* 0x000000660e0d7220 */ /* 0x040fe20000400000 */
[----:B------:R-:W-:Y:S01]  /*3f10*/  FMUL R14, R14, R101 ;  /* 0x000000650e0e7220 */ /* 0x000fe20000400000 */
[C---:B------:R-:W-:Y:S01]  /*3f20*/  FFMA R20, R18.reuse, R63, R103 ;  /* 0x0000003f12147223 */ /* 0x040fe20000000067 */
[----:B------:R-:W-:Y:S01]  /*3f30*/  FMUL R15, R15, -1.0925484895706176758 ;  /* 0xbf8bd8a10f0f7820 */ /* 0x000fe20000400000 */
[C---:B------:R-:W-:Y:S01]  /*3f40*/  FFMA R21, R18.reuse, R62, R13 ;  /* 0x0000003e12157223 */ /* 0x040fe2000000000d */
[----:B------:R-:W-:Y:S01]  /*3f50*/  FFMA R61, R18, R61, R14 ;  /* 0x0000003d123d7223 */ /* 0x000fe2000000000e */
[----:B------:R-:W-:Y:S01]  /*3f60*/  FMUL R13, R12, -1.0925484895706176758 ;  /* 0xbf8bd8a10c0d7820 */ /* 0x000fe20000400000 */
[----:B------:R-:W-:Y:S01]  /*3f70*/  FMUL R14, R140, R120 ;  /* 0x000000788c0e7220 */ /* 0x000fe20000400000 */
[----:B------:R-:W-:Y:S01]  /*3f80*/  FFMA R17, R120, R9, R17 ;  /* 0x0000000978117223 */ /* 0x000fe20000000011 */
[----:B------:R-:W-:Y:S01]  /*3f90*/  FADD R106, R106, R21 ;  /* 0x000000156a6a7221 */ /* 0x000fe20000000000 */
[C---:B------:R-:W-:Y:S01]  /*3fa0*/  FMUL R100, R13.reuse, R100 ;  /* 0x000000640d647220 */ /* 0x040fe20000400000 */
[C---:B------:R-:W-:Y:S01]  /*3fb0*/  FMUL R18, R13.reuse, R99 ;  /* 0x000000630d127220 */ /* 0x040fe20000400000 */
[C---:B------:R-:W-:Y:S01]  /*3fc0*/  FMUL R98, R13.reuse, R98 ;  /* 0x000000620d627220 */ /* 0x040fe20000400000 */
[C---:B------:R-:W-:Y:S01]  /*3fd0*/  FFMA R16, R13.reuse, R60, R16 ;  /* 0x0000003c0d107223 */ /* 0x040fe20000000010 */
[CC--:B------:R-:W-:Y:S01]  /*3fe0*/  FFMA R19, R13.reuse, R59.reuse, R110 ;  /* 0x0000003b0d137223 */ /* 0x0c0fe2000000006e */
[----:B------:R-:W-:Y:S01]  /*3ff0*/  FFMA R12, R13, R58, R109 ;  /* 0x0000003a0d0c7223 */ /* 0x000fe2000000006d */
[----:B------:R-:W-:Y:S01]  /*4000*/  FMUL R13, R14, -1.0925484895706176758 ;  /* 0xbf8bd8a10e0d7820 */ /* 0x000fe20000400000 */
[----:B------:R-:W-:Y:S01]  /*4010*/  FFMA R99, R15, R59, R18 ;  /* 0x0000003b0f637223 */ /* 0x000fe20000000012 */
[----:B------:R-:W-:Y:S01]  /*4020*/  FMUL R17, R17, -1.0925484895706176758 ;  /* 0xbf8bd8a111117820 */ /* 0x000fe20000400000 */
[----:B------:R-:W-:Y:S01]  /*4030*/  FFMA R100, R15, R60, R100 ;  /* 0x0000003c0f647223 */ /* 0x000fe20000000064 */
[C---:B------:R-:W-:Y:S01]  /*4040*/  FMUL R18, R13.reuse, R93 ;  /* 0x0000005d0d127220 */ /* 0x040fe20000400000 */
[----:B------:R-:W-:Y:S01]  /*4050*/  FMUL R14, R13, R94 ;  /* 0x0000005e0d0e7220 */ /* 0x000fe20000400000 */
[----:B------:R-:W-:Y:S01]  /*4060*/  FFMA R93, R15, R58, R98 ;  /* 0x0000003a0f5d7223 */ /* 0x000fe20000000062 */
[----:B------:R-:W-:Y:S01]  /*4070*/  FMUL R23, R13, R92 ;  /* 0x0000005c0d177220 */ /* 0x000fe20000400000 */
[----:B------:R-:W-:Y:S01]  /*4080*/  FFMA R15, R17, R53, R18 ;  /* 0x00000035110f7223 */ /* 0x000fe20000000012 */
[C---:B------:R-:W-:Y:S01]  /*4090*/  FMUL R25, R140.reuse, R9 ;  /* 0x000000098c197220 */ /* 0x040fe20000400000 */
[C---:B------:R-:W-:Y:S01]  /*40a0*/  FMUL R18, R140.reuse, R140 ;  /* 0x0000008c8c127220 */ /* 0x040fe20000400000 */
[C---:B------:R-:W-:Y:S01]  /*40b0*/  FMUL R21, R139.reuse, R139 ;  /* 0x0000008b8b157220 */ /* 0x040fe20000400000 */
[----:B------:R-:W-:Y:S01]  /*40c0*/  FMUL R24, R139, R8 ;  /* 0x000000088b187220 */ /* 0x000fe20000400000 */
[C---:B------:R-:W-:Y:S01]  /*40d0*/  FFMA R14, R17.reuse, R54, R14 ;  /* 0x00000036110e7223 */ /* 0x040fe2000000000e */
[----:B------:R-:W-:Y:S01]  /*40e0*/  FFMA R17, R17, R52, R23 ;  /* 0x0000003411117223 */ /* 0x000fe20000000017 */
[----:B------:R-:W-:Y:S01]  /*40f0*/  FADD R107, R107, R20 ;  /* 0x000000146b6b7221 */ /* 0x000fe20000000000 */
[----:B------:R-:W-:Y:S01]  /*4100*/  FFMA R22, R140, R9, R25 ;  /* 0x000000098c167223 */ /* 0x000fe20000000019 */
[----:B------:R-:W-:Y:S01]  /*4110*/  FADD R104, R104, R61 ;  /* 0x0000003d68687221 */ /* 0x000fe20000000000 */
[----:B------:R-:W-:Y:S01]  /*4120*/  FMUL R23, R120, R120 ;  /* 0x0000007878177220 */ /* 0x000fe20000400000 */
[----:B------:R-:W-:Y:S01]  /*4130*/  FADD R20, R18, -R21 ;  /* 0x8000001512147221 */ /* 0x000fe20000000000 */
[----:B------:R-:W-:Y:S01]  /*4140*/  FFMA R25, R139, R8, R24 ;  /* 0x000000088b197223 */ /* 0x000fe20000000018 */
[-C--:B------:R-:W-:Y:S01]  /*4150*/  FMUL R61, R120, R121.reuse ;  /* 0x00000079783d7220 */ /* 0x080fe20000400000 */
[----:B------:R-:W-:Y:S01]  /*4160*/  FADD R27, R23, R23 ;  /* 0x00000017171b7221 */ /* 0x000fe20000000000 */
[----:B------:R-:W-:Y:S01]  /*4170*/  FMUL R58, R20, 0.54627424478530883789 ;  /* 0x3f0bd8a1143a7820 */ /* 0x000fe20000400000 */
[----:B------:R-:W-:Y:S01]  /*4180*/  FADD R24, R22, -R25 ;  /* 0x8000001916187221 */ /* 0x000fe20000000000 */
[----:B------:R-:W-:Y:S01]  /*4190*/  FFMA R61, R120, R121, R61 ;  /* 0x00000079783d7223 */ /* 0x000fe2000000003d */
[----:B------:R-:W-:Y:S01]  /*41a0*/  FADD R26, -R18, R27 ;  /* 0x0000001b121a7221 */ /* 0x000fe20000000100 */
[----:B------:R-:W-:Y:S01]  /*41b0*/  FMUL R91, R58, R91 ;  /* 0x0000005b3a5b7220 */ /* 0x000fe20000400000 */
[----:B------:R-:W-:Y:S01]  /*41c0*/  FMUL R60, R24, 0.54627424478530883789 ;  /* 0x3f0bd8a1183c7820 */ /* 0x000fe20000400000 */
[C---:B------:R-:W-:Y:S01]  /*41d0*/  FMUL R63, R58.reuse, R90 ;  /* 0x0000005a3a3f7220 */ /* 0x040fe20000400000 */
[----:B------:R-:W-:Y:S01]  /*41e0*/  FMUL R62, R58, R89 ;  /* 0x000000593a3e7220 */ /* 0x000fe20000400000 */
[----:B------:R-:W-:Y:S01]  /*41f0*/  FADD R59, R61, R61 ;  /* 0x0000003d3d3b7221 */ /* 0x000fe20000000000 */
[----:B------:R-:W-:Y:S01]  /*4200*/  FADD R26, -R21, R26 ;  /* 0x0000001a151a7221 */ /* 0x000fe20000000100 */
[C---:B------:R-:W-:Y:S01]  /*4210*/  FFMA R91, R60.reuse, R51, R91 ;  /* 0x000000333c5b7223 */ /* 0x040fe2000000005b */
[C---:B------:R-:W-:Y:S01]  /*4220*/  FFMA R90, R60.reuse, R50, R63 ;  /* 0x000000323c5a7223 */ /* 0x040fe2000000003f */
[----:B------:R-:W-:Y:S01]  /*4230*/  FFMA R62, R60, R49, R62 ;  /* 0x000000313c3e7223 */ /* 0x000fe2000000003e */
[----:B------:R-:W-:Y:S01]  /*4240*/  FADD R60, -R22, R59 ;  /* 0x0000003b163c7221 */ /* 0x000fe20000000100 */
[----:B------:R-:W-:Y:S01]  /*4250*/  FMUL R63, R26, 0.3153915703296661377 ;  /* 0x3ea17b011a3f7820 */ /* 0x000fe20000400000 */
[----:B------:R-:W-:Y:S01]  /*4260*/  FADD R100, R107, R100 ;  /* 0x000000646b647221 */ /* 0x000fe20000000000 */
[----:B------:R-:W-:Y:S01]  /*4270*/  FADD R99, R106, R99 ;  /* 0x000000636a637221 */ /* 0x000fe20000000000 */
[----:B------:R-:W-:Y:S01]  /*4280*/  FADD R60, -R25, R60 ;  /* 0x0000003c193c7221 */ /* 0x000fe20000000100 */
[C---:B------:R-:W-:Y:S01]  /*4290*/  FFMA R26, R63.reuse, R56, R19 ;  /* 0x000000383f1a7223 */ /* 0x040fe20000000013 */
[C---:B------:R-:W-:Y:S01]  /*42a0*/  FMUL R97, R63.reuse, R97 ;  /* 0x000000613f617220 */ /* 0x040fe20000400000 */
[C---:B------:R-:W-:Y:S01]  /*42b0*/  FMUL R19, R63.reuse, R96 ;  /* 0x000000603f137220 */ /* 0x040fe20000400000 */
[----:B------:R-:W-:Y:S01]  /*42c0*/  FMUL R60, R60, 0.3153915703296661377 ;  /* 0x3ea17b013c3c7820 */ /* 0x000fe20000400000 */
[C---:B------:R-:W-:Y:S01]  /*42d0*/  FMUL R95, R63.reuse, R95 ;  /* 0x0000005f3f5f7220 */ /* 0x040fe20000400000 */
[----:B------:R-:W-:Y:S01]  /*42e0*/  FADD R93, R104, R93 ;  /* 0x0000005d685d7221 */ /* 0x000fe20000000000 */
[----:B------:R-:W-:Y:S01]  /*42f0*/  UISETP.GE.U32.AND UP1, UPT, UR4, 0x3, UPT ;  /* 0x000000030400788c */ /* 0x000fe2000bf26070 */
[C---:B------:R-:W-:Y:S01]  /*4300*/  FFMA R97, R60.reuse, R57, R97 ;  /* 0x000000393c617223 */ /* 0x040fe20000000061 */
[C---:B------:R-:W-:Y:S01]  /*4310*/  FFMA R56, R60.reuse, R56, R19 ;  /* 0x000000383c387223 */ /* 0x040fe20000000013 */
[----:B------:R-:W-:Y:S01]  /*4320*/  FFMA R60, R60, R55, R95 ;  /* 0x000000373c3c7223 */ /* 0x000fe2000000005f */
[C---:B------:R-:W-:Y:S01]  /*4330*/  FFMA R16, R63.reuse, R57, R16 ;  /* 0x000000393f107223 */ /* 0x040fe20000000010 */
[----:B------:R-:W-:Y:S01]  /*4340*/  FFMA R63, R63, R55, R12 ;  /* 0x000000373f3f7223 */ /* 0x000fe2000000000c */
[----:B------:R-:W-:Y:S01]  /*4350*/  FADD R97, R100, R97 ;  /* 0x0000006164617221 */ /* 0x000fe20000000000 */
[----:B------:R-:W-:Y:S01]  /*4360*/  FADD R56, R99, R56 ;  /* 0x0000003863387221 */ /* 0x000fe20000000000 */
[----:B------:R-:W-:Y:S01]  /*4370*/  FADD R60, R93, R60 ;  /* 0x0000003c5d3c7221 */ /* 0x000fe20000000000 */
[C---:B------:R-:W-:Y:S01]  /*4380*/  FFMA R105, R13.reuse, R54, R16 ;  /* 0x000000360d697223 */ /* 0x040fe20000000010 */
        /* <DEDUP_REMOVED lines=11> */
[----:B------:R-:W-:Y:S06]  /*4440*/  BRA.U !UP1, `(.L_x_102) ;  /* 0x00000009090c7547 */ /* 0x000fec000b800000 */
[--C-:B------:R-:W-:Y:S01]  /*4450*/  FFMA R12, R23, 4, -R18.reuse ;  /* 0x40800000170c7823 */ /* 0x100fe20000000812 */
[C---:B------:R-:W-:Y:S01]  /*4460*/  FFMA R14, R18.reuse, -3, R27 ;  /* 0xc0400000120e7823 */ /* 0x040fe2000000001b */
[----:B------:R-:W-:Y:S01]  /*4470*/  FFMA R13, R18, 3, -R21 ;  /* 0x40400000120d7823 */ /* 0x000fe20000000815 */
[C---:B------:R-:W-:Y:S01]  /*4480*/  FFMA R26, R21.reuse, -3, R18 ;  /* 0xc0400000151a7823 */ /* 0x040fe20000000012 */
[----:B------:R-:W-:Y:S01]  /*4490*/  FMUL R18, R8, -0.59004360437393188477 ;  /* 0xbf170d1908127820 */ /* 0x000fe20000400000 */
[----:B------:R-:W-:Y:S01]  /*44a0*/  FADD R16, -R21, R12 ;  /* 0x0000000c15107221 */ /* 0x000fe20000000100 */
[C---:B------:R-:W-:Y:S01]  /*44b0*/  FFMA R17, R22.reuse, 3, -R25 ;  /* 0x4040000016117823 */ /* 0x040fe20000000819 */
[----:B------:R-:W-:Y:S01]  /*44c0*/  FMUL R12, R139, -0.59004360437393188477 ;  /* 0xbf170d198b0c7820 */ /* 0x000fe20000400000 */
[----:B------:R-:W-:Y:S01]  /*44d0*/  FMUL R15, R13, R18 ;  /* 0x000000120d0f7220 */ /* 0x000fe20000400000 */
[----:B------:R-:W-:Y:S01]  /*44e0*/  FFMA R21, R21, -3, R14 ;  /* 0xc040000015157823 */ /* 0x000fe2000000000e */
[----:B------:R-:W-:Y:S01]  /*44f0*/  FFMA R14, R61, 4, -R22 ;  /* 0x408000003d0e7823 */ /* 0x000fe20000000816 */
[----:B------:R-:W-:Y:S01]  /*4500*/  FFMA R50, R22, -3, R59 ;  /* 0xc040000016327823 */ /* 0x000fe2000000003b */
[C---:B------:R-:W-:Y:S01]  /*4510*/  FFMA R15, R12.reuse, R17, R15 ;  /* 0x000000110c0f7223 */ /* 0x040fe2000000000f */
[----:B------:R-:W-:Y:S01]  /*4520*/  FMUL R17, R11, 2.8906114101409912109 ;  /* 0x4038ffc70b117820 */ /* 0x000fe20000400000 */
[C---:B------:R-:W-:Y:S01]  /*4530*/  FADD R18, -R25.reuse, R14 ;  /* 0x0000000e19127221 */ /* 0x040fe20000000100 */
[----:B------:R-:W-:Y:S01]  /*4540*/  FFMA R49, R25, -3, R22 ;  /* 0xc040000019317823 */ /* 0x000fe20000000016 */
[----:B------:R-:W-:Y:S01]  /*4550*/  FMUL R14, R12, R13 ;  /* 0x0000000d0c0e7220 */ /* 0x000fe20000400000 */
[----:B------:R-:W-:Y:S01]  /*4560*/  FMUL R11, R120, 1.4453057050704956055 ;  /* 0x3fb8ffc7780b7820 */ /* 0x000fe20000400000 */
[----:B------:R-:W-:Y:S01]  /*4570*/  FMUL R12, R10, 2.8906114101409912109 ;  /* 0x4038ffc70a0c7820 */ /* 0x000fe20000400000 */
[----:B------:R-:W-:Y:S01]  /*4580*/  FMUL R27, R9, -0.59004360437393188477 ;  /* 0xbf170d19091b7820 */ /* 0x000fe20000400000 */
[----:B------:R-:W-:Y:S01]  /*4590*/  FMUL R22, R120, R17 ;  /* 0x0000001178167220 */ /* 0x000fe20000400000 */
[----:B------:R-:W-:Y:S01]  /*45a0*/  FMUL R23, R24, R11 ;  /* 0x0000000b18177220 */ /* 0x000fe20000400000 */
[----:B------:R-:W-:Y:S01]  /*45b0*/  FMUL R13, R140, -0.59004360437393188477 ;  /* 0xbf170d198c0d7820 */ /* 0x000fe20000400000 */
[C---:B------:R-:W-:Y:S01]  /*45c0*/  FMUL R19, R121.reuse, 1.4453057050704956055 ;  /* 0x3fb8ffc779137820 */ /* 0x040fe20000400000 */
[----:B------:R-:W-:Y:S01]  /*45d0*/  FMUL R24, R26, R27 ;  /* 0x0000001b1a187220 */ /* 0x000fe20000400000 */
[-C--:B------:R-:W-:Y:S01]  /*45e0*/  FFMA R22, R121, R12.reuse, R22 ;  /* 0x0000000c79167223 */ /* 0x080fe20000000016 */
[C---:B------:R-:W-:Y:S01]  /*45f0*/  FMUL R12, R120.reuse, R12 ;  /* 0x0000000c780c7220 */ /* 0x040fe20000400000 */
[----:B------:R-:W-:Y:S01]  /*4600*/  FFMA R25, R25, -3, R50 ;  /* 0xc040000019197823 */ /* 0x000fe20000000032 */
[----:B------:R-:W-:Y:S01]  /*4610*/  FMUL R120, R120, 0.37317633628845214844 ;  /* 0x3ebf10f878787820 */ /* 0x000fe20000400000 */
[C---:B------:R-:W-:Y:S01]  /*4620*/  FMUL R10, R20.reuse, R11 ;  /* 0x0000000b140a7220 */ /* 0x040fe20000400000 */
[----:B------:R-:W-:Y:S01]  /*4630*/  FFMA R50, R20, R19, R23 ;  /* 0x0000001314327223 */ /* 0x000fe20000000017 */
[C---:B------:R-:W-:Y:S01]  /*4640*/  FMUL R11, R13.reuse, R26 ;  /* 0x0000001a0d0b7220 */ /* 0x040fe20000400000 */
[----:B------:R-:W-:Y:S01]  /*4650*/  FFMA R49, R13, R49, R24 ;  /* 0x000000310d317223 */ /* 0x000fe20000000018 */
[C---:B------:R-:W-:Y:S01]  /*4660*/  FMUL R88, R14.reuse, R88 ;  /* 0x000000580e587220 */ /* 0x040fe20000400000 */
[C---:B------:R-:W-:Y:S01]  /*4670*/  FMUL R20, R14.reuse, R87 ;  /* 0x000000570e147220 */ /* 0x040fe20000400000 */
[C---:B------:R-:W-:Y:S01]  /*4680*/  FMUL R13, R14.reuse, R86 ;  /* 0x000000560e0d7220 */ /* 0x040fe20000400000 */
[C---:B------:R-:W-:Y:S01]  /*4690*/  FFMA R105, R14.reuse, R48, R105 ;  /* 0x000000300e697223 */ /* 0x040fe20000000069 */
[C---:B------:R-:W-:Y:S01]  /*46a0*/  FFMA R27, R14.reuse, R47, R110 ;  /* 0x0000002f0e1b7223 */ /* 0x040fe2000000006e */
[----:B------:R-:W-:Y:S01]  /*46b0*/  FFMA R109, R14, R46, R109 ;  /* 0x0000002e0e6d7223 */ /* 0x000fe2000000006d */
[----:B------:R-:W-:Y:S01]  /*46c0*/  FMUL R14, R121, 0.37317633628845214844 ;  /* 0x3ebf10f8790e7820 */ /* 0x000fe20000400000 */
[----:B------:R-:W-:Y:S01]  /*46d0*/  FMUL R24, R120, R25 ;  /* 0x0000001978187220 */ /* 0x000fe20000400000 */
[----:B------:R-:W-:Y:S01]  /*46e0*/  FMUL R17, R8, -0.45704579353332519531 ;  /* 0xbeea01e808117820 */ /* 0x000fe20000400000 */
[C---:B------:R-:W-:Y:S01]  /*46f0*/  FFMA R88, R15.reuse, R48, R88 ;  /* 0x000000300f587223 */ /* 0x040fe20000000058 */
[----:B------:R-:W-:Y:S01]  /*4700*/  FFMA R47, R15, R47, R20 ;  /* 0x0000002f0f2f7223 */ /* 0x000fe20000000014 */
[----:B------:R-:W-:Y:S01]  /*4710*/  FFMA R24, R21, R14, R24 ;  /* 0x0000000e15187223 */ /* 0x000fe20000000018 */
[----:B------:R-:W-:Y:S01]  /*4720*/  FMUL R9, R9, -0.45704579353332519531 ;  /* 0xbeea01e809097820 */ /* 0x000fe20000400000 */
[----:B------:R-:W-:Y:S01]  /*4730*/  FFMA R15, R15, R46, R13 ;  /* 0x0000002e0f0f7223 */ /* 0x000fe2000000000d */
[----:B------:R-:W-:Y:S01]  /*4740*/  FMUL R139, R139, -0.45704579353332519531 ;  /* 0xbeea01e88b8b7820 */ /* 0x000fe20000400000 */
[----:B------:R-:W-:Y:S01]  /*4750*/  FMUL R14, R16, R17 ;  /* 0x00000011100e7220 */ /* 0x000fe20000400000 */
[----:B------:R-:W-:Y:S01]  /*4760*/  FMUL R13, R140, -0.45704579353332519531 ;  /* 0xbeea01e88c0d7820 */ /* 0x000fe20000400000 */
[----:B------:R-:W-:Y:S01]  /*4770*/  FMUL R120, R120, R21 ;  /* 0x0000001578787220 */ /* 0x000fe20000400000 */
[----:B------:R-:W-:Y:S01]  /*4780*/  FMUL R21, R16, R9 ;  /* 0x0000000910157220 */ /* 0x000fe20000400000 */
[C---:B------:R-:W-:Y:S01]  /*4790*/  FFMA R19, R139.reuse, R18, R14 ;  /* 0x000000128b137223 */ /* 0x040fe2000000000e */
[----:B------:R-:W-:Y:S01]  /*47a0*/  FMUL R85, R12, R85 ;  /* 0x000000550c557220 */ /* 0x000fe20000400000 */
[----:B------:R-:W-:Y:S01]  /*47b0*/  FMUL R139, R139, R16 ;  /* 0x000000108b8b7220 */ /* 0x000fe20000400000 */
[----:B------:R-:W-:Y:S01]  /*47c0*/  FMUL R9, R16, R13 ;  /* 0x0000000d10097220 */ /* 0x000fe20000400000 */
[----:B------:R-:W-:Y:S01]  /*47d0*/  FMUL R16, R10, R67 ;  /* 0x000000430a107220 */ /* 0x000fe20000400000 */
[C---:B------:R-:W-:Y:S01]  /*47e0*/  FMUL R17, R12.reuse, R84 ;  /* 0x000000540c117220 */ /* 0x040fe20000400000 */
[----:B------:R-:W-:Y:S01]  /*47f0*/  FMUL R8, R12, R79 ;  /* 0x0000004f0c087220 */ /* 0x000fe20000400000 */
[----:B------:R-:W-:Y:S01]  /*4800*/  FFMA R23, R18, R13, R21 ;  /* 0x0000000d12177223 */ /* 0x000fe20000000015 */
[----:B------:R-:W-:Y:S01]  /*4810*/  FMUL R13, R10, R68 ;  /* 0x000000440a0d7220 */ /* 0x000fe20000400000 */
[-C--:B------:R-:W-:Y:S01]  /*4820*/  FFMA R85, R22, R45.reuse, R85 ;  /* 0x0000002d16557223 */ /* 0x080fe20000000055 */
[----:B------:R-:W-:Y:S01]  /*4830*/  FFMA R18, R12, R45, R105 ;  /* 0x0000002d0c127223 */ /* 0x000fe20000000069 */
[----:B------:R-:W-:Y:S01]  /*4840*/  FFMA R45, R50, R31, R16 ;  /* 0x0000001f322d7223 */ /* 0x000fe20000000010 */
[C---:B------:R-:W-:Y:S01]  /*4850*/  FFMA R14, R22.reuse, R44, R17 ;  /* 0x0000002c160e7223 */ /* 0x040fe20000000011 */
[-C--:B------:R-:W-:Y:S01]  /*4860*/  FFMA R8, R22, R43.reuse, R8 ;  /* 0x0000002b16087223 */ /* 0x080fe20000000008 */
[C---:B------:R-:W-:Y:S01]  /*4870*/  FFMA R109, R12.reuse, R43, R109 ;  /* 0x0000002b0c6d7223 */ /* 0x040fe2000000006d */
[C---:B------:R-:W-:Y:S01]  /*4880*/  FMUL R66, R11.reuse, R66 ;  /* 0x000000420b427220 */ /* 0x040fe20000400000 */
[C---:B------:R-:W-:Y:S01]  /*4890*/  FMUL R16, R11.reuse, R65 ;  /* 0x000000410b107220 */ /* 0x040fe20000400000 */
[----:B------:R-:W-:Y:S01]  /*48a0*/  FFMA R44, R12, R44, R27 ;  /* 0x0000002c0c2c7223 */ /* 0x000fe2000000001b */
[----:B------:R-:W-:Y:S01]  /*48b0*/  FFMA R43, R50, R32, R13 ;  /* 0x00000020322b7223 */ /* 0x000fe2000000000d */
[----:B------:R-:W-:Y:S01]  /*48c0*/  FMUL R17, R11, R64 ;  /* 0x000000400b117220 */ /* 0x000fe20000400000 */
[C---:B------:R-:W-:Y:S01]  /*48d0*/  FMUL R78, R139.reuse, R78 ;  /* 0x0000004e8b4e7220 */ /* 0x040fe20000400000 */
[C---:B------:R-:W-:Y:S01]  /*48e0*/  FMUL R12, R139.reuse, R77 ;  /* 0x0000004d8b0c7220 */ /* 0x040fe20000400000 */
[----:B------:R-:W-:Y:S01]  /*48f0*/  FMUL R13, R139, R76 ;  /* 0x0000004c8b0d7220 */ /* 0x000fe20000400000 */
[----:B------:R-:W-:Y:S01]  /*4900*/  FADD R88, R107, R88 ;  /* 0x000000586b587221 */ /* 0x000fe20000000000 */
[----:B------:R-:W-:Y:S01]  /*4910*/  FADD R47, R106, R47 ;  /* 0x0000002f6a2f7221 */ /* 0x000fe20000000000 */
[----:B------:R-:W-:Y:S01]  /*4920*/  FADD R15, R104, R15 ;  /* 0x0000000f680f7221 */ /* 0x000fe20000000000 */
[C---:B------:R-:W-:Y:S01]  /*4930*/  FFMA R66, R49.reuse, R30, R66 ;  /* 0x0000001e31427223 */ /* 0x040fe20000000042 */
[C---:B------:R-:W-:Y:S01]  /*4940*/  FFMA R51, R49.reuse, R29, R16 ;  /* 0x0000001d31337223 */ /* 0x040fe20000000010 */
[----:B------:R-:W-:Y:S01]  /*4950*/  FFMA R49, R49, R28, R17 ;  /* 0x0000001c31317223 */ /* 0x000fe20000000011 */
[C---:B------:R-:W-:Y:S01]  /*4960*/  FFMA R78, R19.reuse, R42, R78 ;  /* 0x0000002a134e7223 */ /* 0x040fe2000000004e */
[C---:B------:R-:W-:Y:S01]  /*4970*/  FFMA R17, R19.reuse, R41, R12 ;  /* 0x0000002913117223 */ /* 0x040fe2000000000c */
[----:B------:R-:W-:Y:S01]  /*4980*/  FFMA R13, R19, R40, R13 ;  /* 0x00000028130d7223 */ /* 0x000fe2000000000d */
        /* <DEDUP_REMOVED lines=9> */
[C---:B------:R-:W-:Y:S01]  /*4a20*/  FMUL R72, R9.reuse, R72 ;  /* 0x0000004809487220 */ /* 0x040fe20000400000 */
[C---:B------:R-:W-:Y:S01]  /*4a30*/  FMUL R16, R9.reuse, R71 ;  /* 0x0000004709107220 */ /* 0x040fe20000400000 */
[----:B------:R-:W-:Y:S01]  /*4a40*/  FMUL R25, R9, R70 ;  /* 0x0000004609197220 */ /* 0x000fe20000400000 */
[C---:B------:R-:W-:Y:S01]  /*4a50*/  FFMA R75, R24.reuse, R39, R75 ;  /* 0x00000027184b7223 */ /* 0x040fe2000000004b */
[C---:B------:R-:W-:Y:S01]  /*4a60*/  FFMA R19, R24.reuse, R38, R19 ;  /* 0x0000002618137223 */ /* 0x040fe20000000013 */
[----:B------:R-:W-:Y:S01]  /*4a70*/  FFMA R21, R24, R37, R12 ;  /* 0x0000002518157223 */ /* 0x000fe2000000000c */
[----:B------:R-:W-:Y:S01]  /*4a80*/  FADD R78, R85, R78 ;  /* 0x0000004e554e7221 */ /* 0x000fe20000000000 */
[----:B------:R-:W-:Y:S01]  /*4a90*/  FADD R14, R14, R17 ;  /* 0x000000110e0e7221 */ /* 0x000fe20000000000 */
[----:B------:R-:W-:Y:S01]  /*4aa0*/  FADD R8, R8, R13 ;  /* 0x0000000d08087221 */ /* 0x000fe20000000000 */
[----:B------:R-:W-:Y:S01]  /*4ab0*/  FMUL R69, R10, R69 ;  /* 0x000000450a457220 */ /* 0x000fe20000400000 */
[C---:B------:R-:W-:Y:S01]  /*4ac0*/  FFMA R72, R23.reuse, R36, R72 ;  /* 0x0000002417487223 */ /* 0x040fe20000000048 */
[C---:B------:R-:W-:Y:S01]  /*4ad0*/  FFMA R27, R23.reuse, R35, R16 ;  /* 0x00000023171b7223 */ /* 0x040fe20000000010 */
[----:B------:R-:W-:Y:S01]  /*4ae0*/  FFMA R25, R23, R34, R25 ;  /* 0x0000002217197223 */ /* 0x000fe20000000019 */
[C---:B------:R-:W-:Y:S01]  /*4af0*/  FFMA R12, R120.reuse, R39, R53 ;  /* 0x00000027780c7223 */ /* 0x040fe20000000035 */
[C---:B------:R-:W-:Y:S01]  /*4b00*/  FFMA R38, R120.reuse, R38, R41 ;  /* 0x0000002678267223 */ /* 0x040fe20000000029 */
[----:B------:R-:W-:Y:S01]  /*4b10*/  FFMA R37, R120, R37, R40 ;  /* 0x0000002578257223 */ /* 0x000fe20000000028 */
[----:B------:R-:W-:Y:S01]  /*4b20*/  FADD R75, R78, R75 ;  /* 0x0000004b4e4b7221 */ /* 0x000fe20000000000 */
[----:B------:R-:W-:Y:S01]  /*4b30*/  FADD R14, R14, R19 ;  /* 0x000000130e0e7221 */ /* 0x000fe20000000000 */
[----:B------:R-:W-:Y:S01]  /*4b40*/  FADD R8, R8, R21 ;  /* 0x0000001508087221 */ /* 0x000fe20000000000 */
[----:B------:R-:W-:Y:S01]  /*4b50*/  FFMA R69, R50, R33, R69 ;  /* 0x0000002132457223 */ /* 0x000fe20000000045 */
        /* <DEDUP_REMOVED lines=17> */
[----:B------:R-:W-:-:S07]  /*4c70*/  FADD R104, R8, R49 ;  /* 0x0000003108687221 */ /* 0x000fce0000000000 */
.L_x_102:
[-C--:B-----5:R-:W-:Y:S01]  /*4c80*/  FMUL R9, R80, R83.reuse ;  /* 0x0000005350097220 */ /* 0x0a0fe20000400000 */
[-C--:B------:R-:W-:Y:S01]  /*4c90*/  FMUL R12, R128, R82.reuse ;  /* 0x00000052800c7220 */ /* 0x080fe20000400000 */
[-C--:B------:R-:W-:Y:S01]  /*4ca0*/  FMUL R11, R137, R82.reuse ;  /* 0x00000052890b7220 */ /* 0x080fe20000400000 */
[-C--:B------:R-:W-:Y:S01]  /*4cb0*/  FMUL R10, R81, R82.reuse ;  /* 0x00000052510a7220 */ /* 0x080fe20000400000 */
[C---:B------:R-:W-:Y:S01]  /*4cc0*/  FFMA R16, R80.reuse, R83, R9 ;  /* 0x0000005350107223 */ /* 0x040fe20000000009 */
[CC--:B------:R-:W-:Y:S01]  /*4cd0*/  FMUL R9, R80.reuse, R81.reuse ;  /* 0x0000005150097220 */ /* 0x0c0fe20000400000 */
[-C--:B------:R-:W-:Y:S01]  /*4ce0*/  FFMA R17, R129, R81.reuse, R12 ;  /* 0x0000005181117223 */ /* 0x080fe2000000000c */
[----:B------:R-:W-:Y:S01]  /*4cf0*/  FMUL R14, R80, R82 ;  /* 0x00000052500e7220 */ /* 0x000fe20000400000 */
[----:B------:R-:W-:Y:S01]  /*4d00*/  FMUL R12, R128, R80 ;  /* 0x00000050800c7220 */ /* 0x000fe20000400000 */
[C---:B------:R-:W-:Y:S01]  /*4d10*/  FMUL R8, R137.reuse, R138 ;  /* 0x0000008a89087220 */ /* 0x040fe20000400000 */
[----:B------:R-:W-:Y:S01]  /*4d20*/  FFMA R18, R138, R81, R11 ;  /* 0x000000518a127223 */ /* 0x000fe2000000000b */
[CCC-:B------:R-:W-:Y:S01]  /*4d30*/  FFMA R21, R128.reuse, R137.reuse, R9.reuse ;  /* 0x0000008980157223 */ /* 0x1c0fe20000000009 */
[C---:B------:R-:W-:Y:S01]  /*4d40*/  FFMA R23, -R128.reuse, R137, R9 ;  /* 0x0000008980177223 */ /* 0x040fe20000000109 */
[----:B------:R-:W-:Y:S01]  /*4d50*/  FMUL R15, R128, R81 ;  /* 0x00000051800f7220 */ /* 0x000fe20000400000 */
[----:B------:R-:W-:Y:S01]  /*4d60*/  FMUL R9, R137, R137 ;  /* 0x0000008989097220 */ /* 0x000fe20000400000 */
[CC--:B------:R-:W-:Y:S01]  /*4d70*/  FMUL R11, R81.reuse, R81.reuse ;  /* 0x00000051510b7220 */ /* 0x0c0fe20000400000 */
[----:B------:R-:W-:Y:S01]  /*4d80*/  FFMA R13, R81, R82, R10 ;  /* 0x00000052510d7223 */ /* 0x000fe2000000000a */
[-C--:B------:R-:W-:Y:S01]  /*4d90*/  FFMA R14, R83, R81.reuse, R14 ;  /* 0x00000051530e7223 */ /* 0x080fe2000000000e */
[CC--:B------:R-:W-:Y:S01]  /*4da0*/  FFMA R22, R137.reuse, R81.reuse, -R12 ;  /* 0x0000005189167223 */ /* 0x0c0fe2000000080c */
[-C--:B------:R-:W-:Y:S01]  /*4db0*/  FMUL R10, R80, R138.reuse ;  /* 0x0000008a500a7220 */ /* 0x080fe20000400000 */
[CC--:B------:R-:W-:Y:S01]  /*4dc0*/  FFMA R8, R137.reuse, R138.reuse, R8 ;  /* 0x0000008a89087223 */ /* 0x0c0fe20000000008 */
[----:B------:R-:W-:Y:S01]  /*4dd0*/  FFMA R81, R137, R81, R12 ;  /* 0x0000005189517223 */ /* 0x000fe2000000000c */
[----:B------:R-:W-:Y:S01]  /*4de0*/  FMUL R138, R128, R138 ;  /* 0x0000008a808a7220 */ /* 0x000fe20000400000 */
[CC--:B------:R-:W-:Y:S01]  /*4df0*/  FFMA R20, R80.reuse, R137.reuse, -R15 ;  /* 0x0000008950147223 */ /* 0x0c0fe2000000080f */
[----:B------:R-:W-:Y:S01]  /*4e00*/  FADD R12, R9, R11 ;  /* 0x0000000b090c7221 */ /* 0x000fe20000000000 */
[CC--:B------:R-:W-:Y:S01]  /*4e10*/  FFMA R15, R80.reuse, R137.reuse, R15 ;  /* 0x00000089500f7223 */ /* 0x0c0fe2000000000f */
[-C--:B------:R-:W-:Y:S01]  /*4e20*/  FFMA R11, R80, R80.reuse, R11 ;  /* 0x00000050500b7223 */ /* 0x080fe2000000000b */
[----:B------:R-:W-:Y:S01]  /*4e30*/  FFMA R10, R83, R137, R10 ;  /* 0x00000089530a7223 */ /* 0x000fe2000000000a */
[----:B------:R-:W-:Y:S01]  /*4e40*/  FMUL R83, R128, R83 ;  /* 0x0000005380537220 */ /* 0x000fe20000400000 */
[----:B------:R-:W-:Y:S01]  /*4e50*/  FFMA R19, R129, R137, R138 ;  /* 0x0000008981137223 */ /* 0x000fe2000000008a */
[----:B------:R-:W-:Y:S01]  /*4e60*/  FADD R15, R15, R15 ;  /* 0x0000000f0f0f7221 */ /* 0x000fe20000000000 */
[----:B------:R-:W-:Y:S01]  /*4e70*/  FADD R11, R11, R11 ;  /* 0x0000000b0b0b7221 */ /* 0x000fe20000000000 */
[-C--:B------:R-:W-:Y:S01]  /*4e80*/  FFMA R83, R129, R80.reuse, R83 ;  /* 0x0000005081537223 */ /* 0x080fe20000000053 */
[C-C-:B------:R-:W-:Y:S01]  /*4e90*/  FADD R26, R14.reuse, R19.reuse ;  /* 0x000000130e1a7221 */ /* 0x140fe20000000000 */
[----:B------:R-:W-:Y:S01]  /*4ea0*/  FADD R28, R14, -R19 ;  /* 0x800000130e1c7221 */ /* 0x000fe20000000000 */
[----:B------:R-:W-:Y:S01]  /*4eb0*/  FFMA R80, R80, R80, R9 ;  /* 0x0000005050507223 */ /* 0x000fe20000000009 */
[----:B------:R-:W-:Y:S01]  /*4ec0*/  FADD R11, -R11, 1 ;  /* 0x3f8000000b0b7421 */ /* 0x000fe20000000100 */
[-C--:B------:R-:W-:Y:S01]  /*4ed0*/  FFMA R14, R6, R15.reuse, RZ ;  /* 0x0000000f060e7223 */ /* 0x080fe200000000ff */
[--C-:B------:R-:W-:Y:S01]  /*4ee0*/  FADD R25, R13, R16.reuse ;  /* 0x000000100d197221 */ /* 0x100fe20000000000 */
[----:B------:R-:W-:Y:S01]  /*4ef0*/  FADD R9, R10, R17 ;  /* 0x000000110a097221 */ /* 0x000fe20000000000 */
[C---:B------:R-:W-:Y:S01]  /*4f00*/  FADD R29, R8.reuse, R16 ;  /* 0x00000010081d7221 */ /* 0x040fe20000000000 */
[----:B------:R-:W-:Y:S01]  /*4f10*/  FADD R24, R8, R13 ;  /* 0x0000000d08187221 */ /* 0x000fe20000000000 */
[----:B------:R-:W-:Y:S01]  /*4f20*/  FADD R16, R10, -R17 ;  /* 0x800000110a107221 */ /* 0x000fe20000000000 */
[-C--:B------:R-:W-:Y:S01]  /*4f30*/  FFMA R8, R5, R15.reuse, RZ ;  /* 0x0000000f05087223 */ /* 0x080fe200000000ff */
[----:B------:R-:W-:Y:S01]  /*4f40*/  FFMA R10, RZ, R15, RZ ;  /* 0x0000000fff0a7223 */ /* 0x000fe200000000ff */
[-C--:B------:R-:W-:Y:S01]  /*4f50*/  FFMA R35, RZ, R11.reuse, R14 ;  /* 0x0000000bff237223 */ /* 0x080fe2000000000e */
[----:B------:R-:W-:Y:S01]  /*4f60*/  FADD R23, R23, R23 ;  /* 0x0000001717177221 */ /* 0x000fe20000000000 */
[----:B------:R-:W-:Y:S01]  /*4f70*/  FADD R25, R25, R25 ;  /* 0x0000001919197221 */ /* 0x000fe20000000000 */
[----:B------:R-:W-:Y:S01]  /*4f80*/  FADD R14, R9, R9 ;  /* 0x00000009090e7221 */ /* 0x000fe20000000000 */
[----:B------:R-:W-:Y:S01]  /*4f90*/  FADD R12, R12, R12 ;  /* 0x0000000c0c0c7221 */ /* 0x000fe20000000000 */
[-C--:B------:R-:W-:Y:S01]  /*4fa0*/  FFMA R13, RZ, R11.reuse, R8 ;  /* 0x0000000bff0d7223 */ /* 0x080fe20000000008 */
[-CC-:B------:R-:W-:Y:S01]  /*4fb0*/  FFMA R15, R124, R11.reuse, R10.reuse ;  /* 0x0000000b7c0f7223 */ /* 0x180fe2000000000a */
[-CC-:B------:R-:W-:Y:S01]  /*4fc0*/  FFMA R17, RZ, R11.reuse, R10.reuse ;  /* 0x0000000bff117223 */ /* 0x180fe2000000000a */
[----:B------:R-:W-:Y:S01]  /*4fd0*/  FFMA R37, R125, R11, R10 ;  /* 0x0000000b7d257223 */ /* 0x000fe2000000000a */
[----:B------:R-:W-:Y:S01]  /*4fe0*/  FADD R81, R81, R81 ;  /* 0x0000005151517221 */ /* 0x000fe20000000000 */
[-C--:B------:R-:W-:Y:S01]  /*4ff0*/  FFMA R32, R6, R23.reuse, RZ ;  /* 0x0000001706207223 */ /* 0x080fe200000000ff */
[----:B------:R-:W-:Y:S01]  /*5000*/  FADD R9, RZ, -R25 ;  /* 0x80000019ff097221 */ /* 0x000fe20000000000 */
[CC--:B------:R-:W-:Y:S01]  /*5010*/  FFMA R30, R5.reuse, R14.reuse, RZ ;  /* 0x0000000e051e7223 */ /* 0x0c0fe200000000ff */
[----:B------:R-:W-:Y:S01]  /*5020*/  FFMA R11, RZ, R14, RZ ;  /* 0x0000000eff0b7223 */ /* 0x000fe200000000ff */
[----:B------:R-:W-:Y:S01]  /*5030*/  FADD R12, -R12, 1 ;  /* 0x3f8000000c0c7421 */ /* 0x000fe20000000100 */
[CC--:B------:R-:W-:Y:S01]  /*5040*/  FFMA R8, R5.reuse, R23.reuse, RZ ;  /* 0x0000001705087223 */ /* 0x0c0fe200000000ff */
[----:B------:R-:W-:Y:S01]  /*5050*/  FFMA R10, RZ, R23, RZ ;  /* 0x00000017ff0a7223 */ /* 0x000fe200000000ff */
[----:B------:R-:W-:Y:S01]  /*5060*/  FFMA R39, RZ, R81, R32 ;  /* 0x00000051ff277223 */ /* 0x000fe20000000020 */
[-C--:B------:R-:W-:Y:S01]  /*5070*/  FFMA R30, RZ, R9.reuse, R30 ;  /* 0x00000009ff1e7223 */ /* 0x080fe2000000001e */
[-CC-:B------:R-:W-:Y:S01]  /*5080*/  FFMA R32, R124, R9.reuse, R11.reuse ;  /* 0x000000097c207223 */ /* 0x180fe2000000000b */
[----:B------:R-:W-:Y:S01]  /*5090*/  FFMA R31, RZ, R9, R11 ;  /* 0x00000009ff1f7223 */ /* 0x000fe2000000000b */
[----:B------:R-:W-:Y:S01]  /*50a0*/  FADD R20, R20, R20 ;  /* 0x0000001414147221 */ /* 0x000fe20000000000 */
[-C--:B------:R-:W-:Y:S01]  /*50b0*/  FFMA R9, R5, R12.reuse, RZ ;  /* 0x0000000c05097223 */ /* 0x080fe200000000ff */
[-C--:B------:R-:W-:Y:S01]  /*50c0*/  FFMA R33, R6, R12.reuse, RZ ;  /* 0x0000000c06217223 */ /* 0x080fe200000000ff */
[----:B------:R-:W-:Y:S01]  /*50d0*/  FFMA R11, RZ, R12, RZ ;  /* 0x0000000cff0b7223 */ /* 0x000fe200000000ff */
[--C-:B------:R-:W-:Y:S01]  /*50e0*/  FADD R27, R18, -R83.reuse ;  /* 0x80000053121b7221 */ /* 0x100fe20000000000 */
[----:B------:R-:W-:Y:S01]  /*50f0*/  FADD R24, R24, R24 ;  /* 0x0000001818187221 */ /* 0x000fe20000000000 */
[----:B------:R-:W-:Y:S01]  /*5100*/  FADD R18, R18, R83 ;  /* 0x0000005312127221 */ /* 0x000fe20000000000 */
[-C--:B------:R-:W-:Y:S01]  /*5110*/  FFMA R19, RZ, R81.reuse, R8 ;  /* 0x00000051ff137223 */ /* 0x080fe20000000008 */
[-CC-:B------:R-:W-:Y:S01]  /*5120*/  FFMA R23, R124, R81.reuse, R10.reuse ;  /* 0x000000517c177223 */ /* 0x180fe2000000000a */
[-C--:B------:R-:W-:Y:S01]  /*5130*/  FFMA R25, RZ, R81.reuse, R10 ;  /* 0x00000051ff197223 */ /* 0x080fe2000000000a */
[----:B------:R-:W-:Y:S01]  /*5140*/  FADD R28, R28, R28 ;  /* 0x0000001c1c1c7221 */ /* 0x000fe20000000000 */
[C---:B------:R-:W-:Y:S01]  /*5150*/  FFMA R81, R125.reuse, R81, R10 ;  /* 0x000000517d517223 */ /* 0x040fe2000000000a */
[-C--:B------:R-:W-:Y:S01]  /*5160*/  FFMA R10, RZ, R20.reuse, R9 ;  /* 0x00000014ff0a7223 */ /* 0x080fe20000000009 */
[-C--:B------:R-:W-:Y:S01]  /*5170*/  FFMA R34, RZ, R20.reuse, R33 ;  /* 0x00000014ff227223 */ /* 0x080fe20000000021 */
[-CC-:B------:R-:W-:Y:S01]  /*5180*/  FFMA R36, R125, R20.reuse, R11.reuse ;  /* 0x000000147d247223 */ /* 0x180fe2000000000b */
[-CC-:B------:R-:W-:Y:S01]  /*5190*/  FFMA R12, R124, R20.reuse, R11.reuse ;  /* 0x000000147c0c7223 */ /* 0x180fe2000000000b */
[----:B------:R-:W-:Y:S01]  /*51a0*/  FFMA R20, RZ, R20, R11 ;  /* 0x00000014ff147223 */ /* 0x000fe2000000000b */
[----:B------:R-:W-:Y:S01]  /*51b0*/  FADD R80, R80, R80 ;  /* 0x0000005050507221 */ /* 0x000fe20000000000 */
[----:B------:R-:W-:Y:S01]  /*51c0*/  FADD R24, RZ, -R24 ;  /* 0x80000018ff187221 */ /* 0x000fe20000000000 */
[----:B------:R-:W-:Y:S01]  /*51d0*/  FADD R11, R18, R18 ;  /* 0x00000012120b7221 */ /* 0x000fe20000000000 */
[-C--:B------:R-:W-:Y:S01]  /*51e0*/  FFMA R33, RZ, R28.reuse, RZ ;  /* 0x0000001cff217223 */ /* 0x080fe200000000ff */
[C---:B------:R-:W-:Y:S01]  /*51f0*/  FFMA R6, R5.reuse, R28, RZ ;  /* 0x0000001c05067223 */ /* 0x040fe200000000ff */
[----:B------:R-:W-:Y:S01]  /*5200*/  FADD R22, R22, R22 ;  /* 0x0000001616167221 */ /* 0x000fe20000000000 */
[----:B------:R-:W-:Y:S01]  /*5210*/  FADD R80, -R80, 1 ;  /* 0x3f80000050507421 */ /* 0x000fe20000000100 */
[----:B------:R-:W-:Y:S01]  /*5220*/  FADD R16, R16, R16 ;  /* 0x0000001010107221 */ /* 0x000fe20000000000 */
[----:B------:R-:W-:Y:S01]  /*5230*/  FFMA R5, R5, R24, RZ ;  /* 0x0000001805057223 */ /* 0x000fe200000000ff */
[-C--:B------:R-:W-:Y:S01]  /*5240*/  FFMA R28, R124, R11.reuse, R33 ;  /* 0x0000000b7c1c7223 */ /* 0x080fe20000000021 */
[----:B------:R-:W-:Y:S01]  /*5250*/  FADD R21, R21, R21 ;  /* 0x0000001515157221 */ /* 0x000fe20000000000 */
[-C--:B------:R-:W-:Y:S01]  /*5260*/  FFMA R9, RZ, R11.reuse, R6 ;  /* 0x0000000bff097223 */ /* 0x080fe20000000006 */
[----:B------:R-:W-:Y:S01]  /*5270*/  FFMA R33, RZ, R11, R33 ;  /* 0x0000000bff217223 */ /* 0x000fe20000000021 */
[----:B------:R-:W-:Y:S01]  /*5280*/  FFMA R6, RZ, R22, R13 ;  /* 0x00000016ff067223 */ /* 0x000fe2000000000d */
[----:B------:R-:W-:Y:S01]  /*5290*/  FFMA R11, RZ, R24, RZ ;  /* 0x00000018ff0b7223 */ /* 0x000fe200000000ff */
[-C--:B------:R-:W-:Y:S01]  /*52a0*/  FFMA R35, RZ, R22.reuse, R35 ;  /* 0x00000016ff237223 */ /* 0x080fe20000000023 */
[-C--:B------:R-:W-:Y:S01]  /*52b0*/  FFMA R15, RZ, R22.reuse, R15 ;  /* 0x00000016ff0f7223 */ /* 0x080fe2000000000f */
[-C--:B------:R-:W-:Y:S01]  /*52c0*/  FFMA R37, RZ, R22.reuse, R37 ;  /* 0x00000016ff257223 */ /* 0x080fe20000000025 */
[C---:B------:R-:W-:Y:S01]  /*52d0*/  FFMA R13, R122.reuse, R22, R17 ;  /* 0x000000167a0d7223 */ /* 0x040fe20000000011 */
[-C--:B------:R-:W-:Y:S01]  /*52e0*/  FFMA R8, RZ, R80.reuse, R19 ;  /* 0x00000050ff087223 */ /* 0x080fe20000000013 */
[-C--:B------:R-:W-:Y:S01]  /*52f0*/  FFMA R24, RZ, R80.reuse, R39 ;  /* 0x00000050ff187223 */ /* 0x080fe20000000027 */
[-C--:B------:R-:W-:Y:S01]  /*5300*/  FFMA R23, RZ, R80.reuse, R23 ;  /* 0x00000050ff177223 */ /* 0x080fe20000000017 */
[-C--:B------:R-:W-:Y:S01]  /*5310*/  FFMA R81, RZ, R80.reuse, R81 ;  /* 0x00000050ff517223 */ /* 0x080fe20000000051 */
[C---:B------:R-:W-:Y:S01]  /*5320*/  FFMA R14, R122.reuse, R80, R25 ;  /* 0x000000507a0e7223 */ /* 0x040fe20000000019 */
[----:B------:R-:W-:Y:S01]  /*5330*/  FFMA R18, RZ, R16, R5 ;  /* 0x00000010ff127223 */ /* 0x000fe20000000005 */
[C---:B------:R-:W-:Y:S01]  /*5340*/  FFMA R22, R127.reuse, R22, R17 ;  /* 0x000000167f167223 */ /* 0x040fe20000000011 */
[C---:B------:R-:W-:Y:S01]  /*5350*/  FFMA R80, R127.reuse, R80, R25 ;  /* 0x000000507f507223 */ /* 0x040fe20000000019 */
[-C--:B------:R-:W-:Y:S01]  /*5360*/  FFMA R5, RZ, R21.reuse, R10 ;  /* 0x00000015ff057223 */ /* 0x080fe2000000000a */
[-C--:B------:R-:W-:Y:S01]  /*5370*/  FFMA R34, RZ, R21.reuse, R34 ;  /* 0x00000015ff227223 */ /* 0x080fe20000000022 */
[-C--:B------:R-:W-:Y:S01]  /*5380*/  FFMA R12, RZ, R21.reuse, R12 ;  /* 0x00000015ff0c7223 */ /* 0x080fe2000000000c */
[-C--:B------:R-:W-:Y:S01]  /*5390*/  FFMA R19, RZ, R21.reuse, R36 ;  /* 0x00000015ff137223 */ /* 0x080fe20000000024 */
[-CC-:B------:R-:W-:Y:S01]  /*53a0*/  FFMA R127, R127, R21.reuse, R20.reuse ;  /* 0x000000157f7f7223 */ /* 0x180fe20000000014 */
[----:B------:R-:W-:Y:S01]  /*53b0*/  FFMA R10, R122, R21, R20 ;  /* 0x000000157a0a7223 */ /* 0x000fe20000000014 */
[----:B------:R-:W-:Y:S01]  /*53c0*/  FADD R27, R27, R27 ;  /* 0x0000001b1b1b7221 */ /* 0x000fe20000000000 */
[----:B------:R-:W0:Y:S01]  /*53d0*/  LDC R21, c[0x0][0x7ec] ;  /* 0x0001fb00ff157b82 */ /* 0x000e220000000800 */
[----:B------:R-:W-:Y:S01]  /*53e0*/  FADD R29, R29, R29 ;  /* 0x0000001d1d1d7221 */ /* 0x000fe20000000000 */
[-CC-:B------:R-:W-:Y:S01]  /*53f0*/  FFMA R124, R124, R16.reuse, R11.reuse ;  /* 0x000000107c7c7223 */ /* 0x180fe2000000000b */
[-C--:B------:R-:W-:Y:S01]  /*5400*/  FFMA R30, RZ, R27.reuse, R30 ;  /* 0x0000001bff1e7223 */ /* 0x080fe2000000001e */
[----:B------:R-:W-:Y:S01]  /*5410*/  FFMA R16, RZ, R16, R11 ;  /* 0x00000010ff107223 */ /* 0x000fe2000000000b */
[----:B------:R-:W-:Y:S01]  /*5420*/  FADD R29, RZ, -R29 ;  /* 0x8000001dff1d7221 */ /* 0x000fe20000000000 */
[----:B------:R-:W-:Y:S01]  /*5430*/  FADD R11, R26, R26 ;  /* 0x0000001a1a0b7221 */ /* 0x000fe20000000000 */
[----:B------:R-:W-:Y:S01]  /*5440*/  FFMA R32, RZ, R27, R32 ;  /* 0x0000001bff207223 */ /* 0x000fe20000000020 */
[----:B------:R-:W-:Y:S01]  /*5450*/  FADD R35, R30, R35 ;  /* 0x000000231e237221 */ /* 0x000fe20000000000 */
[----:B------:R-:W-:Y:S01]  /*5460*/  FFMA R17, RZ, R29, R9 ;  /* 0x0000001dff117223 */ /* 0x000fe20000000009 */
[CC--:B------:R-:W-:Y:S01]  /*5470*/  FFMA R16, R122.reuse, R11.reuse, R16 ;  /* 0x0000000b7a107223 */ /* 0x0c0fe20000000010 */
[-C--:B------:R-:W-:Y:S01]  /*5480*/  FFMA R9, RZ, R11.reuse, R18 ;  /* 0x0000000bff097223 */ /* 0x080fe20000000012 */
[----:B------:R-:W-:Y:S01]  /*5490*/  FFMA R124, RZ, R11, R124 ;  /* 0x0000000bff7c7223 */ /* 0x000fe2000000007c */
[-C--:B------:R-:W-:Y:S01]  /*54a0*/  FFMA R28, RZ, R29.reuse, R28 ;  /* 0x0000001dff1c7223 */ /* 0x080fe2000000001c */
[----:B------:R-:W-:Y:S01]  /*54b0*/  FFMA R33, R122, R29, R33 ;  /* 0x0000001d7a217223 */ /* 0x000fe20000000021 */
[----:B------:R-:W-:Y:S01]  /*54c0*/  FADD R32, R32, R37 ;  /* 0x0000002520207221 */ /* 0x000fe20000000000 */
[-C--:B------:R-:W-:Y:S01]  /*54d0*/  FFMA R11, R5, R35.reuse, RZ ;  /* 0x00000023050b7223 */ /* 0x080fe200000000ff */
[----:B------:R-:W-:Y:S01]  /*54e0*/  FADD R17, R17, R24 ;  /* 0x0000001811117221 */ /* 0x000fe20000000000 */
[----:B------:R-:W-:Y:S01]  /*54f0*/  FFMA R18, R6, R35, RZ ;  /* 0x0000002306127223 */ /* 0x000fe200000000ff */
[----:B------:R-:W-:Y:S01]  /*5500*/  FADD R127, R16, R127 ;  /* 0x0000007f107f7221 */ /* 0x000fe20000000000 */
[-C--:B------:R-:W-:Y:S01]  /*5510*/  FFMA R25, R12, R32.reuse, R11 ;  /* 0x000000200c197223 */ /* 0x080fe2000000000b */
[----:B------:R-:W-:Y:S01]  /*5520*/  FADD R28, R28, R81 ;  /* 0x000000511c1c7221 */ /* 0x000fe20000000000 */
[----:B------:R-:W-:Y:S01]  /*5530*/  FFMA R20, R15, R32, R18 ;  /* 0x000000200f147223 */ /* 0x000fe20000000012 */
[-C--:B------:R-:W-:Y:S01]  /*5540*/  FFMA R11, R5, R17.reuse, RZ ;  /* 0x00000011050b7223 */ /* 0x080fe200000000ff */
[----:B0-----:R-:W-:Y:S01]  /*5550*/  FMUL R21, R21, 0.5 ;  /* 0x3f00000015157820 */ /* 0x001fe20000400000 */
[----:B------:R-:W-:Y:S01]  /*5560*/  FFMA R16, R6, R17, RZ ;  /* 0x0000001106107223 */ /* 0x000fe200000000ff */
[----:B------:R-:W-:Y:S01]  /*5570*/  FFMA R31, R122, R27, R31 ;  /* 0x0000001b7a1f7223 */ /* 0x000fe2000000001f */
[----:B------:R-:W-:Y:S01]  /*5580*/  FFMA R18, R8, R17, RZ ;  /* 0x0000001108127223 */ /* 0x000fe200000000ff */
[----:B------:R-:W-:Y:S01]  /*5590*/  FMUL R29, R21, 0.63661974668502807617 ;  /* 0x3f22f983151d7820 */ /* 0x000fe20000400000 */
[----:B------:R-:W-:Y:S01]  /*55a0*/  FADD R9, R9, R34 ;  /* 0x0000002209097221 */ /* 0x000fe20000000000 */
[-C--:B------:R-:W-:Y:S01]  /*55b0*/  FFMA R24, R12, R28.reuse, R11 ;  /* 0x0000001c0c187223 */ /* 0x080fe2000000000b */
[-C--:B------:R-:W-:Y:S01]  /*55c0*/  FFMA R26, R15, R28.reuse, R16 ;  /* 0x0000001c0f1a7223 */ /* 0x080fe20000000010 */
[----:B------:R0:W1:Y:S01]  /*55d0*/  F2I.NTZ R30, R29 ;  /* 0x0000001d001e7305 */ /* 0x0000620000203100 */
[----:B------:R-:W-:Y:S01]  /*55e0*/  FADD R31, R31, R22 ;  /* 0x000000161f1f7221 */ /* 0x000fe20000000000 */
[----:B------:R-:W-:Y:S01]  /*55f0*/  FFMA R28, R23, R28, R18 ;  /* 0x0000001c171c7223 */ /* 0x000fe20000000012 */
[----:B------:R-:W-:Y:S01]  /*5600*/  FFMA R22, R8, R35, RZ ;  /* 0x0000002308167223 */ /* 0x000fe200000000ff */
[C---:B------:R-:W-:Y:S01]  /*5610*/  FFMA R11, R5.reuse, R5, RZ ;  /* 0x00000005050b7223 */ /* 0x040fe200000000ff */
[C---:B------:R-:W-:Y:S01]  /*5620*/  FFMA R16, R5.reuse, R6, RZ ;  /* 0x0000000605107223 */ /* 0x040fe200000000ff */
[C---:B------:R-:W-:Y:S01]  /*5630*/  FFMA R18, R5.reuse, R8, RZ ;  /* 0x0000000805127223 */ /* 0x040fe200000000ff */
[----:B------:R-:W-:Y:S01]  /*5640*/  FADD R124, R124, R19 ;  /* 0x000000137c7c7221 */ /* 0x000fe20000000000 */
[----:B------:R-:W-:Y:S01]  /*5650*/  FFMA R5, R5, R9, RZ ;  /* 0x0000000905057223 */ /* 0x000fe200000000ff */
[----:B------:R-:W-:Y:S01]  /*5660*/  FADD R33, R33, R80 ;  /* 0x0000005021217221 */ /* 0x000fe20000000000 */
[C---:B------:R-:W-:Y:S01]  /*5670*/  FFMA R27, R23.reuse, R32, R22 ;  /* 0x00000020171b7223 */ /* 0x040fe20000000016 */
[C---:B------:R-:W-:Y:S01]  /*5680*/  FFMA R11, R12.reuse, R12, R11 ;  /* 0x0000000c0c0b7223 */ /* 0x040fe2000000000b */
[C---:B------:R-:W-:Y:S01]  /*5690*/  FFMA R16, R12.reuse, R15, R16 ;  /* 0x0000000f0c107223 */ /* 0x040fe20000000010 */
[C---:B------:R-:W-:Y:S01]  /*56a0*/  FFMA R17, R12.reuse, R23, R18 ;  /* 0x000000170c117223 */ /* 0x040fe20000000012 */
[----:B------:R-:W-:Y:S01]  /*56b0*/  FFMA R22, R12, R124, R5 ;  /* 0x0000007c0c167223 */ /* 0x000fe20000000005 */
[C---:B------:R-:W-:Y:S01]  /*56c0*/  FFMA R12, R6.reuse, R6, RZ ;  /* 0x00000006060c7223 */ /* 0x040fe200000000ff */
[CC--:B------:R-:W-:Y:S01]  /*56d0*/  FFMA R18, R6.reuse, R8.reuse, RZ ;  /* 0x0000000806127223 */ /* 0x0c0fe200000000ff */
[-C--:B------:R-:W-:Y:S01]  /*56e0*/  FFMA R5, R6, R9.reuse, RZ ;  /* 0x0000000906057223 */ /* 0x080fe200000000ff */
[C---:B------:R-:W-:Y:S01]  /*56f0*/  FFMA R6, R8.reuse, R9, RZ ;  /* 0x0000000908067223 */ /* 0x040fe200000000ff */
[----:B------:R-:W-:Y:S01]  /*5700*/  FFMA R8, R8, R8, RZ ;  /* 0x0000000808087223 */ /* 0x000fe200000000ff */
[C---:B0-----:R-:W-:Y:S01]  /*5710*/  FFMA R29, R10.reuse, R33, R24 ;  /* 0x000000210a1d7223 */ /* 0x041fe20000000018 */
[----:B-1----:R-:W-:Y:S01]  /*5720*/  I2FP.F32.S32 R24, R30 ;  /* 0x0000001e00187245 */ /* 0x002fe20000201400 */
[----:B------:R-:W-:Y:S01]  /*5730*/  FFMA R25, R10, R31, R25 ;  /* 0x0000001f0a197223 */ /* 0x000fe20000000019 */
[----:B------:R-:W-:Y:S01]  /*5740*/  FFMA R19, R23, R23, R8 ;  /* 0x0000001717137223 */ /* 0x000fe20000000008 */
[----:B------:R-:W-:Y:S01]  /*5750*/  FSETP.GE.AND P3, PT, |R21|, 105615, PT ;  /* 0x47ce47801500780b */ /* 0x000fe20003f66200 */
[-C--:B------:R-:W-:Y:S01]  /*5760*/  FFMA R8, R13, R31.reuse, R20 ;  /* 0x0000001f0d087223 */ /* 0x080fe20000000014 */
[----:B------:R-:W-:Y:S01]  /*5770*/  FFMA R27, R14, R31, R27 ;  /* 0x0000001f0e1b7223 */ /* 0x000fe2000000001b */
[C---:B------:R-:W-:Y:S01]  /*5780*/  FFMA R31, R24.reuse, -1.5707962512969970703, R21 ;  /* 0xbfc90fda181f7823 */ /* 0x040fe20000000015 */
[C---:B------:R-:W-:Y:S01]  /*5790*/  FFMA R12, R15.reuse, R15, R12 ;  /* 0x0000000f0f0c7223 */ /* 0x040fe2000000000c */
[C---:B------:R-:W-:Y:S01]  /*57a0*/  FFMA R9, R15.reuse, R23, R18 ;  /* 0x000000170f097223 */ /* 0x040fe20000000012 */
[-C--:B------:R-:W-:Y:S01]  /*57b0*/  FFMA R18, R15, R124.reuse, R5 ;  /* 0x0000007c0f127223 */ /* 0x080fe20000000005 */
[----:B------:R-:W-:Y:S01]  /*57c0*/  FFMA R31, R24, -7.5497894158615963534e-08, R31 ;  /* 0xb3a22168181f7823 */ /* 0x000fe2000000001f */
[----:B------:R-:W-:Y:S01]  /*57d0*/  FFMA R23, R23, R124, R6 ;  /* 0x0000007c17177223 */ /* 0x000fe20000000006 */
[----:B------:R-:W-:Y:S01]  /*57e0*/  FSETP.GT.AND P0, PT, R105, -0.5, PT ;  /* 0xbf0000006900780b */ /* 0x000fe20003f04000 */
[----:B------:R-:W-:Y:S01]  /*57f0*/  FFMA R26, R13, R33, R26 ;  /* 0x000000210d1a7223 */ /* 0x000fe2000000001a */
[----:B------:R-:W-:Y:S01]  /*5800*/  FSETP.GT.AND P1, PT, R110, -0.5, PT ;  /* 0xbf0000006e00780b */ /* 0x000fe20003f24000 */
[C---:B------:R-:W-:Y:S01]  /*5810*/  FFMA R11, R10.reuse, R10, R11 ;  /* 0x0000000a0a0b7223 */ /* 0x040fe2000000000b */
[----:B------:R-:W-:Y:S01]  /*5820*/  FSETP.GT.AND P2, PT, R109, -0.5, PT ;  /* 0xbf0000006d00780b */ /* 0x000fe20003f44000 */
[C---:B------:R-:W-:Y:S01]  /*5830*/  FFMA R5, R10.reuse, R13, R16 ;  /* 0x0000000d0a057223 */ /* 0x040fe20000000010 */
[CC--:B------:R-:W-:Y:S01]  /*5840*/  FFMA R6, R10.reuse, R14.reuse, R17 ;  /* 0x0000000e0a067223 */ /* 0x0c0fe20000000011 */
[----:B------:R-:W-:Y:S01]  /*5850*/  FFMA R22, R10, R127, R22 ;  /* 0x0000007f0a167223 */ /* 0x000fe20000000016 */
[----:B------:R-:W-:Y:S01]  /*5860*/  FFMA R15, R13, R13, R12 ;  /* 0x0000000d0d0f7223 */ /* 0x000fe2000000000c */
[----:B------:R-:W-:Y:S01]  /*5870*/  FFMA R31, R24, -5.3903029534742383927e-15, R31 ;  /* 0xa7c234c5181f7823 */ /* 0x000fe2000000001f */
[----:B------:R-:W-:Y:S01]  /*5880*/  FADD R105, R105, 0.5 ;  /* 0x3f00000069697421 */ /* 0x000fe20000000000 */
[----:B------:R-:W-:Y:S01]  /*5890*/  FADD R110, R110, 0.5 ;  /* 0x3f0000006e6e7421 */ /* 0x000fe20000000000 */
[----:B------:R-:W-:Y:S01]  /*58a0*/  FADD R109, R109, 0.5 ;  /* 0x3f0000006d6d7421 */ /* 0x000fe20000000000 */
[CC--:B------:R-:W-:Y:S01]  /*58b0*/  FFMA R12, R13.reuse, R127.reuse, R18 ;  /* 0x0000007f0d0c7223 */ /* 0x0c0fe20000000012 */
[C---:B------:R-:W-:Y:S01]  /*58c0*/  FFMA R10, R14.reuse, R127, R23 ;  /* 0x0000007f0e0a7223 */ /* 0x040fe20000000017 */
[C---:B------:R-:W-:Y:S01]  /*58d0*/  FFMA R20, R14.reuse, R33, R28 ;  /* 0x000000210e147223 */ /* 0x040fe2000000001c */
[-C--:B------:R-:W-:Y:S01]  /*58e0*/  FFMA R16, R13, R14.reuse, R9 ;  /* 0x0000000e0d107223 */ /* 0x080fe20000000009 */
[----:B------:R-:W-:Y:S01]  /*58f0*/  FFMA R17, R14, R14, R19 ;  /* 0x0000000e0e117223 */ /* 0x000fe20000000013 */
[----:B------:R-:W-:Y:S01]  /*5900*/  FADD R18, R27, R26 ;  /* 0x0000001a1b127221 */ /* 0x000fe20000000000 */
[----:B------:R-:W-:Y:S01]  /*5910*/  FADD R12, R12, R25 ;  /* 0x000000190c0c7221 */ /* 0x000fe20000000000 */
[----:B------:R-:W-:Y:S01]  /*5920*/  FADD R10, R10, R29 ;  /* 0x0000001d0a0a7221 */ /* 0x000fe20000000000 */
[----:B------:R-:W-:Y:S01]  /*5930*/  FMNMX R140, RZ, R105, !PT ;  /* 0x00000069ff8c7209 */ /* 0x000fe20007800000 */
[----:B------:R-:W-:Y:S01]  /*5940*/  FADD R19, R8, R8 ;  /* 0x0000000808137221 */ /* 0x000fe20000000000 */
[----:B------:R-:W-:Y:S01]  /*5950*/  FSEL R150, R107, RZ, P0 ;  /* 0x000000ff6b967208 */ /* 0x000fe20000000000 */
[----:B------:R-:W-:Y:S01]  /*5960*/  FADD R13, R22, R22 ;  /* 0x00000016160d7221 */ /* 0x000fe20000000000 */
[----:B------:R-:W-:-:S02]  /*5970*/  FMNMX R141, RZ, R110, !PT ;  /* 0x0000006eff8d7209 */ /* 0x000fc40007800000 */
[----:B------:R-:W-:Y:S02]  /*5980*/  FSEL R151, R106, RZ, P1 ;  /* 0x000000ff6a977208 */ /* 0x000fe40000800000 */
[----:B------:R-:W-:Y:S02]  /*5990*/  FMNMX R142, RZ, R109, !PT ;  /* 0x0000006dff8e7209 */ /* 0x000fe40007800000 */
[----:B------:R-:W-:Y:S02]  /*59a0*/  FSEL R153, R104, RZ, P2 ;  /* 0x000000ff68997208 */ /* 0x000fe40001000000 */
[----:B------:R-:W-:Y:S02]  /*59b0*/  MOV R27, R30 ;  /* 0x0000001e001b7202 */ /* 0x000fe40000000f00 */
[----:B------:R-:W-:Y:S02]  /*59c0*/  P2R R9, PR, RZ, 0x8 ;  /* 0x00000008ff097803 */ /* 0x000fe40000000000 */
[----:B------:R-:W-:Y:S01]  /*59d0*/  MOV R28, R31 ;  /* 0x0000001f001c7202 */ /* 0x000fe20000000f00 */
        /* <DEDUP_REMOVED lines=11> */
.L_x_104:
        /* <DEDUP_REMOVED lines=11> */
[----:B------:R-:W-:Y:S01]  /*5b40*/  ISETP.EQ.AND P5, PT, R32, 0x14, PT ;  /* 0x000000142000780c */ /* 0x000fe20003fa2270 */
[----:B--2---:R-:W-:-:S03]  /*5b50*/  IMAD.WIDE.U32 R8, R9, R30, RZ ;  /* 0x0000001e09087225 */ /* 0x004fc600078e00ff */
[----:B------:R-:W-:-:S04]  /*5b60*/  IADD3 R8, P2, PT, R8, R35, RZ ;  /* 0x0000002308087210 */ /* 0x000fc80007f5e0ff */
[----:B------:R-:W-:Y:S02]  /*5b70*/  IADD3.X R35, PT, PT, R9, R33, RZ, P2, !PT ;  /* 0x0000002109237210 */ /* 0x000fe400017fe4ff */
[----:B------:R-:W-:Y:S02]  /*5b80*/  ISETP.EQ.AND P2, PT, R32, 0x8, PT ;  /* 0x000000082000780c */ /* 0x000fe40003f42270 */
[-C--:B------:R-:W-:Y:S02]  /*5b90*/  @P0 MOV R14, R8.reuse ;  /* 0x00000008000e0202 */ /* 0x080fe40000000f00 */
[-C--:B------:R-:W-:Y:S02]  /*5ba0*/  @P1 MOV R22, R8.reuse ;  /* 0x0000000800161202 */ /* 0x080fe40000000f00 */
[-C--:B------:R-:W-:Y:S02]  /*5bb0*/  @P3 MOV R24, R8.reuse ;  /* 0x0000000800183202 */ /* 0x080fe40000000f00 */
[----:B------:R-:W-:-:S02]  /*5bc0*/  @P4 MOV R25, R8 ;  /* 0x0000000800194202 */ /* 0x000fc40000000f00 */
[-C--:B------:R-:W-:Y:S02]  /*5bd0*/  @P5 MOV R26, R8.reuse ;  /* 0x00000008001a5202 */ /* 0x080fe40000000f00 */
[----:B------:R-:W-:Y:S02]  /*5be0*/  IADD3 R32, PT, PT, R32, 0x4, RZ ;  /* 0x0000000420207810 */ /* 0x000fe40007ffe0ff */
        /* <DEDUP_REMOVED lines=13> */
[----:B------:R-:W-:-:S03]  /*5cc0*/  ISETP.EQ.AND P5, PT, R29, 0x4, PT ;  /* 0x000000041d00780c */ /* 0x000fc60003fa2270 */
[-C--:B------:R-:W-:Y:S02]  /*5cd0*/  @P3 MOV R9, R14.reuse ;  /* 0x0000000e00093202 */ /* 0x080fe40000000f00 */
[----:B------:R-:W-:Y:S02]  /*5ce0*/  @P4 MOV R28, R14 ;  /* 0x0000000e001c4202 */ /* 0x000fe40000000f00 */
[C---:B------:R-:W-:Y:S02]  /*5cf0*/  ISETP.EQ.AND P3, PT, R29.reuse, -0x4, PT ;  /* 0xfffffffc1d00780c */ /* 0x040fe40003f62270 */
[----:B------:R-:W-:Y:S02]  /*5d00*/  @P4 MOV R9, R22 ;  /* 0x0000001600094202 */ /* 0x000fe40000000f00 */
[----:B------:R-:W-:Y:S02]  /*5d10*/  ISETP.EQ.AND P4, PT, R29, RZ, PT ;  /* 0x000000ff1d00720c */ /* 0x000fe40003f82270 */
        /* <DEDUP_REMOVED lines=10> */
[----:B------:R-:W-:Y:S02]  /*5dc0*/  @P5 MOV R28, R35 ;  /* 0x00000023001c5202 */ /* 0x000fe40000000f00 */
[----:B------:R-:W-:Y:S01]  /*5dd0*/  MOV R33, R9 ;  /* 0x0000000900217202 */ /* 0x000fe20000000f00 */
[----:B------:R-:W-:Y:S06]  /*5de0*/  @!P6 BRA `(.L_x_105) ;  /* 0x00000000002ce947 */ /* 0x000fec0003800000 */
[----:B------:R-:W-:Y:S02]  /*5df0*/  @P0 MOV R9, R14 ;  /* 0x0000000e00090202 */ /* 0x000fe40000000f00 */
[----:B------:R-:W-:Y:S02]  /*5e00*/  ISETP.EQ.AND P0, PT, R29, 0x8, PT ;  /* 0x000000081d00780c */ /* 0x000fe40003f02270 */
[----:B------:R-:W-:Y:S02]  /*5e10*/  @P1 MOV R9, R22 ;  /* 0x0000001600091202 */ /* 0x000fe40000000f00 */
[----:B------:R-:W-:Y:S02]  /*5e20*/  @P2 MOV R9, R23 ;  /* 0x0000001700092202 */ /* 0x000fe40000000f00 */
[----:B------:R-:W-:Y:S02]  /*5e30*/  @P3 MOV R9, R24 ;  /* 0x0000001800093202 */ /* 0x000fe40000000f00 */
[----:B------:R-:W-:-:S02]  /*5e40*/  @P4 MOV R9, R25 ;  /* 0x0000001900094202 */ /* 0x000fc40000000f00 */
[----:B------:R-:W-:Y:S02]  /*5e50*/  @P5 MOV R9, R26 ;  /* 0x0000001a00095202 */ /* 0x000fe40000000f00 */
[----:B------:R-:W-:Y:S02]  /*5e60*/  LOP3.LUT R8, R8, 0x1f, RZ, 0xc0, !PT ;  /* 0x0000001f08087812 */ /* 0x000fe400078ec0ff */
[----:B------:R-:W-:Y:S02]  /*5e70*/  @P0 MOV R9, R35 ;  /* 0x0000002300090202 */ /* 0x000fe40000000f00 */
[-C--:B------:R-:W-:Y:S02]  /*5e80*/  SHF.L.W.U32.HI R33, R28, R8.reuse, R33 ;  /* 0x000000081c217219 */ /* 0x080fe40000010e21 */
[----:B------:R-:W-:-:S07]  /*5e90*/  SHF.L.W.U32.HI R28, R9, R8, R28 ;  /* 0x00000008091c7219 */ /* 0x000fce0000010e1c */
.L_x_105:
        /* <DEDUP_REMOVED lines=18> */
.L_x_103:
[----:B------:R-:W-:Y:S01]  /*5fc0*/  MOV R8, 0x37cbac00 ;  /* 0x37cbac0000087802 */ /* 0x000fe20000000f00 */
[----:B------:R-:W-:Y:S01]  /*5fd0*/  FMUL R9, R28, R28 ;  /* 0x0000001c1c097220 */ /* 0x000fe20000400000 */
[C---:B------:R-:W-:Y:S02]  /*5fe0*/  LOP3.LUT R29, R30.reuse, 0x1, RZ, 0xc0, !PT ;  /* 0x000000011e1d7812 */ /* 0x040fe400078ec0ff */
[----:B------:R-:W-:Y:S01]  /*5ff0*/  MOV R32, 0x3c0885e4 ;  /* 0x3c0885e400207802 */ /* 0x000fe20000000f00 */
[----:B------:R-:W-:Y:S01]  /*6000*/  FFMA R8, R9, R8, -0.0013887860113754868507 ;  /* 0xbab607ed09087423 */ /* 0x000fe20000000008 */
[----:B------:R-:W-:Y:S02]  /*6010*/  ISETP.NE.U32.AND P0, PT, R29, 0x1, PT ;  /* 0x000000011d00780c */ /* 0x000fe40003f05070 */
[----:B------:R-:W-:Y:S02]  /*6020*/  IADD3 R29, PT, PT, R30, 0x1, RZ ;  /* 0x000000011e1d7810 */ /* 0x000fe40007ffe0ff */
[----:B------:R-:W-:-:S02]  /*6030*/  MOV R33, 0x3e2aaaa8 ;  /* 0x3e2aaaa800217802 */ /* 0x000fc40000000f00 */
[----:B------:R-:W-:Y:S02]  /*6040*/  FSEL R30, R8, -0.00019574658654164522886, P0 ;  /* 0xb94d4153081e7808 */ /* 0x000fe40000000000 */
[----:B------:R-:W-:Y:S02]  /*6050*/  FSEL R32, R32, 0.041666727513074874878, !P0 ;  /* 0x3d2aaabb20207808 */ /* 0x000fe40004000000 */
[----:B------:R-:W-:Y:S02]  /*6060*/  FSETP.GE.AND P2, PT, |R21|, 105615, PT ;  /* 0x47ce47801500780b */ /* 0x000fe40003f46200 */
[----:B------:R-:W-:Y:S01]  /*6070*/  LOP3.LUT P1, RZ, R29, 0x2, RZ, 0xc0, !PT ;  /* 0x000000021dff7812 */ /* 0x000fe2000782c0ff */
[----:B------:R-:W-:Y:S01]  /*6080*/  FFMA R30, R9, R30, R32 ;  /* 0x0000001e091e7223 */ /* 0x000fe20000000020 */
[----:B------:R-:W-:Y:S02]  /*6090*/  FSEL R8, R28, 1, !P0 ;  /* 0x3f8000001c087808 */ /* 0x000fe40004000000 */
[----:B------:R-:W-:-:S03]  /*60a0*/  FSEL R33, -R33, -0.4999999701976776123, !P0 ;  /* 0xbeffffff21217808 */ /* 0x000fc60004000100 */
[C---:B------:R-:W-:Y:S02]  /*60b0*/  FFMA R29, R9.reuse, R8, RZ ;  /* 0x00000008091d7223 */ /* 0x040fe400000000ff */
[----:B------:R-:W-:-:S04]  /*60c0*/  FFMA R30, R9, R30, R33 ;  /* 0x0000001e091e7223 */ /* 0x000fc80000000021 */
[----:B------:R-:W-:-:S04]  /*60d0*/  FFMA R30, R29, R30, R8 ;  /* 0x0000001e1d1e7223 */ /* 0x000fc80000000008 */
[----:B------:R-:W-:Y:S01]  /*60e0*/  @P1 FADD R30, RZ, -R30 ;  /* 0x8000001eff1e1221 */ /* 0x000fe20000000000 */
[----:B------:R-:W-:Y:S06]  /*60f0*/  @!P2 BRA `(.L_x_106) ;  /* 0x000000040078a947 */ /* 0x000fec0003800000 */
[----:B------:R-:W-:-:S13]  /*6100*/  FSETP.NEU.AND P0, PT, |R21|, +INF , PT ;  /* 0x7f8000001500780b */ /* 0x000fda0003f0d200 */
[----:B------:R-:W-:Y:S01]  /*6110*/  @!P0 FMUL R31, RZ, R21 ;  /* 0x00000015ff1f8220 */ /* 0x000fe20000400000 */
[----:B------:R-:W-:Y:S01]  /*6120*/  @!P0 MOV R27, RZ ;  /* 0x000000ff001b8202 */ /* 0x000fe20000000f00 */
[----:B------:R-:W-:Y:S06]  /*6130*/  @!P0 BRA `(.L_x_106) ;  /* 0x0000000400688947 */ /* 0x000fec0003800000 */
[----:B------:R-:W-:Y:S01]  /*6140*/  SHF.L.U32 R8, R21, 0x8, RZ ;  /* 0x0000000815087819 */ /* 0x000fe200000006ff */
[----:B------:R-:W-:Y:S01]  /*6150*/  HFMA2 R31, -RZ, RZ, 0, 0 ;  /* 0x00000000ff1f7431 */ /* 0x000fe200000001ff */
[----:B------:R-:W-:Y:S01]  /*6160*/  MOV R27, RZ ;  /* 0x000000ff001b7202 */ /* 0x000fe20000000f00 */
[----:B------:R-:W-:Y:S01]  /*6170*/  HFMA2 R32, -RZ, RZ, 0, 0 ;  /* 0x00000000ff207431 */ /* 0x000fe200000001ff */
[----:B------:R-:W-:Y:S01]  /*6180*/  LOP3.LUT R33, R8, 0x80000000, RZ, 0xfc, !PT ;  /* 0x8000000008217812 */ /* 0x000fe200078efcff */
[----:B------:R-:W0:Y:S01]  /*6190*/  LDCU.64 UR14, c[0x4][URZ] ;  /* 0x01000000ff0e77ac */ /* 0x000e220008000a00 */
[----:B------:R-:W-:-:S05]  /*61a0*/  UMOV UR4, URZ ;  /* 0x000000ff00047c82 */ /* 0x000fca0008000000 */
.L_x_107:
        /* <DEDUP_REMOVED lines=65> */
.L_x_108:
        /* <DEDUP_REMOVED lines=18> */
.L_x_106:
[----:B------:R-:W-:Y:S01]  /*66e0*/  MOV R21, R31 ;  /* 0x0000001f00157202 */ /* 0x000fe20000000f00 */
[----:B------:R-:W-:Y:S01]  /*66f0*/  FMUL R120, R30, R30 ;  /* 0x0000001e1e787220 */ /* 0x000fe20000400000 */
        /* <DEDUP_REMOVED lines=8> */
[----:B------:R-:W-:-:S04]  /*6780*/  FFMA R9, R8, R9, 0.13337790966033935547 ;  /* 0x3e08943808097423 */ /* 0x000fc80000000009 */
[----:B------:R-:W-:Y:S01]  /*6790*/  FFMA R28, R8, R9, 0.33333230018615722656 ;  /* 0x3eaaaa88081c7423 */ /* 0x000fe20000000009 */
[----:B------:R-:W-:Y:S01]  /*67a0*/  IADD3 R9, PT, PT, R120, 0x1800000, RZ ;  /* 0x0180000078097810 */ /* 0x000fe20007ffe0ff */
[----:B------:R-:W-:-:S03]  /*67b0*/  FMUL R8, R8, R21 ;  /* 0x0000001508087220 */ /* 0x000fc60000400000 */
[----:B------:R-:W-:Y:S01]  /*67c0*/  LOP3.LUT R9, R9, 0x7f800000, RZ, 0xc0, !PT ;  /* 0x7f80000009097812 */ /* 0x000fe200078ec0ff */
[----:B------:R-:W-:-:S03]  /*67d0*/  @P0 FFMA R21, R28, R8, R21 ;  /* 0x000000081c150223 */ /* 0x000fc60000000015 */
[----:B------:R-:W-:-:S03]  /*67e0*/  ISETP.GT.U32.AND P0, PT, R9, 0x1ffffff, PT ;  /* 0x01ffffff0900780c */ /* 0x000fc60003f04070 */
[----:B------:R-:W0:Y:S10]  /*67f0*/  @!P1 MUFU.RCP R21, -R21 ;  /* 0x8000001500159308 */ /* 0x000e340000001000 */
[----:B------:R-:W-:Y:S05]  /*6800*/  @P0 BRA `(.L_x_109) ;  /* 0x00000000000c0947 */ /* 0x000fea0003800000 */
[----:B------:R-:W-:-:S07]  /*6810*/  MOV R126, 0x6830 ;  /* 0x00006830007e7802 */ /* 0x000fce0000000f00 */
[----:B0-----:R-:W-:Y:S05]  /*6820*/  CALL.REL.NOINC `($__internal_2_$__cuda_sm20_rcp_rn_f32_slowpath) ;  /* 0x0000004c00587944 */ /* 0x001fea0003c00000 */
[----:B------:R-:W-:Y:S05]  /*6830*/  BRA `(.L_x_110) ;  /* 0x0000000000107947 */ /* 0x000fea0003800000 */
.L_x_109:
[----:B------:R-:W1:Y:S02]  /*6840*/  MUFU.RCP R143, R120 ;  /* 0x00000078008f7308 */ /* 0x000e640000001000 */
[----:B-1----:R-:W-:-:S04]  /*6850*/  FFMA R8, R120, R143, -1 ;  /* 0xbf80000078087423 */ /* 0x002fc8000000008f */
[----:B------:R-:W-:-:S04]  /*6860*/  FADD.FTZ R8, -R8, -RZ ;  /* 0x800000ff08087221 */ /* 0x000fc80000010100 */
[----:B------:R-:W-:-:S07]  /*6870*/  FFMA R143, R143, R8, R143 ;  /* 0x000000088f8f7223 */ /* 0x000fce000000008f */
.L_x_110:
[----:B------:R-:W1:Y:S02]  /*6880*/  LDC R27, c[0x0][0x7e8] ;  /* 0x0001fa00ff1b7b82 */ /* 0x000e640000000800 */
[----:B-1----:R-:W-:-:S04]  /*6890*/  FMUL R27, R27, 0.5 ;  /* 0x3f0000001b1b7820 */ /* 0x002fc80000400000 */
[C---:B------:R-:W-:Y:S01]  /*68a0*/  FMUL R8, R27.reuse, 0.63661974668502807617 ;  /* 0x3f22f9831b087820 */ /* 0x040fe20000400000 */
[----:B------:R-:W-:-:S03]  /*68b0*/  FSETP.GE.AND P0, PT, |R27|, 105615, PT ;  /* 0x47ce47801b00780b */ /* 0x000fc60003f06200 */
[----:B------:R1:W2:Y:S02]  /*68c0*/  F2I.NTZ R32, R8 ;  /* 0x0000000800207305 */ /* 0x0002a40000203100 */
[----:B-1----:R-:W-:Y:S02]  /*68d0*/  P2R R8, PR, RZ, 0x1 ;  /* 0x00000001ff087803 */ /* 0x002fe40000000000 */
[-C--:B--2---:R-:W-:Y:S02]  /*68e0*/  I2FP.F32.S32 R28, R32.reuse ;  /* 0x00000020001c7245 */ /* 0x084fe40000201400 */
[----:B------:R-:W-:-:S03]  /*68f0*/  MOV R30, R32 ;  /* 0x00000020001e7202 */ /* 0x000fc60000000f00 */
[----:B------:R-:W-:-:S04]  /*6900*/  FFMA R9, R28, -1.5707962512969970703, R27 ;  /* 0xbfc90fda1c097823 */ /* 0x000fc8000000001b */
[----:B------:R-:W-:-:S04]  /*6910*/  FFMA R9, R28, -7.5497894158615963534e-08, R9 ;  /* 0xb3a221681c097823 */ /* 0x000fc80000000009 */
[----:B------:R-:W-:-:S05]  /*6920*/  FFMA R31, R28, -5.3903029534742383927e-15, R9 ;  /* 0xa7c234c51c1f7823 */ /* 0x000fca0000000009 */
        /* <DEDUP_REMOVED lines=9> */
[----:B------:R-:W1:Y:S01]  /*69c0*/  LDCU.64 UR14, c[0x4][URZ] ;  /* 0x01000000ff0e77ac */ /* 0x000e620008000a00 */
[----:B------:R-:W-:Y:S01]  /*69d0*/  LOP3.LUT R32, R8, 0x80000000, RZ, 0xfc, !PT ;  /* 0x8000000008207812 */ /* 0x000fe200078efcff */
[----:B------:R-:W-:-:S06]  /*69e0*/  UMOV UR4, URZ ;  /* 0x000000ff00047c82 */ /* 0x000fcc0008000000 */
.L_x_112:
[----:B-1----:R-:W-:Y:S02]  /*69f0*/  MOV R28, UR14 ;  /* 0x0000000e001c7c02 */ /* 0x002fe40008000f00 */
        /* <DEDUP_REMOVED lines=64> */
.L_x_113:
        /* <DEDUP_REMOVED lines=9> */
[----:B------:R-:W1:Y:S01]  /*6e90*/  I2F.F64.S64 R8, R28 ;  /* 0x0000001c00087312 */ /* 0x000e620000301c00 */
[C---:B------:R-:W-:Y:S02]  /*6ea0*/  LOP3.LUT R33, R34.reuse, R27, RZ, 0x3c, !PT ;  /* 0x0000001b22217212 */ /* 0x040fe400078e3cff */
[----:B------:R-:W-:Y:S02]  /*6eb0*/  LEA.HI R32, R34, R32, RZ, 0x1 ;  /* 0x0000002022207211 */ /* 0x000fe400078f08ff */
[----:B------:R-:W-:Y:S02]  /*6ec0*/  ISETP.GE.AND P1, PT, R33, RZ, PT ;  /* 0x000000ff2100720c */ /* 0x000fe40003f26270 */
[----:B------:R-:W-:-:S04]  /*6ed0*/  IADD3 R33, PT, PT, -R32, RZ, RZ ;  /* 0x000000ff20217210 */ /* 0x000fc80007ffe1ff */
[----:B------:R-:W-:Y:S01]  /*6ee0*/  @!P0 MOV R32, R33 ;  /* 0x0000002100208202 */ /* 0x000fe20000000f00 */
[----:B-1----:R-:W-:-:S10]  /*6ef0*/  DMUL R8, R8, UR14 ;  /* 0x0000000e08087c28 */ /* 0x002fd40008000000 */
[----:B------:R-:W1:Y:S02]  /*6f00*/  F2F.F32.F64 R8, R8 ;  /* 0x0000000800087310 */ /* 0x000e640000301000 */
[----:B-1----:R-:W-:-:S07]  /*6f10*/  FSEL R28, -R8, R8, !P1 ;  /* 0x00000008081c7208 */ /* 0x002fce0004800100 */
.L_x_111:
        /* <DEDUP_REMOVED lines=30> */
.L_x_115:
        /* <DEDUP_REMOVED lines=56> */
[----:B------:R-:W-:Y:S02]  /*7480*/  ISETP.EQ.AND P0, PT, R30, 0x8, PT ;  /* 0x000000081e00780c */ /* 0x000fe40003f02270 */
[----:B------:R-:W-:Y:S02]  /*7490*/  @P3 MOV R14, R24 ;  /* 0x00000018000e3202 */ /* 0x000fe40000000f00 */
[----:B------:R-:W-:Y:S02]  /*74a0*/  @P5 MOV R14, R25 ;  /* 0x00000019000e5202 */ /* 0x000fe40000000f00 */
[----:B------:R-:W-:-:S02]  /*74b0*/  @P4 MOV R14, R26 ;  /* 0x0000001a000e4202 */ /* 0x000fc40000000f00 */
[----:B------:R-:W-:-:S04]  /*74c0*/  LOP3.LUT R29, R29, 0x1f, RZ, 0xc0, !PT ;  /* 0x0000001f1d1d7812 */ /* 0x000fc800078ec0ff */
[----:B------:R-:W-:Y:S02]  /*74d0*/  SHF.L.W.U32.HI R28, R9, R29, R28 ;  /* 0x0000001d091c7219 */ /* 0x000fe40000010e1c */
[----:B------:R-:W-:-:S04]  /*74e0*/  @P0 MOV R14, R31 ;  /* 0x0000001f000e0202 */ /* 0x000fc80000000f00 */
[----:B------:R-:W-:-:S07]  /*74f0*/  SHF.L.W.U32.HI R9, R14, R29, R9 ;  /* 0x0000001d0e097219 */ /* 0x000fce0000010e09 */
.L_x_116:
        /* <DEDUP_REMOVED lines=18> */
.L_x_114:
[----:B------:R-:W-:Y:S01]  /*7620*/  MOV R22, R31 ;  /* 0x0000001f00167202 */ /* 0x000fe20000000f00 */
[----:B------:R-:W-:Y:S01]  /*7630*/  FMUL R120, R32, R32 ;  /* 0x0000002020787220 */ /* 0x000fe20000400000 */
[----:B------:R-:W-:Y:S01]  /*7640*/  MOV R8, 0x3c190000 ;  /* 0x3c19000000087802 */ /* 0x000fe20000000f00 */
[----:B------:R-:W-:Y:S01]  /*7650*/  FADD R20, R20, R20 ;  /* 0x0000001414147221 */ /* 0x000fe20000000000 */
        /* <DEDUP_REMOVED lines=8> */
[C---:B------:R-:W-:Y:S01]  /*76e0*/  FFMA R23, R9.reuse, R8, 0.33333230018615722656 ;  /* 0x3eaaaa8809177423 */ /* 0x040fe20000000008 */
[----:B------:R-:W-:Y:S01]  /*76f0*/  IADD3 R8, PT, PT, R120, 0x1800000, RZ ;  /* 0x0180000078087810 */ /* 0x000fe20007ffe0ff */
[----:B------:R-:W-:-:S03]  /*7700*/  FMUL R9, R9, R22 ;  /* 0x0000001609097220 */ /* 0x000fc60000400000 */
[----:B------:R-:W-:Y:S01]  /*7710*/  LOP3.LUT R8, R8, 0x7f800000, RZ, 0xc0, !PT ;  /* 0x7f80000008087812 */ /* 0x000fe200078ec0ff */
[----:B------:R-:W-:Y:S01]  /*7720*/  @P0 FFMA R22, R23, R9, R22 ;  /* 0x0000000917160223 */ /* 0x000fe20000000016 */
[----:B------:R-:W-:Y:S02]  /*7730*/  FMUL R23, RZ, R143 ;  /* 0x0000008fff177220 */ /* 0x000fe40000400000 */
[----:B------:R-:W-:-:S03]  /*7740*/  ISETP.GT.U32.AND P0, PT, R8, 0x1ffffff, PT ;  /* 0x01ffffff0800780c */ /* 0x000fc60003f04070 */
[----:B------:R-:W1:Y:S10]  /*7750*/  @!P1 MUFU.RCP R22, -R22 ;  /* 0x8000001600169308 */ /* 0x000e740000001000 */
[----:B------:R-:W-:Y:S05]  /*7760*/  @P0 BRA `(.L_x_117) ;  /* 0x00000000000c0947 */ /* 0x000fea0003800000 */
[----:B------:R-:W-:-:S07]  /*7770*/  MOV R126, 0x7790 ;  /* 0x00007790007e7802 */ /* 0x000fce0000000f00 */
[----:B01----:R-:W-:Y:S05]  /*7780*/  CALL.REL.NOINC `($__internal_2_$__cuda_sm20_rcp_rn_f32_slowpath) ;  /* 0x0000003c00807944 */ /* 0x003fea0003c00000 */
[----:B------:R-:W-:Y:S05]  /*7790*/  BRA `(.L_x_118) ;  /* 0x0000000000107947 */ /* 0x000fea0003800000 */
.L_x_117:
[----:B------:R-:W2:Y:S02]  /*77a0*/  MUFU.RCP R143, R120 ;  /* 0x00000078008f7308 */ /* 0x000ea40000001000 */
[----:B--2---:R-:W-:-:S04]  /*77b0*/  FFMA R8, R120, R143, -1 ;  /* 0xbf80000078087423 */ /* 0x004fc8000000008f */
[----:B------:R-:W-:-:S04]  /*77c0*/  FADD.FTZ R8, -R8, -RZ ;  /* 0x800000ff08087221 */ /* 0x000fc80000010100 */
[----:B------:R-:W-:-:S07]  /*77d0*/  FFMA R143, R143, R8, R143 ;  /* 0x000000088f8f7223 */ /* 0x000fce000000008f */
.L_x_118:
[----:B------:R-:W2:Y:S01]  /*77e0*/  LDCU UR4, c[0x0][0x7f4] ;  /* 0x0000fe80ff0477ac */ /* 0x000ea20008000800 */
[----:B0-----:R-:W-:Y:S01]  /*77f0*/  FADD R27, R21, R21 ;  /* 0x00000015151b7221 */ /* 0x001fe20000000000 */
[----:B------:R-:W-:-:S03]  /*7800*/  FMUL R26, RZ, R143 ;  /* 0x0000008fff1a7220 */ /* 0x000fc60000400000 */
[----:B------:R-:W0:Y:S01]  /*7810*/  MUFU.RCP R8, R27 ;  /* 0x0000001b00087308 */ /* 0x000e220000001000 */
[----:B--2---:R-:W-:-:S07]  /*7820*/  I2FP.F32.S32 R14, UR4 ;  /* 0x00000004000e7c45 */ /* 0x004fce0008201400 */
[----:B------:R-:W2:Y:S01]  /*7830*/  FCHK P0, R14, R27 ;  /* 0x0000001b0e007302 */ /* 0x000ea20000000000 */
[----:B0-----:R-:W-:-:S04]  /*7840*/  FFMA R9, -R27, R8, 1 ;  /* 0x3f8000001b097423 */ /* 0x001fc80000000108 */
[----:B------:R-:W-:-:S04]  /*7850*/  FFMA R9, R8, R9, R8 ;  /* 0x0000000908097223 */ /* 0x000fc80000000008 */
[----:B------:R-:W-:-:S04]  /*7860*/  FFMA R8, R14, R9, RZ ;  /* 0x000000090e087223 */ /* 0x000fc800000000ff */
[----:B------:R-:W-:-:S04]  /*7870*/  FFMA R25, -R27, R8, R14 ;  /* 0x000000081b197223 */ /* 0x000fc8000000010e */
[----:B------:R-:W-:Y:S01]  /*7880*/  FFMA R25, R9, R25, R8 ;  /* 0x0000001909197223 */ /* 0x000fe20000000008 */
[----:B--2---:R-:W-:Y:S06]  /*7890*/  @!P0 BRA `(.L_x_119) ;  /* 0x0000000000148947 */ /* 0x004fec0003800000 */
[----:B------:R-:W-:Y:S02]  /*78a0*/  MOV R9, R14 ;  /* 0x0000000e00097202 */ /* 0x000fe40000000f00 */
[----:B------:R-:W-:Y:S02]  /*78b0*/  MOV R8, R27 ;  /* 0x0000001b00087202 */ /* 0x000fe40000000f00 */
[----:B------:R-:W-:-:S07]  /*78c0*/  MOV R126, 0x78e0 ;  /* 0x000078e0007e7802 */ /* 0x000fce0000000f00 */
[----:B-1----:R-:W-:Y:S05]  /*78d0*/  CALL.REL.NOINC `($__internal_4_$__cuda_sm3x_div_rn_noftz_f32_slowpath) ;  /* 0x00000040005c7944 */ /* 0x002fea0003c00000 */
[----:B------:R-:W-:-:S07]  /*78e0*/  MOV R25, R8 ;  /* 0x0000000800197202 */ /* 0x000fce0000000f00 */
.L_x_119:
[----:B------:R-:W-:Y:S01]  /*78f0*/  FMUL R28, R27, R27 ;  /* 0x0000001b1b1c7220 */ /* 0x000fe20000400000 */
[----:B------:R-:W-:Y:S01]  /*7900*/  FADD R9, R23, R23 ;  /* 0x0000001717097221 */ /* 0x000fe20000000000 */
[----:B------:R-:W-:Y:S02]  /*7910*/  BSSY.RECONVERGENT B3, `(.L_x_120) ;  /* 0x000000e000037945 */ /* 0x000fe40003800200 */
[----:B------:R-:W0:Y:S01]  /*7920*/  MUFU.RCP R8, R28 ;  /* 0x0000001c00087308 */ /* 0x000e220000001000 */
[----:B------:R-:W-:-:S07]  /*7930*/  FFMA R9, R14, -R9, RZ ;  /* 0x800000090e097223 */ /* 0x000fce00000000ff */
        /* <DEDUP_REMOVED lines=8> */
[----:B------:R-:W-:-:S07]  /*79c0*/  MOV R126, 0x79e0 ;  /* 0x000079e0007e7802 */ /* 0x000fce0000000f00 */
[----:B-1----:R-:W-:Y:S05]  /*79d0*/  CALL.REL.NOINC `($__internal_4_$__cuda_sm3x_div_rn_noftz_f32_slowpath) ;  /* 0x00000040001c7944 */ /* 0x002fea0003c00000 */
[----:B------:R-:W-:-:S07]  /*79e0*/  MOV R24, R8 ;  /* 0x0000000800187202 */ /* 0x000fce0000000f00 */
.L_x_121:
[----:B------:R-:W-:Y:S05]  /*79f0*/  BSYNC.RECONVERGENT B3 ;  /* 0x0000000000037941 */ /* 0x000fea0003800200 */
.L_x_120:
        /* <DEDUP_REMOVED lines=11> */
[----:B------:R-:W-:Y:S02]  /*7ab0*/  MOV R9, R14 ;  /* 0x0000000e00097202 */ /* 0x000fe40000000f00 */
[----:B------:R-:W-:Y:S02]  /*7ac0*/  MOV R8, R29 ;  /* 0x0000001d00087202 */ /* 0x000fe40000000f00 */
[----:B------:R-:W-:-:S07]  /*7ad0*/  MOV R126, 0x7af0 ;  /* 0x00007af0007e7802 */ /* 0x000fce0000000f00 */
[----:B------:R-:W-:Y:S05]  /*7ae0*/  CALL.REL.NOINC `($__internal_4_$__cuda_sm3x_div_rn_noftz_f32_slowpath) ;  /* 0x0000003c00d87944 */ /* 0x000fea0003c00000 */
[----:B------:R-:W-:-:S07]  /*7af0*/  MOV R27, R8 ;  /* 0x00000008001b7202 */ /* 0x000fce0000000f00 */
.L_x_122:
[----:B------:R-:W-:Y:S01]  /*7b00*/  FMUL R28, R29, R29 ;  /* 0x0000001d1d1c7220 */ /* 0x000fe20000400000 */
[----:B------:R-:W-:Y:S01]  /*7b10*/  FADD R9, R26, R26 ;  /* 0x0000001a1a097221 */ /* 0x000fe20000000000 */
[----:B------:R-:W-:Y:S02]  /*7b20*/  BSSY.RECONVERGENT B3, `(.L_x_123) ;  /* 0x000000e000037945 */ /* 0x000fe40003800200 */
[----:B------:R-:W0:Y:S01]  /*7b30*/  MUFU.RCP R8, R28 ;  /* 0x0000001c00087308 */ /* 0x000e220000001000 */
[----:B------:R-:W-:-:S07]  /*7b40*/  FFMA R9, R14, -R9, RZ ;  /* 0x800000090e097223 */ /* 0x000fce00000000ff */
        /* <DEDUP_REMOVED lines=9> */
[----:B------:R-:W-:Y:S05]  /*7be0*/  CALL.REL.NOINC `($__internal_4_$__cuda_sm3x_div_rn_noftz_f32_slowpath) ;  /* 0x0000003c00987944 */ /* 0x000fea0003c00000 */
[----:B------:R-:W-:-:S07]  /*7bf0*/  MOV R14, R8 ;  /* 0x00000008000e7202 */ /* 0x000fce0000000f00 */
.L_x_124:
[----:B------:R-:W-:Y:S05]  /*7c00*/  BSYNC.RECONVERGENT B3 ;  /* 0x0000000000037941 */ /* 0x000fea0003800200 */
.L_x_123:
[----:B------:R-:W-:Y:S01]  /*7c10*/  FFMA R8, R3, R2, RZ ;  /* 0x0000000203087223 */ /* 0x000fe200000000ff */
[C---:B------:R-:W-:Y:S01]  /*7c20*/  FFMA R29, R0.reuse, UR5, RZ ;  /* 0x00000005001d7c23 */ /* 0x040fe200080000ff */
[----:B------:R-:W-:Y:S01]  /*7c30*/  FFMA R31, R0, UR8, RZ ;  /* 0x00000008001f7c23 */ /* 0x000fe200080000ff */
[----:B------:R-:W-:Y:S01]  /*7c40*/  BSSY.RECONVERGENT B3, `(.L_x_125) ;  /* 0x0000027000037945 */ /* 0x000fe20003800200 */
[----:B------:R-:W-:Y:S02]  /*7c50*/  FFMA R9, R117, R114, R8 ;  /* 0x0000007275097223 */ /* 0x000fe40000000008 */
[----:B------:R-:W-:Y:S02]  /*7c60*/  FFMA R30, R112, UR9, R31 ;  /* 0x00000009701e7c23 */ /* 0x000fe4000800001f */
[----:B------:R-:W-:Y:S02]  /*7c70*/  FFMA R8, R116, R113, R9 ;  /* 0x0000007174087223 */ /* 0x000fe40000000009 */
[----:B------:R-:W-:-:S02]  /*7c80*/  FFMA R30, R111, UR10, R30 ;  /* 0x0000000a6f1e7c23 */ /* 0x000fc4000800001e */
[----:B------:R-:W-:-:S04]  /*7c90*/  FADD R8, R115, R8 ;  /* 0x0000000873087221 */ /* 0x000fc80000000000 */
[----:B------:R-:W-:Y:S01]  /*7ca0*/  FADD R32, R8, 1.0000000116860974231e-07 ;  /* 0x33d6bf9508207421 */ /* 0x000fe20000000000 */
[----:B------:R-:W-:Y:S01]  /*7cb0*/  FFMA R8, R3, R0, RZ ;  /* 0x0000000003087223 */ /* 0x000fe200000000ff */
[----:B------:R-:W-:Y:S02]  /*7cc0*/  FFMA R3, R2, UR5, RZ ;  /* 0x0000000502037c23 */ /* 0x000fe400080000ff */
[----:B------:R-:W0:Y:S01]  /*7cd0*/  MUFU.RCP R9, R32 ;  /* 0x0000002000097308 */ /* 0x000e220000001000 */
[----:B------:R-:W-:Y:S01]  /*7ce0*/  FFMA R117, R117, R112, R8 ;  /* 0x0000007075757223 */ /* 0x000fe20000000008 */
[----:B------:R-:W-:-:S03]  /*7cf0*/  FFMA R8, R114, UR6, R3 ;  /* 0x0000000672087c23 */ /* 0x000fc60008000003 */
[----:B------:R-:W-:Y:S01]  /*7d00*/  FFMA R116, R116, R111, R117 ;  /* 0x0000006f74747223 */ /* 0x000fe20000000075 */
[----:B------:R-:W-:-:S03]  /*7d10*/  FFMA R3, R113, UR7, R8 ;  /* 0x0000000771037c23 */ /* 0x000fc60008000008 */
[----:B------:R-:W-:Y:S01]  /*7d20*/  FFMA R115, RZ, R115, R116 ;  /* 0x00000073ff737223 */ /* 0x000fe20000000074 */
[----:B------:R-:W-:-:S04]  /*7d30*/  FADD R3, R4, R3 ;  /* 0x0000000304037221 */ /* 0x000fc80000000000 */
[----:B------:R-:W1:Y:S01]  /*7d40*/  FCHK P0, R3, R32 ;  /* 0x0000002003007302 */ /* 0x000e620000000000 */
[----:B0-----:R-:W-:-:S04]  /*7d50*/  FFMA R28, -R32, R9, 1 ;  /* 0x3f800000201c7423 */ /* 0x001fc80000000109 */
[----:B------:R-:W-:Y:S01]  /*7d60*/  FFMA R34, R9, R28, R9 ;  /* 0x0000001c09227223 */ /* 0x000fe20000000009 */
[----:B------:R-:W-:Y:S01]  /*7d70*/  FFMA R9, R2, UR8, RZ ;  /* 0x0000000802097c23 */ /* 0x000fe200080000ff */
[----:B------:R-:W-:Y:S01]  /*7d80*/  FFMA R28, R112, UR6, R29 ;  /* 0x00000006701c7c23 */ /* 0x000fe2000800001d */
[----:B------:R-:W-:Y:S01]  /*7d90*/  FFMA R29, RZ, R119, R30 ;  /* 0x00000077ff1d7223 */ /* 0x000fe2000000001e */
[----:B------:R-:W-:Y:S01]  /*7da0*/  FFMA R31, R3, R34, RZ ;  /* 0x00000022031f7223 */ /* 0x000fe200000000ff */
[----:B------:R-:W-:Y:S01]  /*7db0*/  FFMA R8, R114, UR9, R9 ;  /* 0x0000000972087c23 */ /* 0x000fe20008000009 */
[----:B------:R-:W-:Y:S01]  /*7dc0*/  FFMA R9, R111, UR7, R28 ;  /* 0x000000076f097c23 */ /* 0x000fe2000800001c */
[----:B------:R-:W-:Y:S02]  /*7dd0*/  FADD R30, R152, R29 ;  /* 0x0000001d981e7221 */ /* 0x000fe40000000000 */
[----:B------:R-:W-:Y:S01]  /*7de0*/  FFMA R8, R113, UR10, R8 ;  /* 0x0000000a71087c23 */ /* 0x000fe20008000008 */
[----:B------:R-:W-:Y:S01]  /*7df0*/  FFMA R9, RZ, R4, R9 ;  /* 0x00000004ff097223 */ /* 0x000fe20000000009 */
[----:B------:R-:W-:-:S02]  /*7e00*/  FFMA R4, -R32, R31, R3 ;  /* 0x0000001f20047223 */ /* 0x000fc40000000103 */
[----:B------:R-:W-:Y:S01]  /*7e10*/  FADD R119, R119, R8 ;  /* 0x0000000877777221 */ /* 0x000fe20000000000 */
[C---:B------:R-:W-:Y:S01]  /*7e20*/  FADD R28, R152.reuse, R9 ;  /* 0x00000009981c7221 */ /* 0x040fe20000000000 */
[----:B------:R-:W-:Y:S01]  /*7e30*/  FADD R152, R152, R115 ;  /* 0x0000007398987221 */ /* 0x000fe20000000000 */
[----:B------:R-:W-:Y:S01]  /*7e40*/  FFMA R29, R34, R4, R31 ;  /* 0x00000004221d7223 */ /* 0x000fe2000000001f */
[----:B-1----:R-:W-:Y:S06]  /*7e50*/  @!P0 BRA `(.L_x_126) ;  /* 0x0000000000148947 */ /* 0x002fec0003800000 */
[----:B------:R-:W-:Y:S02]  /*7e60*/  MOV R9, R3 ;  /* 0x0000000300097202 */ /* 0x000fe40000000f00 */
[----:B------:R-:W-:Y:S02]  /*7e70*/  MOV R8, R32 ;  /* 0x0000002000087202 */ /* 0x000fe40000000f00 */
[----:B------:R-:W-:-:S07]  /*7e80*/  MOV R126, 0x7ea0 ;  /* 0x00007ea0007e7802 */ /* 0x000fce0000000f00 */
[----:B------:R-:W-:Y:S05]  /*7e90*/  CALL.REL.NOINC `($__internal_4_$__cuda_sm3x_div_rn_noftz_f32_slowpath) ;  /* 0x0000003800ec7944 */ /* 0x000fea0003c00000 */
[----:B------:R-:W-:-:S07]  /*7ea0*/  MOV R29, R8 ;  /* 0x00000008001d7202 */ /* 0x000fce0000000f00 */
.L_x_126:
[----:B------:R-:W-:Y:S05]  /*7eb0*/  BSYNC.RECONVERGENT B3 ;  /* 0x0000000000037941 */ /* 0x000fea0003800200 */
.L_x_125:
        /* <DEDUP_REMOVED lines=12> */
[----:B------:R-:W-:Y:S05]  /*7f80*/  CALL.REL.NOINC `($__internal_4_$__cuda_sm3x_div_rn_noftz_f32_slowpath) ;  /* 0x0000003800b07944 */ /* 0x000fea0003c00000 */
[----:B------:R-:W-:-:S07]  /*7f90*/  MOV R31, R8 ;  /* 0x00000008001f7202 */ /* 0x000fce0000000f00 */
.L_x_128:
[----:B------:R-:W-:Y:S05]  /*7fa0*/  BSYNC.RECONVERGENT B3 ;  /* 0x0000000000037941 */ /* 0x000fea0003800200 */
.L_x_127:
[----:B------:R-:W0:Y:S01]  /*7fb0*/  MUFU.RCP R33, R32 ;  /* 0x0000002000217308 */ /* 0x000e220000001000 */
[----:B------:R-:W-:Y:S01]  /*7fc0*/  FFMA R9, R0, UR11, RZ ;  /* 0x0000000b00097c23 */ /* 0x000fe200080000ff */
[----:B------:R-:W-:Y:S01]  /*7fd0*/  FFMA R35, RZ, R2, RZ ;  /* 0x00000002ff237223 */ /* 0x000fe200000000ff */
[----:B------:R-:W-:Y:S02]  /*7fe0*/  BSSY.RECONVERGENT B3, `(.L_x_129) ;  /* 0x0000014000037945 */ /* 0x000fe40003800200 */
[----:B------:R-:W-:Y:S01]  /*7ff0*/  FFMA R112, R112, UR12, R9 ;  /* 0x0000000c70707c23 */ /* 0x000fe20008000009 */
[----:B------:R-:W-:Y:S02]  /*8000*/  FFMA R114, RZ, R114, R35 ;  /* 0x00000072ff727223 */ /* 0x000fe40000000023 */
[----:B------:R-:W1:Y:S01]  /*8010*/  FCHK P0, R7, R32 ;  /* 0x0000002007007302 */ /* 0x000e620000000000 */
[----:B------:R-:W-:Y:S01]  /*8020*/  FFMA R111, R111, UR13, R112 ;  /* 0x0000000d6f6f7c23 */ /* 0x000fe20008000070 */
[----:B------:R-:W-:-:S03]  /*8030*/  FFMA R114, RZ, R113, R114 ;  /* 0x00000071ff727223 */ /* 0x000fc60000000072 */
[----:B------:R-:W-:Y:S01]  /*8040*/  FFMA R111, RZ, R118, R111 ;  /* 0x00000076ff6f7223 */ /* 0x000fe2000000006f */
[----:B------:R-:W-:Y:S01]  /*8050*/  FADD R114, RZ, R114 ;  /* 0x00000072ff727221 */ /* 0x000fe20000000000 */
[----:B0-----:R-:W-:-:S03]  /*8060*/  FFMA R0, -R32, R33, 1 ;  /* 0x3f80000020007423 */ /* 0x001fc60000000121 */
[----:B------:R-:W-:Y:S01]  /*8070*/  FADD R149, R114, R111 ;  /* 0x0000006f72957221 */ /* 0x000fe20000000000 */
        /* <DEDUP_REMOVED lines=10> */
.L_x_130:
[----:B------:R-:W-:Y:S05]  /*8120*/  BSYNC.RECONVERGENT B3 ;  /* 0x0000000000037941 */ /* 0x000fea0003800200 */
.L_x_129:
[----:B------:R-:W-:Y:S01]  /*8130*/  FMUL R33, R32, R32 ;  /* 0x0000002020217220 */ /* 0x000fe20000400000 */
[-C--:B------:R-:W-:Y:S01]  /*8140*/  FMUL R9, R3, R152.reuse ;  /* 0x0000009803097220 */ /* 0x080fe20000400000 */
[----:B------:R-:W-:Y:S01]  /*8150*/  FMUL R119, R119, R152 ;  /* 0x0000009877777220 */ /* 0x000fe20000400000 */
[----:B------:R-:W-:Y:S01]  /*8160*/  BSSY.RECONVERGENT B3, `(.L_x_131) ;  /* 0x0000011000037945 */ /* 0x000fe20003800200 */
[----:B------:R-:W0:Y:S01]  /*8170*/  MUFU.RCP R0, R33 ;  /* 0x0000002100007308 */ /* 0x000e220000001000 */
[----:B------:R-:W-:-:S07]  /*8180*/  FFMA R9, R28, R32, -R9 ;  /* 0x000000201c097223 */ /* 0x000fce0000000809 */
[----:B------:R-:W1:Y:S01]  /*8190*/  FCHK P0, R9, R33 ;  /* 0x0000002109007302 */ /* 0x000e620000000000 */
[----:B0-----:R-:W-:-:S04]  /*81a0*/  FFMA R3, -R33, R0, 1 ;  /* 0x3f80000021037423 */ /* 0x001fc80000000100 */
[----:B------:R-:W-:Y:S01]  /*81b0*/  FFMA R8, R0, R3, R0 ;  /* 0x0000000300087223 */ /* 0x000fe20000000000 */
[----:B------:R-:W-:Y:S01]  /*81c0*/  FMUL R3, R7, R152 ;  /* 0x0000009807037220 */ /* 0x000fe20000400000 */
[----:B------:R-:W-:Y:S02]  /*81d0*/  FFMA R0, R30, R32, -R119 ;  /* 0x000000201e007223 */ /* 0x000fe40000000877 */
[----:B------:R-:W-:Y:S01]  /*81e0*/  FFMA R35, R9, R8, RZ ;  /* 0x0000000809237223 */ /* 0x000fe200000000ff */
[----:B------:R-:W-:-:S03]  /*81f0*/  FFMA R2, R32, R149, -R3 ;  /* 0x0000009520027223 */ /* 0x000fc60000000803 */
[----:B------:R-:W-:-:S04]  /*8200*/  FFMA R28, -R33, R35, R9 ;  /* 0x00000023211c7223 */ /* 0x000fc80000000109 */
[----:B------:R-:W-:Y:S01]  /*8210*/  FFMA R35, R8, R28, R35 ;  /* 0x0000001c08237223 */ /* 0x000fe20000000023 */
[----:B-1----:R-:W-:Y:S06]  /*8220*/  @!P0 BRA `(.L_x_132) ;  /* 0x0000000000108947 */ /* 0x002fec0003800000 */
[----:B------:R-:W-:Y:S02]  /*8230*/  MOV R8, R33 ;  /* 0x0000002100087202 */ /* 0x000fe40000000f00 */
[----:B------:R-:W-:-:S07]  /*8240*/  MOV R126, 0x8260 ;  /* 0x00008260007e7802 */ /* 0x000fce0000000f00 */
[----:B------:R-:W-:Y:S05]  /*8250*/  CALL.REL.NOINC `($__internal_4_$__cuda_sm3x_div_rn_noftz_f32_slowpath) ;  /* 0x0000003400fc7944 */ /* 0x000fea0003c00000 */
[----:B------:R-:W-:-:S07]  /*8260*/  MOV R35, R8 ;  /* 0x0000000800237202 */ /* 0x000fce0000000f00 */
.L_x_132:
[----:B------:R-:W-:Y:S05]  /*8270*/  BSYNC.RECONVERGENT B3 ;  /* 0x0000000000037941 */ /* 0x000fea0003800200 */
.L_x_131:
        /* <DEDUP_REMOVED lines=14> */
.L_x_134:
[----:B------:R-:W-:Y:S05]  /*8360*/  BSYNC.RECONVERGENT B3 ;  /* 0x0000000000037941 */ /* 0x000fea0003800200 */
.L_x_133:
        /* <DEDUP_REMOVED lines=14> */
.L_x_136:
[----:B------:R-:W-:Y:S05]  /*8450*/  BSYNC.RECONVERGENT B3 ;  /* 0x0000000000037941 */ /* 0x000fea0003800200 */
.L_x_135:
[----:B------:R-:W0:Y:S01]  /*8460*/  MUFU.RCP R9, R4 ;  /* 0x0000000400097308 */ /* 0x000e220000001000 */
[----:B------:R-:W-:Y:S01]  /*8470*/  BSSY.RECONVERGENT B3, `(.L_x_137) ;  /* 0x0000012000037945 */ /* 0x000fe20003800200 */
[----:B------:R-:W-:Y:S01]  /*8480*/  FMUL R30, R21, 1.2999999523162841797 ;  /* 0x3fa66666151e7820 */ /* 0x000fe20000400000 */
[----:B------:R-:W-:Y:S01]  /*8490*/  FMUL R23, R23, 1.2999999523162841797 ;  /* 0x3fa6666617177820 */ /* 0x000fe20000400000 */
[----:B------:R-:W-:Y:S01]  /*84a0*/  FMUL R32, R22, 1.2999999523162841797 ;  /* 0x3fa6666616207820 */ /* 0x000fe20000400000 */
[----:B------:R-:W-:Y:S01]  /*84b0*/  FMUL R21, R26, 1.2999999523162841797 ;  /* 0x3fa666661a157820 */ /* 0x000fe20000400000 */
[-C--:B------:R-:W-:Y:S02]  /*84c0*/  FMUL R28, R4, R4.reuse ;  /* 0x00000004041c7220 */ /* 0x080fe40000400000 */
        /* <DEDUP_REMOVED lines=10> */
[----:B------:R-:W-:Y:S05]  /*8570*/  CALL.REL.NOINC `($__internal_4_$__cuda_sm3x_div_rn_noftz_f32_slowpath) ;  /* 0x0000003400347944 */ /* 0x000fea0003c00000 */
[----:B------:R-:W-:-:S07]  /*8580*/  MOV R2, R8 ;  /* 0x0000000800027202 */ /* 0x000fce0000000f00 */
.L_x_138:
[----:B------:R-:W-:Y:S05]  /*8590*/  BSYNC.RECONVERGENT B3 ;  /* 0x0000000000037941 */ /* 0x000fea0003800200 */
.L_x_137:
[----:B------:R-:W0:Y:S01]  /*85a0*/  MUFU.RCP R33, R28 ;  /* 0x0000001c00217308 */ /* 0x000e220000001000 */
[----:B------:R-:W-:Y:S01]  /*85b0*/  FMUL R0, R3, R31 ;  /* 0x0000001f03007220 */ /* 0x000fe20000400000 */
[----:B------:R-:W-:Y:S03]  /*85c0*/  BSSY.RECONVERGENT B3, `(.L_x_139) ;  /* 0x000000d000037945 */ /* 0x000fe60003800200 */
[----:B------:R-:W-:-:S04]  /*85d0*/  FFMA R9, R37, R4, -R0 ;  /* 0x0000000425097223 */ /* 0x000fc80000000800 */
        /* <DEDUP_REMOVED lines=11> */
.L_x_140:
[----:B------:R-:W-:Y:S05]  /*8690*/  BSYNC.RECONVERGENT B3 ;  /* 0x0000000000037941 */ /* 0x000fea0003800200 */
.L_x_139:
        /* <DEDUP_REMOVED lines=14> */
.L_x_142:
[----:B------:R-:W-:Y:S05]  /*8780*/  BSYNC.RECONVERGENT B3 ;  /* 0x0000000000037941 */ /* 0x000fea0003800200 */
.L_x_141:
        /* <DEDUP_REMOVED lines=15> */
.L_x_144:
[----:B------:R-:W-:Y:S05]  /*8880*/  BSYNC.RECONVERGENT B3 ;  /* 0x0000000000037941 */ /* 0x000fea0003800200 */
.L_x_143:
[----:B------:R-:W0:Y:S01]  /*8890*/  MUFU.RCP R31, R4 ;  /* 0x00000004001f7308 */ /* 0x000e220000001000 */
[----:B------:R-:W-:Y:S01]  /*88a0*/  FMNMX R9, -R30, R26, !PT ;  /* 0x0000001a1e097209 */ /* 0x000fe20007800100 */
[----:B------:R-:W-:Y:S01]  /*88b0*/  BSSY.RECONVERGENT B3, `(.L_x_145) ;  /* 0x0000021000037945 */ /* 0x000fe20003800200 */
[----:B------:R-:W-:Y:S01]  /*88c0*/  FSETP.GEU.AND P0, PT, R26, -R30, PT ;  /* 0x8000001e1a00720b */ /* 0x000fe20003f0e000 */
[----:B------:R-:W-:Y:S01]  /*88d0*/  FMUL R40, R28, R28 ;  /* 0x0000001c1c287220 */ /* 0x000fe20000400000 */
[----:B------:R-:W-:Y:S02]  /*88e0*/  FSETP.GEU.AND P1, PT, R30, R9, PT ;  /* 0x000000091e00720b */ /* 0x000fe40003f2e000 */
[----:B------:R-:W-:Y:S02]  /*88f0*/  FMNMX R29, -R32, R2, !PT ;  /* 0x00000002201d7209 */ /* 0x000fe40007800100 */
[----:B------:R-:W-:Y:S02]  /*8900*/  FSETP.GEU.AND P2, PT, R2, -R32, PT ;  /* 0x800000200200720b */ /* 0x000fe40003f4e000 */
[----:B------:R-:W-:-:S02]  /*8910*/  FSETP.GEU.AND P3, PT, R32, R29, PT ;  /* 0x0000001d2000720b */ /* 0x000fc40003f6e000 */
[----:B------:R-:W-:Y:S02]  /*8920*/  FMNMX R9, R30, R9, PT ;  /* 0x000000091e097209 */ /* 0x000fe40003800000 */
[----:B------:R-:W-:Y:S01]  /*8930*/  FMNMX R29, R32, R29, PT ;  /* 0x0000001d201d7209 */ /* 0x000fe20003800000 */
[----:B0-----:R-:W-:Y:S02]  /*8940*/  FFMA R0, R31, -R4, 1 ;  /* 0x3f8000001f007423 */ /* 0x001fe40000000804 */
[----:B------:R-:W-:Y:S01]  /*8950*/  @P1 FSEL R23, -R23, R8, !P0 ;  /* 0x0000000817171208 */ /* 0x000fe20004000100 */
[----:B------:R-:W0:Y:S01]  /*8960*/  FCHK P0, R25, R4 ;  /* 0x0000000419007302 */ /* 0x000e220000000000 */
[----:B------:R-:W-:Y:S01]  /*8970*/  FMUL R30, R9, R4 ;  /* 0x00000004091e7220 */ /* 0x000fe20000400000 */
[----:B------:R-:W-:Y:S01]  /*8980*/  FFMA R0, R31, R0, R31 ;  /* 0x000000001f007223 */ /* 0x000fe2000000001f */
[----:B------:R-:W-:Y:S02]  /*8990*/  FMUL R36, R29, R4 ;  /* 0x000000041d247220 */ /* 0x000fe40000400000 */
[----:B------:R-:W-:Y:S01]  /*89a0*/  @P3 FSEL R21, -R21, R22, !P2 ;  /* 0x0000001615153208 */ /* 0x000fe20005000100 */
[----:B------:R-:W-:Y:S01]  /*89b0*/  FFMA R31, R0, R25, RZ ;  /* 0x00000019001f7223 */ /* 0x000fe200000000ff */
[----:B------:R-:W-:-:S03]  /*89c0*/  FMUL R22, R3, R4 ;  /* 0x0000000403167220 */ /* 0x000fc60000400000 */
[-C--:B------:R-:W-:Y:S01]  /*89d0*/  FFMA R2, R31, -R4.reuse, R25 ;  /* 0x800000041f027223 */ /* 0x080fe20000000019 */
[-C--:B------:R-:W-:Y:S01]  /*89e0*/  FMUL R8, R21, R4.reuse ;  /* 0x0000000415087220 */ /* 0x080fe20000400000 */
[----:B------:R-:W-:Y:S02]  /*89f0*/  FFMA R38, R3, R4, R22 ;  /* 0x0000000403267223 */ /* 0x000fe40000000016 */
[----:B------:R-:W-:Y:S01]  /*8a00*/  FFMA R0, R0, R2, R31 ;  /* 0x0000000200007223 */ /* 0x000fe2000000001f */
[----:B------:R-:W-:Y:S01]  /*8a10*/  FMUL R2, R23, R4 ;  /* 0x0000000417027220 */ /* 0x000fe20000400000 */
[----:B------:R-:W-:Y:S01]  /*8a20*/  FFMA R34, R29, R3, R8 ;  /* 0x000000031d227223 */ /* 0x000fe20000000008 */
[----:B------:R-:W-:Y:S01]  /*8a30*/  FMUL R23, R30, -R25 ;  /* 0x800000191e177220 */ /* 0x000fe20000400000 */
[----:B------:R-:W-:Y:S01]  /*8a40*/  FMUL R29, R36, -R27 ;  /* 0x8000001b241d7220 */ /* 0x000fe20000400000 */
[----:B------:R-:W-:Y:S01]  /*8a50*/  FFMA R32, R9, R3, R2 ;  /* 0x0000000309207223 */ /* 0x000fe20000000002 */
[----:B0-----:R-:W-:Y:S06]  /*8a60*/  @!P0 BRA `(.L_x_146) ;  /* 0x0000000000148947 */ /* 0x001fec0003800000 */
[----:B------:R-:W-:Y:S02]  /*8a70*/  MOV R9, R25 ;  /* 0x0000001900097202 */ /* 0x000fe40000000f00 */
[----:B------:R-:W-:Y:S02]  /*8a80*/  MOV R8, R4 ;  /* 0x0000000400087202 */ /* 0x000fe40000000f00 */
[----:B------:R-:W-:-:S07]  /*8a90*/  MOV R126, 0x8ab0 ;  /* 0x00008ab0007e7802 */ /* 0x000fce0000000f00 */
[----:B------:R-:W-:Y:S05]  /*8aa0*/  CALL.REL.NOINC `($__internal_4_$__cuda_sm3x_div_rn_noftz_f32_slowpath) ;  /* 0x0000002c00e87944 */ /* 0x000fea0003c00000 */
[----:B------:R-:W-:-:S07]  /*8ab0*/  MOV R0, R8 ;  /* 0x0000000800007202 */ /* 0x000fce0000000f00 */
.L_x_146:
[----:B------:R-:W-:Y:S05]  /*8ac0*/  BSYNC.RECONVERGENT B3 ;  /* 0x0000000000037941 */ /* 0x000fea0003800200 */
.L_x_145:
        /* <DEDUP_REMOVED lines=14> */
.L_x_148:
[----:B------:R-:W-:Y:S05]  /*8bb0*/  BSYNC.RECONVERGENT B3 ;  /* 0x0000000000037941 */ /* 0x000fea0003800200 */
.L_x_147:
        /* <DEDUP_REMOVED lines=14> */
.L_x_150:
[----:B------:R-:W-:Y:S05]  /*8ca0*/  BSYNC.RECONVERGENT B3 ;  /* 0x0000000000037941 */ /* 0x000fea0003800200 */
.L_x_149:
        /* <DEDUP_REMOVED lines=14> */
.L_x_152:
[----:B------:R-:W-:Y:S05]  /*8d90*/  BSYNC.RECONVERGENT B3 ;  /* 0x0000000000037941 */ /* 0x000fea0003800200 */
.L_x_151:
        /* <DEDUP_REMOVED lines=16> */
.L_x_154:
[----:B------:R-:W-:Y:S05]  /*8ea0*/  BSYNC.RECONVERGENT B3 ;  /* 0x0000000000037941 */ /* 0x000fea0003800200 */
.L_x_153:
[----:B------:R-:W0:Y:S01]  /*8eb0*/  MUFU.RCP R8, R40 ;  /* 0x0000002800087308 */ /* 0x000e220000001000 */
[----:B------:R-:W-:Y:S01]  /*8ec0*/  FMUL R25, R32, R25 ;  /* 0x0000001920197220 */ /* 0x000fe20000400000 */
[----:B------:R-:W-:Y:S01]  /*8ed0*/  FMUL R23, R23, R38 ;  /* 0x0000002617177220 */ /* 0x000fe20000400000 */
[----:B------:R-:W-:Y:S02]  /*8ee0*/  BSSY.RECONVERGENT B3, `(.L_x_155) ;  /* 0x000000e000037945 */ /* 0x000fe40003800200 */
[----:B------:R-:W-:-:S04]  /*8ef0*/  FFMA R9, R30, R24, R25 ;  /* 0x000000181e097223 */ /* 0x000fc80000000019 */
[----:B------:R-:W-:-:S04]  /*8f00*/  FFMA R9, R28, -R9, -R23 ;  /* 0x800000091c097223 */ /* 0x000fc80000000817 */
        /* <DEDUP_REMOVED lines=11> */
.L_x_156:
[----:B------:R-:W-:Y:S05]  /*8fc0*/  BSYNC.RECONVERGENT B3 ;  /* 0x0000000000037941 */ /* 0x000fea0003800200 */
.L_x_155:
        /* <DEDUP_REMOVED lines=15> */
.L_x_158:
[----:B------:R-:W-:Y:S05]  /*90c0*/  BSYNC.RECONVERGENT B3 ;  /* 0x0000000000037941 */ /* 0x000fea0003800200 */
.L_x_157:
        /* <DEDUP_REMOVED lines=18> */
.L_x_160:
[----:B------:R-:W-:Y:S05]  /*91f0*/  BSYNC.RECONVERGENT B3 ;  /* 0x0000000000037941 */ /* 0x000fea0003800200 */
.L_x_159:
[--C-:B------:R-:W-:Y:S01]  /*9200*/  FFMA R27, R21, UR8, R130.reuse ;  /* 0x00000008151b7c23 */ /* 0x100fe20008000082 */
[C---:B------:R-:W-:Y:S01]  /*9210*/  FFMA R130, R25.reuse, UR8, R130 ;  /* 0x0000000819827c23 */ /* 0x040fe20008000082 */
[----:B------:R-:W-:Y:S01]  /*9220*/  FFMA R3, RZ, R21, RZ ;  /* 0x00000015ff037223 */ /* 0x000fe200000000ff */
[C-C-:B------:R-:W-:Y:S01]  /*9230*/  FFMA R4, R25.reuse, UR9, R131.reuse ;  /* 0x0000000919047c23 */ /* 0x140fe20008000083 */
[----:B------:R-:W-:Y:S01]  /*9240*/  FFMA R8, R25, UR10, R132 ;  /* 0x0000000a19087c23 */ /* 0x000fe20008000084 */
[----:B------:R-:W-:Y:S01]  /*9250*/  FFMA R29, R21, UR9, R131 ;  /* 0x00000009151d7c23 */ /* 0x000fe20008000083 */
[C---:B------:R-:W-:Y:S01]  /*9260*/  FFMA R130, R9.reuse, UR11, R130 ;  /* 0x0000000b09827c23 */ /* 0x040fe20008000082 */
[----:B------:R-:W-:Y:S01]  /*9270*/  FFMA R3, RZ, R26, R3 ;  /* 0x0000001aff037223 */ /* 0x000fe20000000003 */
[C---:B------:R-:W-:Y:S01]  /*9280*/  FFMA R4, R9.reuse, UR12, R4 ;  /* 0x0000000c09047c23 */ /* 0x040fe20008000004 */
[----:B------:R-:W-:Y:S01]  /*9290*/  FFMA R8, R9, UR13, R8 ;  /* 0x0000000d09087c23 */ /* 0x000fe20008000008 */
[C---:B------:R-:W-:Y:S01]  /*92a0*/  FFMA R27, R26.reuse, UR11, R27 ;  /* 0x0000000b1a1b7c23 */ /* 0x040fe2000800001b */
[C---:B------:R-:W-:Y:S01]  /*92b0*/  FADD R130, R3.reuse, R130 ;  /* 0x0000008203827221 */ /* 0x040fe20000000000 */
[C---:B------:R-:W-:Y:S01]  /*92c0*/  FADD R36, R3.reuse, R4 ;  /* 0x0000000403247221 */ /* 0x040fe20000000000 */
[----:B------:R-:W-:Y:S01]  /*92d0*/  FADD R47, R3, R8 ;  /* 0x00000008032f7221 */ /* 0x000fe20000000000 */
[----:B------:R-:W-:Y:S01]  /*92e0*/  FFMA R29, R26, UR12, R29 ;  /* 0x0000000c1a1d7c23 */ /* 0x000fe2000800001d */
[-C--:B------:R-:W-:Y:S01]  /*92f0*/  FFMA R14, R12, R27.reuse, RZ ;  /* 0x0000001b0c0e7223 */ /* 0x080fe200000000ff */
[-C--:B------:R-:W-:Y:S01]  /*9300*/  FFMA R3, R6, R27.reuse, RZ ;  /* 0x0000001b06037223 */ /* 0x080fe200000000ff */
[-C--:B------:R-:W-:Y:S01]  /*9310*/  FFMA R31, R13, R27.reuse, RZ ;  /* 0x0000001b0d1f7223 */ /* 0x080fe200000000ff */
[-C--:B------:R-:W-:Y:S01]  /*9320*/  FFMA R4, R11, R27.reuse, RZ ;  /* 0x0000001b0b047223 */ /* 0x080fe200000000ff */
[----:B------:R-:W-:Y:S01]  /*9330*/  FFMA R8, R5, R27, RZ ;  /* 0x0000001b05087223 */ /* 0x000fe200000000ff */
[----:B------:R-:W-:Y:S01]  /*9340*/  FFMA R24, R19, R29, R14 ;  /* 0x0000001d13187223 */ /* 0x000fe2000000000e */
[----:B------:R-:W-:Y:S01]  /*9350*/  FFMA R27, R10, R27, RZ ;  /* 0x0000001b0a1b7223 */ /* 0x000fe200000000ff */
[-C--:B------:R-:W-:Y:S01]  /*9360*/  FFMA R14, R16, R29.reuse, R3 ;  /* 0x0000001d100e7223 */ /* 0x080fe20000000003 */
[----:B------:R-:W-:Y:S01]  /*9370*/  FFMA R3, R0, UR5, RZ ;  /* 0x0000000500037c23 */ /* 0x000fe200080000ff */
[-C--:B------:R-:W-:Y:S01]  /*9380*/  FFMA R33, R5, R29.reuse, R4 ;  /* 0x0000001d05217223 */ /* 0x080fe20000000004 */
[-C--:B------:R-:W-:Y:S01]  /*9390*/  FFMA R43, R18, R29.reuse, R27 ;  /* 0x0000001d122b7223 */ /* 0x080fe2000000001b */
[-C--:B------:R-:W-:Y:S01]  /*93a0*/  FFMA R35, R15, R29.reuse, R8 ;  /* 0x0000001d0f237223 */ /* 0x080fe20000000008 */
[----:B------:R-:W-:Y:S01]  /*93b0*/  FFMA R4, R0, UR6, RZ ;  /* 0x0000000600047c23 */ /* 0x000fe200080000ff */
[----:B------:R-:W-:Y:S01]  /*93c0*/  FFMA R27, RZ, UR8, R3 ;  /* 0x00000008ff1b7c23 */ /* 0x000fe20008000003 */
[C---:B------:R-:W-:Y:S01]  /*93d0*/  FFMA R28, R2.reuse, UR5, RZ ;  /* 0x00000005021c7c23 */ /* 0x040fe200080000ff */
[C---:B------:R-:W-:Y:S01]  /*93e0*/  FFMA R30, R2.reuse, UR6, RZ ;  /* 0x00000006021e7c23 */ /* 0x040fe200080000ff */
[----:B------:R-:W-:Y:S01]  /*93f0*/  FFMA R32, R2, UR7, RZ ;  /* 0x0000000702207c23 */ /* 0x000fe200080000ff */
[----:B------:R-:W-:Y:S01]  /*9400*/  FFMA R8, RZ, R0, RZ ;  /* 0x00000000ff087223 */ /* 0x000fe200000000ff */
[----:B------:R-:W-:Y:S01]  /*9410*/  FFMA R39, R12, R29, R31 ;  /* 0x0000001d0c277223 */ /* 0x000fe2000000001f */
[----:B------:R-:W-:Y:S01]  /*9420*/  FFMA R29, RZ, UR9, R4 ;  /* 0x00000009ff1d7c23 */ /* 0x000fe20008000004 */
[C---:B------:R-:W-:Y:S01]  /*9430*/  FFMA R27, R22.reuse, UR11, R27 ;  /* 0x0000000b161b7c23 */ /* 0x040fe2000800001b */
[----:B------:R-:W-:Y:S01]  /*9440*/  FFMA R28, RZ, UR8, R28 ;  /* 0x00000008ff1c7c23 */ /* 0x000fe2000800001c */
[----:B------:R-:W-:Y:S01]  /*9450*/  FFMA R30, RZ, UR9, R30 ;  /* 0x00000009ff1e7c23 */ /* 0x000fe2000800001e */
[----:B------:R-:W-:Y:S01]  /*9460*/  FFMA R32, RZ, UR10, R32 ;  /* 0x0000000aff207c23 */ /* 0x000fe20008000020 */
[----:B------:R-:W-:Y:S01]  /*9470*/  FADD R3, RZ, R8 ;  /* 0x00000008ff037221 */ /* 0x000fe20000000000 */
[----:B------:R-:W-:Y:S01]  /*9480*/  FFMA R29, R22, UR12, R29 ;  /* 0x0000000c161d7c23 */ /* 0x000fe2000800001d */
[-C--:B------:R-:W-:Y:S01]  /*9490*/  FFMA R4, R13, R27.reuse, RZ ;  /* 0x0000001b0d047223 */ /* 0x080fe200000000ff */
[C---:B------:R-:W-:Y:S01]  /*94a0*/  FFMA R28, R23.reuse, UR11, R28 ;  /* 0x0000000b171c7c23 */ /* 0x040fe2000800001c */
[----:B------:R-:W-:Y:S01]  /*94b0*/  FFMA R3, RZ, R22, R3 ;  /* 0x00000016ff037223 */ /* 0x000fe20000000003 */
[C---:B------:R-:W-:Y:S01]  /*94c0*/  FFMA R30, R23.reuse, UR12, R30 ;  /* 0x0000000c171e7c23 */ /* 0x040fe2000800001e */
[----:B------:R-:W-:Y:S01]  /*94d0*/  FFMA R32, R23, UR13, R32 ;  /* 0x0000000d17207c23 */ /* 0x000fe20008000020 */
[C---:B------:R-:W-:Y:S01]  /*94e0*/  FFMA R8, R12.reuse, R27, RZ ;  /* 0x0000001b0c087223 */ /* 0x040fe200000000ff */
[----:B------:R-:W-:Y:S01]  /*94f0*/  FFMA R37, R12, R29, R4 ;  /* 0x0000001d0c257223 */ /* 0x000fe20000000004 */
[C---:B------:R-:W-:Y:S01]  /*9500*/  FADD R34, R3.reuse, R28 ;  /* 0x0000001c03227221 */ /* 0x040fe20000000000 */
[C---:B------:R-:W-:Y:S01]  /*9510*/  FADD R30, R3.reuse, R30 ;  /* 0x0000001e031e7221 */ /* 0x040fe20000000000 */
[----:B------:R-:W-:Y:S01]  /*9520*/  FADD R45, R3, R32 ;  /* 0x00000020032d7221 */ /* 0x000fe20000000000 */
[-C--:B------:R-:W-:Y:S01]  /*9530*/  FFMA R12, R5, R27.reuse, RZ ;  /* 0x0000001b050c7223 */ /* 0x080fe200000000ff */
[----:B------:R-:W-:Y:S01]  /*9540*/  FFMA R31, R21, UR10, R132 ;  /* 0x0000000a151f7c23 */ /* 0x000fe20008000084 */
[----:B------:R-:W-:Y:S01]  /*9550*/  FFMA R3, R6, R27, RZ ;  /* 0x0000001b06037223 */ /* 0x000fe200000000ff */
[----:B------:R-:W-:Y:S01]  /*9560*/  FFMA R41, R19, R29, R8 ;  /* 0x0000001d13297223 */ /* 0x000fe20000000008 */
[-C--:B------:R-:W-:Y:S01]  /*9570*/  FFMA R4, R11, R27.reuse, RZ ;  /* 0x0000001b0b047223 */ /* 0x080fe200000000ff */
[----:B------:R-:W-:Y:S01]  /*9580*/  FFMA R27, R10, R27, RZ ;  /* 0x0000001b0a1b7223 */ /* 0x000fe200000000ff */
[-C--:B------:R-:W-:Y:S01]  /*9590*/  FFMA R19, R15, R29.reuse, R12 ;  /* 0x0000001d0f137223 */ /* 0x080fe2000000000c */
[----:B------:R-:W-:Y:S01]  /*95a0*/  FFMA R31, R26, UR13, R31 ;  /* 0x0000000d1a1f7c23 */ /* 0x000fe2000800001f */
[-C--:B------:R-:W-:Y:S01]  /*95b0*/  FFMA R12, R16, R29.reuse, R3 ;  /* 0x0000001d100c7223 */ /* 0x080fe20000000003 */
[----:B------:R-:W-:Y:S01]  /*95c0*/  FFMA R3, R0, UR7, RZ ;  /* 0x0000000700037c23 */ /* 0x000fe200080000ff */
[-C--:B------:R-:W-:Y:S01]  /*95d0*/  FFMA R8, R5, R29.reuse, R4 ;  /* 0x0000001d05087223 */ /* 0x080fe20000000004 */
[C---:B------:R-:W-:Y:S01]  /*95e0*/  FFMA R29, R18.reuse, R29, R27 ;  /* 0x0000001d121d7223 */ /* 0x040fe2000000001b */
[-C--:B------:R-:W-:Y:S01]  /*95f0*/  FFMA R27, R17, R31.reuse, R14 ;  /* 0x0000001f111b7223 */ /* 0x080fe2000000000e */
[----:B------:R-:W-:Y:S01]  /*9600*/  FFMA R3, RZ, UR10, R3 ;  /* 0x0000000aff037c23 */ /* 0x000fe20008000003 */
[----:B------:R-:W-:Y:S01]  /*9610*/  FFMA R14, R5, R130, RZ ;  /* 0x00000082050e7223 */ /* 0x000fe200000000ff */
[-C--:B------:R-:W-:Y:S01]  /*9620*/  FFMA R28, R18, R31.reuse, R24 ;  /* 0x0000001f121c7223 */ /* 0x080fe20000000018 */
[-C--:B------:R-:W-:Y:S01]  /*9630*/  FFMA R39, R10, R31.reuse, R39 ;  /* 0x0000001f0a277223 */ /* 0x080fe20000000027 */
[-C--:B------:R-:W-:Y:S01]  /*9640*/  FFMA R4, R6, R31.reuse, R33 ;  /* 0x0000001f06047223 */ /* 0x080fe20000000021 */
[-C--:B------:R-:W-:Y:S01]  /*9650*/  FFMA R35, R16, R31.reuse, R35 ;  /* 0x0000001f10237223 */ /* 0x080fe20000000023 */
[----:B------:R-:W-:Y:S01]  /*9660*/  FFMA R43, R20, R31, R43 ;  /* 0x0000001f142b7223 */ /* 0x000fe2000000002b */
[----:B------:R-:W-:Y:S01]  /*9670*/  FFMA R13, R22, UR13, R3 ;  /* 0x0000000d160d7c23 */ /* 0x000fe20008000003 */
[----:B------:R-:W-:Y:S01]  /*9680*/  FFMA R24, R15, R36, R14 ;  /* 0x000000240f187223 */ /* 0x000fe2000000000e */
[C---:B------:R-:W-:Y:S01]  /*9690*/  FFMA R31, R11.reuse, R130, RZ ;  /* 0x000000820b1f7223 */ /* 0x040fe200000000ff */
[-C--:B------:R-:W-:Y:S01]  /*96a0*/  FFMA R14, R11, R34.reuse, RZ ;  /* 0x000000220b0e7223 */ /* 0x080fe200000000ff */
[-C--:B------:R-:W-:Y:S01]  /*96b0*/  FFMA R11, R6, R34.reuse, RZ ;  /* 0x00000022060b7223 */ /* 0x080fe200000000ff */
[-C--:B------:R-:W-:Y:S01]  /*96c0*/  FFMA R41, R18, R13.reuse, R41 ;  /* 0x0000000d12297223 */ /* 0x080fe20000000029 */
[C---:B------:R-:W-:Y:S01]  /*96d0*/  FFMA R18, R5.reuse, R34, RZ ;  /* 0x0000002205127223 */ /* 0x040fe200000000ff */
[----:B------:R-:W-:Y:S01]  /*96e0*/  FFMA R3, R6, R13, R8 ;  /* 0x0000000d06037223 */ /* 0x000fe20000000008 */
[C---:B------:R-:W-:Y:S01]  /*96f0*/  FFMA R31, R5.reuse, R36, R31 ;  /* 0x00000024051f7223 */ /* 0x040fe2000000001f */
[-C--:B------:R-:W-:Y:S01]  /*9700*/  FFMA R14, R5, R30.reuse, R14 ;  /* 0x0000001e050e7223 */ /* 0x080fe2000000000e */
[CC--:B------:R-:W-:Y:S01]  /*9710*/  FFMA R8, R16.reuse, R30.reuse, R11 ;  /* 0x0000001e10087223 */ /* 0x0c0fe2000000000b */
[----:B------:R-:W-:Y:S01]  /*9720*/  FFMA R5, R16, R47, R24 ;  /* 0x0000002f10057223 */ /* 0x000fe20000000018 */
[-C--:B------:R-:W-:Y:S01]  /*9730*/  FFMA R37, R10, R13.reuse, R37 ;  /* 0x0000000d0a257223 */ /* 0x080fe20000000025 */
[-C--:B------:R-:W-:Y:S01]  /*9740*/  FFMA R29, R20, R13.reuse, R29 ;  /* 0x0000000d141d7223 */ /* 0x080fe2000000001d */
[-C--:B------:R-:W-:Y:S01]  /*9750*/  FFMA R10, R16, R13.reuse, R19 ;  /* 0x0000000d100a7223 */ /* 0x080fe20000000013 */
[----:B------:R-:W-:Y:S01]  /*9760*/  FFMA R18, R15, R30, R18 ;  /* 0x0000001e0f127223 */ /* 0x000fe20000000012 */
[C---:B------:R-:W-:Y:S01]  /*9770*/  FFMA R33, R6.reuse, R130, RZ ;  /* 0x0000008206217223 */ /* 0x040fe200000000ff */
[C---:B------:R-:W-:Y:S01]  /*9780*/  FFMA R13, R17.reuse, R13, R12 ;  /* 0x0000000d110d7223 */ /* 0x040fe2000000000c */
[C---:B------:R-:W-:Y:S01]  /*9790*/  FFMA R20, R6.reuse, R47, R31 ;  /* 0x0000002f06147223 */ /* 0x040fe2000000001f */
[-C--:B------:R-:W-:Y:S01]  /*97a0*/  FFMA R30, R6, R45.reuse, R14 ;  /* 0x0000002d061e7223 */ /* 0x080fe2000000000e */
[----:B------:R-:W-:Y:S01]  /*97b0*/  FFMA R34, R17, R45, R8 ;  /* 0x0000002d11227223 */ /* 0x000fe20000000008 */
[C---:B------:R-:W-:Y:S01]  /*97c0*/  FFMA R6, R4.reuse, UR5, RZ ;  /* 0x0000000504067c23 */ /* 0x040fe200080000ff */
[C---:B------:R-:W-:Y:S01]  /*97d0*/  FFMA R8, R4.reuse, UR8, RZ ;  /* 0x0000000804087c23 */ /* 0x040fe200080000ff */
[----:B------:R-:W-:Y:S01]  /*97e0*/  FFMA R12, R4, UR11, RZ ;  /* 0x0000000b040c7c23 */ /* 0x000fe200080000ff */
[----:B------:R-:W-:Y:S01]  /*97f0*/  FADD R28, R28, R5 ;  /* 0x000000051c1c7221 */ /* 0x000fe20000000000 */
[----:B------:R-:W-:Y:S01]  /*9800*/  FFMA R4, RZ, R4, RZ ;  /* 0x00000004ff047223 */ /* 0x000fe200000000ff */
[C---:B------:R-:W-:Y:S01]  /*9810*/  FFMA R5, R3.reuse, UR5, RZ ;  /* 0x0000000503057c23 */ /* 0x040fe200080000ff */
[C---:B------:R-:W-:Y:S01]  /*9820*/  FFMA R11, R3.reuse, UR8, RZ ;  /* 0x00000008030b7c23 */ /* 0x040fe200080000ff */
[----:B------:R-:W-:Y:S01]  /*9830*/  FFMA R15, R3, UR11, RZ ;  /* 0x0000000b030f7c23 */ /* 0x000fe200080000ff */
[----:B------:R-:W-:Y:S01]  /*9840*/  FFMA R3, RZ, R3, RZ ;  /* 0x00000003ff037223 */ /* 0x000fe200000000ff */
[C---:B------:R-:W-:Y:S01]  /*9850*/  FFMA R32, R16.reuse, R45, R18 ;  /* 0x0000002d10207223 */ /* 0x040fe20000000012 */
[C---:B------:R-:W-:Y:S01]  /*9860*/  FFMA R14, R35.reuse, UR6, R6 ;  /* 0x00000006230e7c23 */ /* 0x040fe20008000006 */
[C---:B------:R-:W-:Y:S01]  /*9870*/  FFMA R18, R35.reuse, UR9, R8 ;  /* 0x0000000923127c23 */ /* 0x040fe20008000008 */
[----:B------:R-:W-:Y:S01]  /*9880*/  FFMA R24, R35, UR12, R12 ;  /* 0x0000000c23187c23 */ /* 0x000fe2000800000c */
[----:B------:R-:W-:Y:S01]  /*9890*/  FFMA R36, R16, R36, R33 ;  /* 0x0000002410247223 */ /* 0x000fe20000000021 */
[----:B------:R-:W-:Y:S01]  /*98a0*/  FFMA R6, RZ, R35, R4 ;  /* 0x00000023ff067223 */ /* 0x000fe20000000004 */
[----:B------:R-:W-:Y:S01]  /*98b0*/  FADD R8, R39, R20 ;  /* 0x0000001427087221 */ /* 0x000fe20000000000 */
[C---:B------:R-:W-:Y:S01]  /*98c0*/  FFMA R12, R10.reuse, UR6, R5 ;  /* 0x000000060a0c7c23 */ /* 0x040fe20008000005 */
[C---:B------:R-:W-:Y:S01]  /*98d0*/  FFMA R16, R10.reuse, UR9, R11 ;  /* 0x000000090a107c23 */ /* 0x040fe2000800000b */
[----:B------:R-:W-:Y:S01]  /*98e0*/  FFMA R20, R10, UR12, R15 ;  /* 0x0000000c0a147c23 */ /* 0x000fe2000800000f */
[----:B------:R-:W-:Y:S01]  /*98f0*/  FFMA R4, RZ, R10, R3 ;  /* 0x0000000aff047223 */ /* 0x000fe20000000003 */
[----:B------:R-:W-:Y:S01]  /*9900*/  FFMA R36, R17, R47, R36 ;  /* 0x0000002f11247223 */ /* 0x000fe20000000024 */
[C---:B------:R-:W-:Y:S01]  /*9910*/  FFMA R3, R13.reuse, UR7, R12 ;  /* 0x000000070d037c23 */ /* 0x040fe2000800000c */
[C---:B------:R-:W-:Y:S01]  /*9920*/  FFMA R15, R8.reuse, UR8, RZ ;  /* 0x00000008080f7c23 */ /* 0x040fe200080000ff */
[C---:B------:R-:W-:Y:S01]  /*9930*/  FFMA R16, R13.reuse, UR10, R16 ;  /* 0x0000000a0d107c23 */ /* 0x040fe20008000010 */
[----:B------:R-:W-:Y:S01]  /*9940*/  FFMA R20, R13, UR13, R20 ;  /* 0x0000000d0d147c23 */ /* 0x000fe20008000014 */
[----:B------:R-:W-:Y:S01]  /*9950*/  FFMA R12, RZ, R13, R4 ;  /* 0x0000000dff0c7223 */ /* 0x000fe20000000004 */
[C---:B------:R-:W-:Y:S01]  /*9960*/  FFMA R13, R8.reuse, UR5, RZ ;  /* 0x00000005080d7c23 */ /* 0x040fe200080000ff */
[C---:B------:R-:W-:Y:S01]  /*9970*/  FFMA R5, R27.reuse, UR7, R14 ;  /* 0x000000071b057c23 */ /* 0x040fe2000800000e */
[C---:B------:R-:W-:Y:S01]  /*9980*/  FFMA R18, R27.reuse, UR10, R18 ;  /* 0x0000000a1b127c23 */ /* 0x040fe20008000012 */
[----:B------:R-:W-:Y:S01]  /*9990*/  FFMA R24, R27, UR13, R24 ;  /* 0x0000000d1b187c23 */ /* 0x000fe20008000018 */
[----:B------:R-:W-:Y:S01]  /*99a0*/  FFMA R17, R8, UR11, RZ ;  /* 0x0000000b08117c23 */ /* 0x000fe200080000ff */
[----:B------:R-:W-:Y:S01]  /*99b0*/  FADD R36, R43, R36 ;  /* 0x000000242b247221 */ /* 0x000fe20000000000 */
[----:B------:R-:W-:Y:S01]  /*99c0*/  FFMA R27, RZ, R27, R6 ;  /* 0x0000001bff1b7223 */ /* 0x000fe20000000006 */
[C---:B------:R-:W-:Y:S01]  /*99d0*/  FFMA R15, R28.reuse, UR9, R15 ;  /* 0x000000091c0f7c23 */ /* 0x040fe2000800000f */
[----:B------:R-:W-:Y:S01]  /*99e0*/  FADD R6, R37, R30 ;  /* 0x0000001e25067221 */ /* 0x000fe20000000000 */
[C---:B------:R-:W-:Y:S01]  /*99f0*/  FFMA R13, R28.reuse, UR6, R13 ;  /* 0x000000061c0d7c23 */ /* 0x040fe2000800000d */
[----:B------:R-:W-:Y:S01]  /*9a00*/  FFMA R17, R28, UR12, R17 ;  /* 0x0000000c1c117c23 */ /* 0x000fe20008000011 */
[----:B------:R-:W-:Y:S01]  /*9a10*/  FFMA R28, R36, UR10, R15 ;  /* 0x0000000a241c7c23 */ /* 0x000fe2000800000f */
[----:B------:R-:W-:Y:S01]  /*9a20*/  FADD R32, R41, R32 ;  /* 0x0000002029207221 */ /* 0x000fe20000000000 */
[----:B------:R-:W-:Y:S01]  /*9a30*/  FFMA R15, R6, UR5, RZ ;  /* 0x00000005060f7c23 */ /* 0x000fe200080000ff */
[C---:B------:R-:W-:Y:S01]  /*9a40*/  FFMA R4, R5.reuse, R0, RZ ;  /* 0x0000000005047223 */ /* 0x040fe200000000ff */
[-C--:B------:R-:W-:Y:S01]  /*9a50*/  FFMA R11, R5, R2.reuse, RZ ;  /* 0x00000002050b7223 */ /* 0x080fe200000000ff */
[C---:B------:R-:W-:Y:S01]  /*9a60*/  FFMA R14, R36.reuse, UR7, R13 ;  /* 0x00000007240e7c23 */ /* 0x040fe2000800000d */
[----:B------:R-:W-:Y:S01]  /*9a70*/  FFMA R8, RZ, R5, RZ ;  /* 0x00000005ff087223 */ /* 0x000fe200000000ff */
[----:B------:R-:W-:Y:S01]  /*9a80*/  FFMA R36, R36, UR13, R17 ;  /* 0x0000000d24247c23 */ /* 0x000fe20008000011 */
[C---:B------:R-:W-:Y:S01]  /*9a90*/  FFMA R13, R3.reuse, R2, RZ ;  /* 0x00000002030d7223 */ /* 0x040fe200000000ff */
[C---:B------:R-:W-:Y:S01]  /*9aa0*/  FFMA R17, R6.reuse, UR8, RZ ;  /* 0x0000000806117c23 */ /* 0x040fe200080000ff */
[----:B------:R-:W-:Y:S01]  /*9ab0*/  FFMA R19, R6, UR11, RZ ;  /* 0x0000000b06137c23 */ /* 0x000fe200080000ff */
[----:B------:R-:W-:Y:S01]  /*9ac0*/  FFMA R2, R3, R0, RZ ;  /* 0x0000000003027223 */ /* 0x000fe200000000ff */
[----:B------:R-:W-:Y:S01]  /*9ad0*/  FADD R29, R29, R34 ;  /* 0x000000221d1d7221 */ /* 0x000fe20000000000 */
[----:B------:R-:W-:Y:S01]  /*9ae0*/  FFMA R6, R32, UR6, R15 ;  /* 0x0000000620067c23 */ /* 0x000fe2000800000f */
[-C--:B------:R-:W-:Y:S01]  /*9af0*/  FFMA R5, RZ, R18.reuse, R4 ;  /* 0x00000012ff057223 */ /* 0x080fe20000000004 */
[----:B------:R-:W-:Y:S01]  /*9b00*/  FFMA R10, RZ, R18, R11 ;  /* 0x00000012ff0a7223 */ /* 0x000fe2000000000b */
[C-C-:B------:R-:W-:Y:S01]  /*9b10*/  FFMA R11, R18.reuse, R21, R8.reuse ;  /* 0x00000015120b7223 */ /* 0x140fe20000000008 */
[----:B------:R-:W-:Y:S01]  /*9b20*/  FFMA R4, RZ, R3, RZ ;  /* 0x00000003ff047223 */ /* 0x000fe200000000ff */
[-C--:B------:R-:W-:Y:S01]  /*9b30*/  FFMA R8, R18, R25.reuse, R8 ;  /* 0x0000001912087223 */ /* 0x080fe20000000008 */
[----:B------:R-:W-:Y:S01]  /*9b40*/  FFMA R3, RZ, R16, R2 ;  /* 0x00000010ff037223 */ /* 0x000fe20000000002 */
[----:B------:R-:W-:Y:S01]  /*9b50*/  FFMA R18, R32, UR9, R17 ;  /* 0x0000000920127c23 */ /* 0x000fe20008000011 */
[----:B------:R-:W-:Y:S01]  /*9b60*/  FFMA R15, R29, UR7, R6 ;  /* 0x000000071d0f7c23 */ /* 0x000fe20008000006 */
[----:B------:R-:W-:Y:S01]  /*9b70*/  FFMA R2, R16, R25, R4 ;  /* 0x0000001910027223 */ /* 0x000fe20000000004 */
[-C--:B------:R-:W-:Y:S01]  /*9b80*/  FFMA R144, R24, R22.reuse, R5 ;  /* 0x0000001618907223 */ /* 0x080fe20000000005 */
[----:B------:R-:W-:Y:S01]  /*9b90*/  FADD R5, R27, R14 ;  /* 0x0000000e1b057221 */ /* 0x000fe20000000000 */
[----:B------:R-:W-:Y:S01]  /*9ba0*/  FFMA R143, R20, R22, R3 ;  /* 0x00000016148f7223 */ /* 0x000fe20000000003 */
[----:B------:R-:W-:Y:S01]  /*9bb0*/  FFMA R32, R32, UR12, R19 ;  /* 0x0000000c20207c23 */ /* 0x000fe20008000013 */
[----:B------:R-:W-:Y:S01]  /*9bc0*/  FFMA R17, R29, UR10, R18 ;  /* 0x0000000a1d117c23 */ /* 0x000fe20008000012 */
[----:B------:R-:W-:Y:S01]  /*9bd0*/  FADD R3, R12, R15 ;  /* 0x0000000f0c037221 */ /* 0x000fe20000000000 */
[-C--:B------:R-:W-:Y:S01]  /*9be0*/  FFMA R8, R24, R9.reuse, R8 ;  /* 0x0000000918087223 */ /* 0x080fe20000000008 */
[----:B------:R-:W-:Y:S01]  /*9bf0*/  FFMA R2, R20, R9, R2 ;  /* 0x0000000914027223 */ /* 0x000fe20000000002 */
[----:B------:R-:W-:Y:S01]  /*9c00*/  FFMA R145, R16, R21, R4 ;  /* 0x0000001510917223 */ /* 0x000fe20000000004 */
[-C--:B------:R-:W-:Y:S01]  /*9c10*/  FFMA R9, R5, R0.reuse, RZ ;  /* 0x0000000005097223 */ /* 0x080fe200000000ff */
[----:B------:R-:W-:Y:S01]  /*9c20*/  FFMA R15, RZ, R5, RZ ;  /* 0x00000005ff0f7223 */ /* 0x000fe200000000ff */
[----:B------:R-:W-:Y:S01]  /*9c30*/  FFMA R29, R29, UR13, R32 ;  /* 0x0000000d1d1d7c23 */ /* 0x000fe20008000020 */
[C---:B------:R-:W-:Y:S01]  /*9c40*/  FADD R4, R12.reuse, R17 ;  /* 0x000000110c047221 */ /* 0x040fe20000000000 */
[----:B------:R-:W-:Y:S01]  /*9c50*/  FFMA R5, R3, R0, RZ ;  /* 0x0000000003057223 */ /* 0x000fe200000000ff */
[C---:B------:R-:W-:Y:S01]  /*9c60*/  FADD R28, R27.reuse, R28 ;  /* 0x0000001c1b1c7221 */ /* 0x040fe20000000000 */
[----:B------:R-:W-:Y:S01]  /*9c70*/  FFMA R3, RZ, R3, RZ ;  /* 0x00000003ff037223 */ /* 0x000fe200000000ff */
[----:B------:R-:W-:Y:S01]  /*9c80*/  FADD R29, R12, R29 ;  /* 0x0000001d0c1d7221 */ /* 0x000fe20000000000 */
[----:B------:R-:W-:Y:S01]  /*9c90*/  FFMA R0, RZ, R4, R5 ;  /* 0x00000004ff007223 */ /* 0x000fe20000000005 */
[----:B------:R-:W-:Y:S01]  /*9ca0*/  FFMA R13, RZ, R16, R13 ;  /* 0x00000010ff0d7223 */ /* 0x000fe2000000000d */
[----:B------:R-:W-:Y:S01]  /*9cb0*/  FADD R27, R27, R36 ;  /* 0x000000241b1b7221 */ /* 0x000fe20000000000 */
[----:B------:R-:W-:Y:S01]  /*9cc0*/  FFMA R6, RZ, R28, R9 ;  /* 0x0000001cff067223 */ /* 0x000fe20000000009 */
[-C--:B------:R-:W-:Y:S01]  /*9cd0*/  FFMA R15, R28, R21.reuse, R15 ;  /* 0x000000151c0f7223 */ /* 0x080fe2000000000f */
[----:B------:R-:W-:Y:S01]  /*9ce0*/  FFMA R4, R4, R21, R3 ;  /* 0x0000001504047223 */ /* 0x000fe20000000003 */
[----:B------:R-:W-:Y:S01]  /*9cf0*/  FFMA R0, R29, R22, R0 ;  /* 0x000000161d007223 */ /* 0x000fe20000000000 */
[CC--:B------:R-:W-:Y:S01]  /*9d00*/  FFMA R10, R24.reuse, R23.reuse, R10 ;  /* 0x00000017180a7223 */ /* 0x0c0fe2000000000a */
[----:B------:R-:W-:Y:S01]  /*9d10*/  FFMA R11, R24, R26, R11 ;  /* 0x0000001a180b7223 */ /* 0x000fe2000000000b */
[C---:B------:R-:W-:Y:S01]  /*9d20*/  FFMA R13, R20.reuse, R23, R13 ;  /* 0x00000017140d7223 */ /* 0x040fe2000000000d */
[C---:B------:R-:W-:Y:S01]  /*9d30*/  FFMA R3, R27.reuse, R22, R6 ;  /* 0x000000161b037223 */ /* 0x040fe20000000006 */
[-C--:B------:R-:W-:Y:S01]  /*9d40*/  FFMA R15, R27, R26.reuse, R15 ;  /* 0x0000001a1b0f7223 */ /* 0x080fe2000000000f */
[-C--:B------:R-:W-:Y:S01]  /*9d50*/  FFMA R29, R29, R26.reuse, R4 ;  /* 0x0000001a1d1d7223 */ /* 0x080fe20000000004 */
[----:B------:R-:W-:Y:S01]  /*9d60*/  FFMA R145, R20, R26, R145 ;  /* 0x0000001a14917223 */ /* 0x000fe20000000091 */
[----:B------:R-:W-:Y:S01]  /*9d70*/  FADD R154, R10, R3 ;  /* 0x000000030a9a7221 */ /* 0x000fe20000000000 */
[----:B------:R-:W-:Y:S01]  /*9d80*/  FADD R156, R8, R15 ;  /* 0x0000000f089c7221 */ /* 0x000fe20000000000 */
[----:B------:R-:W-:Y:S01]  /*9d90*/  FADD R155, R13, R0 ;  /* 0x000000000d9b7221 */ /* 0x000fe20000000000 */
[----:B------:R-:W-:Y:S01]  /*9da0*/  FADD R157, R2, R29 ;  /* 0x0000001d029d7221 */ /* 0x000fe20000000000 */
[----:B------:R-:W-:Y:S01]  /*9db0*/  MOV R137, R133 ;  /* 0x0000008500897202 */ /* 0x000fe20000000f00 */
[----:B------:R-:W-:Y:S01]  /*9dc0*/  FADD R146, R11, 0.30000001192092895508 ;  /* 0x3e99999a0b927421 */ /* 0x000fe20000000000 */
[----:B------:R-:W-:Y:S01]  /*9dd0*/  MOV R138, R134 ;  /* 0x00000086008a7202 */ /* 0x000fe20000000f00 */
[----:B------:R-:W-:Y:S01]  /*9de0*/  FADD R143, R143, 0.30000001192092895508 ;  /* 0x3e99999a8f8f7421 */ /* 0x000fe20000000000 */
[----:B------:R-:W-:-:S02]  /*9df0*/  MOV R139, R7 ;  /* 0x00000007008b7202 */ /* 0x000fc40000000f00 */
[----:B------:R-:W-:Y:S02]  /*9e00*/  MOV R147, R135 ;  /* 0x0000008700937202 */ /* 0x000fe40000000f00 */
[----:B------:R-:W-:-:S07]  /*9e10*/  MOV R148, R136 ;  /* 0x0000008800947202 */ /* 0x000fce0000000f00 */
.L_x_88:
[----:B------:R-:W-:Y:S05]  /*9e20*/  BSYNC.RECONVERGENT B2 ;  /* 0x0000000000027941 */ /* 0x000fea0003800200 */
.L_x_87:
[----:B------:R-:W-:-:S13]  /*9e30*/  FSETP.GTU.AND P0, PT, R139, 0.20000000298023223877, PT ;  /* 0x3e4ccccd8b00780b */ /* 0x000fda0003f0c000 */
[----:B------:R-:W-:Y:S05]  /*9e40*/  @!P0 EXIT ;  /* 0x000000000000894d */ /* 0x000fea0003800000 */
[----:B------:R-:W-:-:S04]  /*9e50*/  FMUL R3, R145, R144 ;  /* 0x0000009091037220 */ /* 0x000fc80000400000 */
[----:B------:R-:W-:-:S05]  /*9e60*/  FFMA R2, R146, R143, -R3 ;  /* 0x0000008f92027223 */ /* 0x000fca0000000803 */
[----:B------:R-:W-:-:S13]  /*9e70*/  FSETP.NEU.AND P0, PT, R2, RZ, PT ;  /* 0x000000ff0200720b */ /* 0x000fda0003f0d000 */
[----:B------:R-:W-:Y:S05]  /*9e80*/  @!P0 EXIT ;  /* 0x000000000000894d */ /* 0x000fea0003800000 */
[----:B------:R-:W-:Y:S01]  /*9e90*/  FADD R0, R146, R143 ;  /* 0x0000008f92007221 */ /* 0x000fe20000000000 */
[----:B------:R-:W-:Y:S01]  /*9ea0*/  FMUL R3, R157, R144 ;  /* 0x000000909d037220 */ /* 0x000fe20000400000 */
[----:B------:R-:W-:Y:S02]  /*9eb0*/  BSSY.RECONVERGENT B0, `(.L_x_161) ;  /* 0x0000013000007945 */ /* 0x000fe40003800200 */
[----:B------:R-:W-:Y:S01]  /*9ec0*/  FMUL R5, R0, 0.5 ;  /* 0x3f00000000057820 */ /* 0x000fe20000400000 */
[----:B------:R-:W-:-:S03]  /*9ed0*/  FFMA R3, R154, R145, R3 ;  /* 0x000000919a037223 */ /* 0x000fc60000000003 */
[----:B------:R-:W-:-:S05]  /*9ee0*/  FFMA R0, R5, R5, -R2 ;  /* 0x0000000505007223 */ /* 0x000fca0000000802 */
[----:B------:R-:W-:Y:S01]  /*9ef0*/  FMNMX R8, R0, 0.10000000149011611938, !PT ;  /* 0x3dcccccd00087809 */ /* 0x000fe20007800000 */
[----:B------:R-:W-:-:S03]  /*9f00*/  FMUL R0, R156, R143 ;  /* 0x0000008f9c007220 */ /* 0x000fc60000400000 */
[----:B------:R-:W-:Y:S01]  /*9f10*/  IADD3 R4, PT, PT, R8, -0xd000000, RZ ;  /* 0xf300000008047810 */ /* 0x000fe20007ffe0ff */
[----:B------:R0:W1:Y:S01]  /*9f20*/  MUFU.RSQ R7, R8 ;  /* 0x0000000800077308 */ /* 0x0000620000001400 */
[----:B------:R-:W-:Y:S02]  /*9f30*/  FFMA R0, R155, R146, R0 ;  /* 0x000000929b007223 */ /* 0x000fe40000000000 */
[----:B------:R-:W-:Y:S02]  /*9f40*/  ISETP.GT.U32.AND P0, PT, R4, 0x727fffff, PT ;  /* 0x727fffff0400780c */ /* 0x000fe40003f04070 */
[----:B------:R-:W-:-:S11]  /*9f50*/  FADD R4, R0, -R3 ;  /* 0x8000000300047221 */ /* 0x000fd60000000000 */
[----:B0-----:R-:W-:Y:S05]  /*9f60*/  @!P0 BRA `(.L_x_162) ;  /* 0x00000000000c8947 */ /* 0x001fea0003800000 */
[----:B------:R-:W-:-:S07]  /*9f70*/  MOV R126, 0x9f90 ;  /* 0x00009f90007e7802 */ /* 0x000fce0000000f00 */
[----:B-1---5:R-:W-:Y:S05]  /*9f80*/  CALL.REL.NOINC `($__internal_3_$__cuda_sm20_sqrt_rn_f32_slowpath) ;  /* 0x0000001800587944 */ /* 0x022fea0003c00000 */
[----:B------:R-:W-:Y:S05]  /*9f90*/  BRA `(.L_x_163) ;  /* 0x0000000000107947 */ /* 0x000fea0003800000 */
.L_x_162:
[----:B-1----:R-:W-:Y:S01]  /*9fa0*/  FMUL.FTZ R159, R8, R7 ;  /* 0x00000007089f7220 */ /* 0x002fe20000410000 */
[----:B------:R-:W-:-:S03]  /*9fb0*/  FMUL.FTZ R3, R7, 0.5 ;  /* 0x3f00000007037820 */ /* 0x000fc60000410000 */
[----:B------:R-:W-:-:S04]  /*9fc0*/  FFMA R0, -R159, R159, R8 ;  /* 0x0000009f9f007223 */ /* 0x000fc80000000108 */
[----:B------:R-:W-:-:S07]  /*9fd0*/  FFMA R159, R0, R3, R159 ;  /* 0x00000003009f7223 */ /* 0x000fce000000009f */
.L_x_163:
[----:B------:R-:W-:Y:S05]  /*9fe0*/  BSYNC.RECONVERGENT B0 ;  /* 0x0000000000007941 */ /* 0x000fea0003800200 */
.L_x_161:
        /* <DEDUP_REMOVED lines=9> */
[----:B-1---5:R-:W-:Y:S05]  /*a080*/  CALL.REL.NOINC `($__internal_3_$__cuda_sm20_sqrt_rn_f32_slowpath) ;  /* 0x0000001800187944 */ /* 0x022fea0003c00000 */
[----:B------:R-:W-:Y:S05]  /*a090*/  BRA `(.L_x_166) ;  /* 0x0000000000107947 */ /* 0x000fea0003800000 */
.L_x_165:
[----:B-1----:R-:W-:Y:S01]  /*a0a0*/  FMUL.FTZ R159, R8, R3 ;  /* 0x00000003089f7220 */ /* 0x002fe20000410000 */
[----:B------:R-:W-:-:S03]  /*a0b0*/  FMUL.FTZ R3, R3, 0.5 ;  /* 0x3f00000003037820 */ /* 0x000fc60000410000 */
[----:B------:R-:W-:-:S04]  /*a0c0*/  FFMA R0, -R159, R159, R8 ;  /* 0x0000009f9f007223 */ /* 0x000fc80000000108 */
[----:B------:R-:W-:-:S07]  /*a0d0*/  FFMA R159, R0, R3, R159 ;  /* 0x00000003009f7223 */ /* 0x000fce000000009f */
.L_x_166:
[----:B------:R-:W-:Y:S05]  /*a0e0*/  BSYNC.RECONVERGENT B0 ;  /* 0x0000000000007941 */ /* 0x000fea0003800200 */
.L_x_164:
[----:B------:R-:W0:Y:S01]  /*a0f0*/  LDCU UR4, c[0x0][0x804] ;  /* 0x00010080ff0477ac */ /* 0x000e220008000800 */
[----:B------:R-:W-:Y:S01]  /*a100*/  FMUL R6, R159, 3 ;  /* 0x404000009f067820 */ /* 0x000fe20000400000 */
[----:B------:R-:W-:Y:S01]  /*a110*/  FADD R0, R137, 1 ;  /* 0x3f80000089007421 */ /* 0x000fe20000000000 */
[----:B------:R-:W-:Y:S01]  /*a120*/  BSSY.RECONVERGENT B2, `(.L_x_167) ;  /* 0x0000017000027945 */ /* 0x000fe20003800200 */
[----:B------:R-:W1:Y:S01]  /*a130*/  LDCU.64 UR6, c[0x0][0x7f0] ;  /* 0x0000fe00ff0677ac */ /* 0x000e620008000a00 */
[----:B------:R-:W2:Y:S01]  /*a140*/  FRND.CEIL R12, R6 ;  /* 0x00000006000c7307 */ /* 0x000ea20000209000 */
[----:B0-----:R-:W-:Y:S01]  /*a150*/  I2FP.F32.U32 R10, UR4 ;  /* 0x00000004000a7c45 */ /* 0x001fe20008201000 */
[----:B------:R-:W0:Y:S06]  /*a160*/  LDCU UR4, c[0x0][0x7fc] ;  /* 0x0000ff80ff0477ac */ /* 0x000e2c0008000800 */
[----:B------:R-:W3:Y:S01]  /*a170*/  MUFU.RCP R3, R10 ;  /* 0x0000000a00037308 */ /* 0x000ee20000001000 */
[----:B-1----:R-:W-:-:S02]  /*a180*/  I2FP.F32.S32 R13, UR7 ;  /* 0x00000007000d7c45 */ /* 0x002fc40008201400 */
[----:B------:R-:W-:-:S03]  /*a190*/  I2FP.F32.S32 R15, UR6 ;  /* 0x00000006000f7c45 */ /* 0x000fc60008201400 */
[----:B------:R-:W-:-:S04]  /*a1a0*/  FFMA R13, R13, R0, -1 ;  /* 0xbf8000000d0d7423 */ /* 0x000fc80000000000 */
[----:B--2---:R-:W-:-:S04]  /*a1b0*/  FFMA R9, R13, 0.5, -R12 ;  /* 0x3f0000000d097823 */ /* 0x004fc8000000080c */
[----:B------:R-:W1:Y:S01]  /*a1c0*/  FCHK P0, R9, R10 ;  /* 0x0000000a09007302 */ /* 0x000e620000000000 */
[----:B---3--:R-:W-:-:S04]  /*a1d0*/  FFMA R0, -R10, R3, 1 ;  /* 0x3f8000000a007423 */ /* 0x008fc80000000103 */
[----:B------:R-:W-:Y:S01]  /*a1e0*/  FFMA R8, R3, R0, R3 ;  /* 0x0000000003087223 */ /* 0x000fe20000000003 */
[----:B------:R-:W-:-:S03]  /*a1f0*/  FADD R0, R138, 1 ;  /* 0x3f8000008a007421 */ /* 0x000fc60000000000 */
[----:B------:R-:W-:Y:S01]  /*a200*/  FFMA R3, R9, R8, RZ ;  /* 0x0000000809037223 */ /* 0x000fe200000000ff */
[----:B------:R-:W-:-:S03]  /*a210*/  FFMA R15, R15, R0, -1 ;  /* 0xbf8000000f0f7423 */ /* 0x000fc60000000000 */
[----:B------:R-:W-:-:S04]  /*a220*/  FFMA R5, -R10, R3, R9 ;  /* 0x000000030a057223 */ /* 0x000fc80000000109 */
[----:B------:R-:W-:Y:S01]  /*a230*/  FFMA R8, R8, R5, R3 ;  /* 0x0000000508087223 */ /* 0x000fe20000000003 */
[----:B0-----:R-:W-:Y:S01]  /*a240*/  I2FP.F32.U32 R3, UR4 ;  /* 0x0000000400037c45 */ /* 0x001fe20008201000 */
[----:B-1----:R-:W-:Y:S06]  /*a250*/  @!P0 BRA `(.L_x_168) ;  /* 0x00000000000c8947 */ /* 0x002fec0003800000 */
[----:B------:R-:W-:Y:S02]  /*a260*/  MOV R8, R10 ;  /* 0x0000000a00087202 */ /* 0x000fe40000000f00 */
[----:B------:R-:W-:-:S07]  /*a270*/  MOV R126, 0xa290 ;  /* 0x0000a290007e7802 */ /* 0x000fce0000000f00 */
[----:B-----5:R-:W-:Y:S05]  /*a280*/  CALL.REL.NOINC `($__internal_4_$__cuda_sm3x_div_rn_noftz_f32_slowpath) ;  /* 0x0000001400f07944 */ /* 0x020fea0003c00000 */
.L_x_168:
[----:B------:R-:W-:Y:S05]  /*a290*/  BSYNC.RECONVERGENT B2 ;  /* 0x0000000000027941 */ /* 0x000fea0003800200 */
.L_x_167:
[----:B------:R-:W0:Y:S01]  /*a2a0*/  LDCU UR4, c[0x0][0x800] ;  /* 0x00010000ff0477ac */ /* 0x000e220008000800 */
[----:B------:R-:W-:Y:S01]  /*a2b0*/  FMNMX R8, R3, R8, PT ;  /* 0x0000000803087209 */ /* 0x000fe20003800000 */
[----:B------:R-:W-:Y:S01]  /*a2c0*/  FFMA R9, R15, 0.5, -R12 ;  /* 0x3f0000000f097823 */ /* 0x000fe2000000080c */
[----:B------:R-:W-:Y:S02]  /*a2d0*/  BSSY.RECONVERGENT B2, `(.L_x_169) ;  /* 0x0000011000027945 */ /* 0x000fe40003800200 */
[----:B------:R-:W-:-:S06]  /*a2e0*/  FMNMX R5, RZ, R8, !PT ;  /* 0x00000008ff057209 */ /* 0x000fcc0007800000 */
[----:B------:R-:W-:Y:S01]  /*a2f0*/  F2I.FLOOR.NTZ R5, R5 ;  /* 0x0000000500057305 */ /* 0x000fe20000207100 */
[----:B0-----:R-:W-:Y:S01]  /*a300*/  I2FP.F32.U32 R14, UR4 ;  /* 0x00000004000e7c45 */ /* 0x001fe20008201000 */
[----:B------:R-:W0:Y:S06]  /*a310*/  LDCU UR4, c[0x0][0x7f8] ;  /* 0x0000ff00ff0477ac */ /* 0x000e2c0008000800 */
[----:B------:R-:W1:Y:S08]  /*a320*/  MUFU.RCP R7, R14 ;  /* 0x0000000e00077308 */ /* 0x000e700000001000 */
[----:B------:R-:W2:Y:S01]  /*a330*/  FCHK P0, R9, R14 ;  /* 0x0000000e09007302 */ /* 0x000ea20000000000 */
[----:B0-----:R-:W-:Y:S01]  /*a340*/  I2FP.F32.U32 R11, UR4 ;  /* 0x00000004000b7c45 */ /* 0x001fe20008201000 */
[----:B-1----:R-:W-:-:S04]  /*a350*/  FFMA R0, -R14, R7, 1 ;  /* 0x3f8000000e007423 */ /* 0x002fc80000000107 */
[----:B------:R-:W-:-:S04]  /*a360*/  FFMA R0, R7, R0, R7 ;  /* 0x0000000007007223 */ /* 0x000fc80000000007 */
[----:B------:R-:W-:-:S04]  /*a370*/  FFMA R7, R9, R0, RZ ;  /* 0x0000000009077223 */ /* 0x000fc800000000ff */
[----:B------:R-:W-:-:S04]  /*a380*/  FFMA R8, -R14, R7, R9 ;  /* 0x000000070e087223 */ /* 0x000fc80000000109 */
[----:B------:R-:W-:Y:S01]  /*a390*/  FFMA R8, R0, R8, R7 ;  /* 0x0000000800087223 */ /* 0x000fe20000000007 */
[----:B--2---:R-:W-:Y:S06]  /*a3a0*/  @!P0 BRA `(.L_x_170) ;  /* 0x00000000000c8947 */ /* 0x004fec0003800000 */
[----:B------:R-:W-:Y:S02]  /*a3b0*/  MOV R8, R14 ;  /* 0x0000000e00087202 */ /* 0x000fe40000000f00 */
[----:B------:R-:W-:-:S07]  /*a3c0*/  MOV R126, 0xa3e0 ;  /* 0x0000a3e0007e7802 */ /* 0x000fce0000000f00 */
[----:B-----5:R-:W-:Y:S05]  /*a3d0*/  CALL.REL.NOINC `($__internal_4_$__cuda_sm3x_div_rn_noftz_f32_slowpath) ;  /* 0x00000014009c7944 */ /* 0x020fea0003c00000 */
.L_x_170:
[----:B------:R-:W-:Y:S05]  /*a3e0*/  BSYNC.RECONVERGENT B2 ;  /* 0x0000000000027941 */ /* 0x000fea0003800200 */
.L_x_169:
        /* <DEDUP_REMOVED lines=16> */
[----:B-----5:R-:W-:Y:S05]  /*a4f0*/  CALL.REL.NOINC `($__internal_4_$__cuda_sm3x_div_rn_noftz_f32_slowpath) ;  /* 0x0000001400547944 */ /* 0x020fea0003c00000 */
.L_x_172:
[----:B------:R-:W-:Y:S05]  /*a500*/  BSYNC.RECONVERGENT B2 ;  /* 0x0000000000027941 */ /* 0x000fea0003800200 */
.L_x_171:
        /* <DEDUP_REMOVED lines=14> */
[----:B------:R-:W-:-:S07]  /*a5f0*/  MOV R126, 0xa610 ;  /* 0x0000a610007e7802 */ /* 0x000fce0000000f00 */
[----:B-----5:R-:W-:Y:S05]  /*a600*/  CALL.REL.NOINC `($__internal_4_$__cuda_sm3x_div_rn_noftz_f32_slowpath) ;  /* 0x0000001400107944 */ /* 0x020fea0003c00000 */
[----:B------:R-:W-:-:S07]  /*a610*/  MOV R0, R8 ;  /* 0x0000000800007202 */ /* 0x000fce0000000f00 */
.L_x_174:
[----:B------:R-:W-:Y:S05]  /*a620*/  BSYNC.RECONVERGENT B2 ;  /* 0x0000000000027941 */ /* 0x000fea0003800200 */
.L_x_173:
[----:B------:R-:W-:Y:S02]  /*a630*/  FMNMX R0, R11, R0, PT ;  /* 0x000000000b007209 */ /* 0x000fe40003800000 */
[----:B------:R-:W-:Y:S02]  /*a640*/  IADD3 R3, PT, PT, -R5, R12, RZ ;  /* 0x0000000c05037210 */ /* 0x000fe40007ffe1ff */
        /* <DEDUP_REMOVED lines=20> */
.L_x_176:
[----:B------:R-:W-:Y:S05]  /*a790*/  BSYNC.RECONVERGENT B2 ;  /* 0x0000000000027941 */ /* 0x000fea0003800200 */
.L_x_175:
        /* <DEDUP_REMOVED lines=12> */
[----:B-----5:R-:W-:Y:S05]  /*a860*/  CALL.REL.NOINC `($__internal_4_$__cuda_sm3x_div_rn_noftz_f32_slowpath) ;  /* 0x0000001000787944 */ /* 0x020fea0003c00000 */
[----:B------:R-:W-:-:S07]  /*a870*/  MOV R3, R8 ;  /* 0x0000000800037202 */ /* 0x000fce0000000f00 */
.L_x_178:
[----:B------:R-:W-:Y:S05]  /*a880*/  BSYNC.RECONVERGENT B2 ;  /* 0x0000000000027941 */ /* 0x000fea0003800200 */
.L_x_177:
        /* <DEDUP_REMOVED lines=14> */
.L_x_180:
[----:B------:R-:W-:Y:S05]  /*a970*/  BSYNC.RECONVERGENT B2 ;  /* 0x0000000000027941 */ /* 0x000fea0003800200 */
.L_x_179:
        /* <DEDUP_REMOVED lines=14> */
.L_x_182:
[----:B------:R-:W-:Y:S05]  /*aa60*/  BSYNC.RECONVERGENT B2 ;  /* 0x0000000000027941 */ /* 0x000fea0003800200 */
.L_x_181:
[----:B------:R-:W-:Y:S01]  /*aa70*/  FMUL R18, R2, R2 ;  /* 0x0000000202127220 */ /* 0x000fe20000400000 */
[C---:B------:R-:W-:Y:S01]  /*aa80*/  FMUL R9, R4.reuse, R146 ;  /* 0x0000009204097220 */ /* 0x040fe20000400000 */
[----:B------:R-:W-:Y:S01]  /*aa90*/  FMUL R143, R4, R143 ;  /* 0x0000008f048f7220 */ /* 0x000fe20000400000 */
[----:B------:R-:W-:Y:S01]  /*aaa0*/  BSSY.RECONVERGENT B2, `(.L_x_183) ;  /* 0x0000013000027945 */ /* 0x000fe20003800200 */
[----:B------:R-:W0:Y:S01]  /*aab0*/  MUFU.RCP R8, R18 ;  /* 0x0000001200087308 */ /* 0x000e220000001000 */
[C---:B------:R-:W-:Y:S01]  /*aac0*/  FFMA R9, R2.reuse, R156, -R9 ;  /* 0x0000009c02097223 */ /* 0x040fe20000000809 */
[----:B------:R-:W-:-:S06]  /*aad0*/  FFMA R155, R2, R155, -R143 ;  /* 0x0000009b029b7223 */ /* 0x000fcc000000088f */
[----:B------:R-:W1:Y:S01]  /*aae0*/  FCHK P0, R9, R18 ;  /* 0x0000001209007302 */ /* 0x000e620000000000 */
[----:B0-----:R-:W-:-:S04]  /*aaf0*/  FFMA R13, -R18, R8, 1 ;  /* 0x3f800000120d7423 */ /* 0x001fc80000000108 */
[----:B------:R-:W-:Y:S01]  /*ab00*/  FFMA R16, R8, R13, R8 ;  /* 0x0000000d08107223 */ /* 0x000fe20000000008 */
[C---:B------:R-:W-:Y:S01]  /*ab10*/  FMUL R13, R2.reuse, R154 ;  /* 0x0000009a020d7220 */ /* 0x040fe20000400000 */
[----:B------:R-:W-:Y:S02]  /*ab20*/  FMUL R8, R2, R157 ;  /* 0x0000009d02087220 */ /* 0x000fe40000400000 */
[----:B------:R-:W-:Y:S01]  /*ab30*/  FFMA R15, R9, R16, RZ ;  /* 0x00000010090f7223 */ /* 0x000fe200000000ff */
[C---:B------:R-:W-:Y:S01]  /*ab40*/  FFMA R144, R4.reuse, R144, -R13 ;  /* 0x0000009004907223 */ /* 0x040fe2000000080d */
[----:B------:R-:W-:Y:S02]  /*ab50*/  FFMA R145, R4, R145, -R8 ;  /* 0x0000009104917223 */ /* 0x000fe40000000808 */
[----:B------:R-:W-:-:S04]  /*ab60*/  FFMA R17, -R18, R15, R9 ;  /* 0x0000000f12117223 */ /* 0x000fc80000000109 */
[----:B------:R-:W-:Y:S01]  /*ab70*/  FFMA R2, R16, R17, R15 ;  /* 0x0000001110027223 */ /* 0x000fe2000000000f */
[----:B-1----:R-:W-:Y:S06]  /*ab80*/  @!P0 BRA `(.L_x_184) ;  /* 0x0000000000108947 */ /* 0x002fec0003800000 */
[----:B------:R-:W-:Y:S02]  /*ab90*/  MOV R8, R18 ;  /* 0x0000001200087202 */ /* 0x000fe40000000f00 */
[----:B------:R-:W-:-:S07]  /*aba0*/  MOV R126, 0xabc0 ;  /* 0x0000abc0007e7802 */ /* 0x000fce0000000f00 */
[----:B-----5:R-:W-:Y:S05]  /*abb0*/  CALL.REL.NOINC `($__internal_4_$__cuda_sm3x_div_rn_noftz_f32_slowpath) ;  /* 0x0000000c00a47944 */ /* 0x020fea0003c00000 */
[----:B------:R-:W-:-:S07]  /*abc0*/  MOV R2, R8 ;  /* 0x0000000800027202 */ /* 0x000fce0000000f00 */
.L_x_184:
[----:B------:R-:W-:Y:S05]  /*abd0*/  BSYNC.RECONVERGENT B2 ;  /* 0x0000000000027941 */ /* 0x000fea0003800200 */
.L_x_183:
        /* <DEDUP_REMOVED lines=14> */
.L_x_186:
[----:B------:R-:W-:Y:S05]  /*acc0*/  BSYNC.RECONVERGENT B2 ;  /* 0x0000000000027941 */ /* 0x000fea0003800200 */
.L_x_185:
        /* <DEDUP_REMOVED lines=14> */
.L_x_188:
[----:B------:R-:W-:Y:S05]  /*adb0*/  BSYNC.RECONVERGENT B2 ;  /* 0x0000000000027941 */ /* 0x000fea0003800200 */
.L_x_187:
        /* <DEDUP_REMOVED lines=14> */
.L_x_190:
[----:B------:R-:W-:Y:S05]  /*aea0*/  BSYNC.RECONVERGENT B2 ;  /* 0x0000000000027941 */ /* 0x000fea0003800200 */
.L_x_189:
[----:B------:R-:W0:Y:S01]  /*aeb0*/  LDC.64 R8, c[0x0][0x660] ;  /* 0x00019800ff087b82 */ /* 0x000e220000000a00 */
[----:B------:R-:W1:Y:S01]  /*aec0*/  LDCU UR4, c[0x0][0x668] ;  /* 0x0000cd00ff0477ac */ /* 0x000e620008000800 */
[----:B------:R-:W2:Y:S01]  /*aed0*/  F2I.U32.CEIL.NTZ R13, R6 ;  /* 0x00000006000d7305 */ /* 0x000ea2000020b000 */
[----:B------:R-:W3:Y:S05]  /*aee0*/  LDCU UR5, c[0x0][0x5f8] ;  /* 0x0000bf00ff0577ac */ /* 0x000eea0008000800 */
[----:B------:R-:W4:Y:S01]  /*aef0*/  LDC.64 R22, c[0x0][0x630] ;  /* 0x00018c00ff167b82 */ /* 0x000f220000000a00 */
[----:B------:R-:W2:Y:S07]  /*af00*/  LDCU.64 UR6, c[0x0][0x628] ;  /* 0x0000c500ff0677ac */ /* 0x000eae0008000a00 */
[----:B------:R-:W2:Y:S01]  /*af10*/  LDC.64 R16, c[0x0][0x5f0] ;  /* 0x00017c00ff107b82 */ /* 0x000ea20000000a00 */
[----:B-1----:R-:W-:-:S05]  /*af20*/  IMAD R15, R123, UR4, RZ ;  /* 0x000000047b0f7c24 */ /* 0x002fca000f8e02ff */
[----:B0-----:R-:W-:Y:S01]  /*af30*/  IADD3 R8, P0, PT, R15, R8, RZ ;  /* 0x000000080f087210 */ /* 0x001fe20007f1e0ff */
[C---:B---3--:R-:W-:Y:S01]  /*af40*/  IMAD R15, R123.reuse, UR5, RZ ;  /* 0x000000057b0f7c24 */ /* 0x048fe2000f8e02ff */
[----:B------:R-:W0:Y:S01]  /*af50*/  LDC.64 R32, c[0x0][0x6a0] ;  /* 0x0001a800ff207b82 */ /* 0x000e220000000a00 */
[----:B------:R-:W1:Y:S01]  /*af60*/  LDCU.64 UR4, c[0x0][0x698] ;  /* 0x0000d300ff0477ac */ /* 0x000e620008000a00 */
[----:B------:R-:W-:Y:S01]  /*af70*/  IADD3.X R9, PT, PT, RZ, R9, RZ, P0, !PT ;  /* 0x00000009ff097210 */ /* 0x000fe200007fe4ff */
[----:B----4-:R-:W-:Y:S01]  /*af80*/  IMAD R22, R123, R22, RZ ;  /* 0x000000167b167224 */ /* 0x010fe200078e02ff */
[----:B------:R-:W-:-:S04]  /*af90*/  LEA R25, R23, R23, 0x1 ;  /* 0x0000001717197211 */ /* 0x000fc800078e08ff */
[----:B------:R-:W3:Y:S01]  /*afa0*/  LDC.64 R34, c[0x0][0x6d8] ;  /* 0x0001b600ff227b82 */ /* 0x000ee20000000a00 */
[----:B--2---:R3:W-:Y:S01]  /*afb0*/  STG.E desc[UR24][R8.64], R13 ;  /* 0x0000000d08007986 */ /* 0x0047e2000c101918 */
[----:B------:R-:W-:Y:S02]  /*afc0*/  IADD3 R18, P1, PT, R22, UR6, RZ ;  /* 0x0000000616127c10 */ /* 0x000fe4000ff3e0ff */
[----:B------:R-:W-:Y:S02]  /*afd0*/  IADD3 R16, P0, PT, R15, R16, RZ ;  /* 0x000000100f107210 */ /* 0x000fe40007f1e0ff */
[----:B------:R-:W-:Y:S02]  /*afe0*/  IADD3.X R19, PT, PT, RZ, UR7, RZ, P1, !PT ;  /* 0x00000007ff137c10 */ /* 0x000fe40008ffe4ff */
[----:B------:R-:W2:Y:S01]  /*aff0*/  LDC.64 R36, c[0x0][0x6d0] ;  /* 0x0001b400ff247b82 */ /* 0x000ea20000000a00 */
[----:B------:R-:W-:Y:S01]  /*b000*/  IADD3.X R17, PT, PT, RZ, R17, RZ, P0, !PT ;  /* 0x00000011ff117210 */ /* 0x000fe200007fe4ff */
[----:B------:R-:W4:Y:S01]  /*b010*/  LDCU.64 UR6, c[0x0][0x710] ;  /* 0x0000e200ff0677ac */ /* 0x000f220008000a00 */
[----:B------:R-:W-:-:S02]  /*b020*/  IADD3 R20, P0, PT, R18, R23, RZ ;  /* 0x0000001712147210 */ /* 0x000fc40007f1e0ff */
[----:B------:R-:W-:Y:S01]  /*b030*/  LEA R22, P1, R23, R18, 0x1 ;  /* 0x0000001217167211 */ /* 0x000fe200078208ff */
[----:B------:R1:W-:Y:S01]  /*b040*/  STG.E desc[UR24][R16.64], R39 ;  /* 0x0000002710007986 */ /* 0x0003e2000c101918 */
[-C--:B------:R-:W-:Y:S01]  /*b050*/  IADD3.X R21, PT, PT, RZ, R19.reuse, RZ, P0, !PT ;  /* 0x00000013ff157210 */ /* 0x080fe200007fe4ff */
[----:B0-----:R-:W-:Y:S01]  /*b060*/  IMAD R32, R123, R32, RZ ;  /* 0x000000207b207224 */ /* 0x001fe200078e02ff */
[----:B------:R-:W-:Y:S01]  /*b070*/  IADD3 R24, P0, PT, R25, R18, RZ ;  /* 0x0000001219187210 */ /* 0x000fe20007f1e0ff */
[----:B------:R0:W-:Y:S01]  /*b080*/  STG.E desc[UR24][R18.64], R5 ;  /* 0x0000000512007986 */ /* 0x0001e2000c101918 */
[-C--:B------:R-:W-:Y:S02]  /*b090*/  IADD3.X R23, PT, PT, RZ, R19.reuse, RZ, P1, !PT ;  /* 0x00000013ff177210 */ /* 0x080fe40000ffe4ff */
[----:B------:R-:W-:Y:S01]  /*b0a0*/  IADD3.X R25, PT, PT, RZ, R19, RZ, P0, !PT ;  /* 0x00000013ff197210 */ /* 0x000fe200007fe4ff */
[----:B------:R0:W-:Y:S01]  /*b0b0*/  STG.E desc[UR24][R20.64], R7 ;  /* 0x0000000714007986 */ /* 0x0001e2000c101918 */
[C---:B---3--:R-:W-:Y:S01]  /*b0c0*/  IMAD R9, R123.reuse, R34, RZ ;  /* 0x000000227b097224 */ /* 0x048fe200078e02ff */
[----:B-1----:R-:W-:Y:S01]  /*b0d0*/  IADD3 R8, P0, PT, R32, UR4, RZ ;  /* 0x0000000420087c10 */ /* 0x002fe2000ff1e0ff */
[----:B------:R-:W1:Y:S01]  /*b0e0*/  LDCU UR4, c[0x0][0x718] ;  /* 0x0000e300ff0477ac */ /* 0x000e620008000800 */
[----:B------:R-:W3:Y:S01]  /*b0f0*/  LDC.64 R38, c[0x0][0x708] ;  /* 0x0001c200ff267b82 */ /* 0x000ee20000000a00 */
[----:B------:R-:W-:Y:S01]  /*b100*/  STG.E desc[UR24][R22.64], R12 ;  /* 0x0000000c16007986 */ /* 0x000fe2000c101918 */
[----:B----4-:R-:W-:-:S03]  /*b110*/  IMAD R15, R123, UR6, RZ ;  /* 0x000000067b0f7c24 */ /* 0x010fc6000f8e02ff */
[----:B------:R4:W-:Y:S01]  /*b120*/  STG.E desc[UR24][R24.64], R14 ;  /* 0x0000000e18007986 */ /* 0x0009e2000c101918 */
[----:B--2---:R-:W-:Y:S02]  /*b130*/  IADD3 R16, P1, PT, R9, R36, RZ ;  /* 0x0000002409107210 */ /* 0x004fe40007f3e0ff */
[----:B0-----:R-:W0:Y:S01]  /*b140*/  LDC.64 R18, c[0x0][0x748] ;  /* 0x0001d200ff127b82 */ /* 0x001e220000000a00 */
[----:B------:R-:W-:Y:S01]  /*b150*/  IADD3.X R9, PT, PT, RZ, UR5, RZ, P0, !PT ;  /* 0x00000005ff097c10 */ /* 0x000fe200087fe4ff */
[----:B------:R-:W2:Y:S01]  /*b160*/  LDCU UR5, c[0x0][0x750] ;  /* 0x0000ea00ff0577ac */ /* 0x000ea20008000800 */
[----:B------:R-:W-:Y:S02]  /*b170*/  IADD3 R4, P0, PT, R8, R33, RZ ;  /* 0x0000002108047210 */ /* 0x000fe40007f1e0ff */
[----:B------:R-:W-:Y:S01]  /*b180*/  IADD3.X R17, PT, PT, RZ, R37, RZ, P1, !PT ;  /* 0x00000025ff117210 */ /* 0x000fe20000ffe4ff */
[----:B------:R3:W-:Y:S01]  /*b190*/  STG.E desc[UR24][R8.64], R137 ;  /* 0x0000008908007986 */ /* 0x0007e2000c101918 */
[----:B------:R-:W-:Y:S01]  /*b1a0*/  IADD3 R6, P1, PT, R16, R35, RZ ;  /* 0x0000002310067210 */ /* 0x000fe20007f3e0ff */
[----:B------:R-:W1:Y:S01]  /*b1b0*/  LDC.64 R20, c[0x0][0x740] ;  /* 0x0001d000ff147b82 */ /* 0x000e620000000a00 */
[----:B------:R-:W-:Y:S01]  /*b1c0*/  IADD3.X R5, PT, PT, RZ, R9, RZ, P0, !PT ;  /* 0x00000009ff057210 */ /* 0x000fe200007fe4ff */
[----:B------:R2:W-:Y:S01]  /*b1d0*/  STG.E desc[UR24][R16.64], R147 ;  /* 0x0000009310007986 */ /* 0x0005e2000c101918 */
[----:B----4-:R-:W-:-:S02]  /*b1e0*/  LEA R14, P0, R35, R16, 0x1 ;  /* 0x00000010230e7211 */ /* 0x010fc400078008ff */
[----:B------:R-:W-:Y:S01]  /*b1f0*/  LEA R12, P2, R33, R8, 0x1 ;  /* 0x00000008210c7211 */ /* 0x000fe200078408ff */
[----:B------:R1:W-:Y:S01]  /*b200*/  STG.E desc[UR24][R4.64], R138 ;  /* 0x0000008a04007986 */ /* 0x0003e2000c101918 */
[----:B------:R-:W-:Y:S01]  /*b210*/  IADD3.X R7, PT, PT, RZ, R17, RZ, P1, !PT ;  /* 0x00000011ff077210 */ /* 0x000fe20000ffe4ff */
[----:B------:R-:W4:Y:S01]  /*b220*/  LDC.64 R24, c[0x0][0x7b0] ;  /* 0x0001ec00ff187b82 */ /* 0x000f220000000a00 */
[----:B------:R-:W-:Y:S02]  /*b230*/  IADD3.X R13, PT, PT, RZ, R9, RZ, P2, !PT ;  /* 0x00000009ff0d7210 */ /* 0x000fe400017fe4ff */
[----:B---3--:R-:W-:Y:S01]  /*b240*/  IADD3 R8, P1, PT, R15, R38, RZ ;  /* 0x000000260f087210 */ /* 0x008fe20007f3e0ff */
[----:B------:R3:W-:Y:S01]  /*b250*/  STG.E desc[UR24][R6.64], R148 ;  /* 0x0000009406007986 */ /* 0x0007e2000c101918 */
[----:B------:R-:W-:Y:S02]  /*b260*/  IADD3.X R15, PT, PT, RZ, R17, RZ, P0, !PT ;  /* 0x00000011ff0f7210 */ /* 0x000fe400007fe4ff */
[----:B--2---:R-:W-:Y:S01]  /*b270*/  IADD3 R16, P2, PT, R8, UR7, RZ ;  /* 0x0000000708107c10 */ /* 0x004fe2000ff5e0ff */
[----:B0-----:R-:W-:Y:S01]  /*b280*/  IMAD R23, R123, R18, RZ ;  /* 0x000000127b177224 */ /* 0x001fe200078e02ff */
[----:B------:R-:W0:Y:S01]  /*b290*/  LDCU.64 UR6, c[0x0][0x778] ;  /* 0x0000ef00ff0677ac */ /* 0x000e220008000a00 */
[----:B------:R-:W-:Y:S01]  /*b2a0*/  IADD3.X R9, PT, PT, RZ, R39, RZ, P1, !PT ;  /* 0x00000027ff097210 */ /* 0x000fe20000ffe4ff */
[----:B------:R2:W-:Y:S03]  /*b2b0*/  STG.E desc[UR24][R12.64], R139 ;  /* 0x0000008b0c007986 */ /* 0x0005e6000c101918 */
[----:B------:R-:W-:Y:S01]  /*b2c0*/  IADD3.X R17, PT, PT, RZ, R9, RZ, P2, !PT ;  /* 0x00000009ff117210 */ /* 0x000fe200017fe4ff */
[----:B------:R-:W-:Y:S01]  /*b2d0*/  STG.E desc[UR24][R14.64], R149 ;  /* 0x000000950e007986 */ /* 0x000fe2000c101918 */
[----:B-1----:R-:W-:-:S02]  /*b2e0*/  IADD3 R4, P0, PT, R23, R20, RZ ;  /* 0x0000001417047210 */ /* 0x002fc40007f1e0ff */
[----:B------:R-:W1:Y:S01]  /*b2f0*/  LDC.64 R22, c[0x0][0x780] ;  /* 0x0001e000ff167b82 */ /* 0x000e620000000a00 */
[----:B------:R4:W-:Y:S01]  /*b300*/  STG.E desc[UR24][R8.64], R11 ;  /* 0x0000000b08007986 */ /* 0x0009e2000c101918 */
[----:B------:R-:W-:Y:S02]  /*b310*/  IADD3.X R5, PT, PT, RZ, R21, RZ, P0, !PT ;  /* 0x00000015ff057210 */ /* 0x000fe400007fe4ff */
[----:B---3--:R-:W-:Y:S02]  /*b320*/  IADD3 R6, P0, PT, R8, UR4, RZ ;  /* 0x0000000408067c10 */ /* 0x008fe4000ff1e0ff */
[C---:B------:R-:W-:Y:S01]  /*b330*/  IADD3 R18, P3, PT, R4.reuse, R19, RZ ;  /* 0x0000001304127210 */ /* 0x040fe20007f7e0ff */
[----:B------:R0:W-:Y:S01]  /*b340*/  STG.E desc[UR24][R4.64], R2 ;  /* 0x0000000204007986 */ /* 0x0001e2000c101918 */
[----:B------:R-:W3:Y:S01]  /*b350*/  LDC.64 R20, c[0x0][0x7b8] ;  /* 0x0001ee00ff147b82 */ /* 0x000ee20000000a00 */
[----:B--2---:R-:W-:Y:S02]  /*b360*/  IADD3 R12, P1, PT, R4, UR5, RZ ;  /* 0x00000005040c7c10 */ /* 0x004fe4000ff3e0ff */
[----:B------:R-:W-:-:S02]  /*b370*/  IADD3.X R7, PT, PT, RZ, R9, RZ, P0, !PT ;  /* 0x00000009ff077210 */ /* 0x000fc400007fe4ff */
[-C--:B------:R-:W-:Y:S02]  /*b380*/  IADD3.X R13, PT, PT, RZ, R5.reuse, RZ, P1, !PT ;  /* 0x00000005ff0d7210 */ /* 0x080fe40000ffe4ff */
[----:B----4-:R-:W-:Y:S01]  /*b390*/  IADD3 R8, P0, PT, R16, UR4, RZ ;  /* 0x0000000410087c10 */ /* 0x010fe2000ff1e0ff */
[----:B------:R2:W-:Y:S01]  /*b3a0*/  STG.E desc[UR24][R6.64], R3 ;  /* 0x0000000306007986 */ /* 0x0005e2000c101918 */
[----:B------:R-:W-:Y:S02]  /*b3b0*/  IADD3.X R19, PT, PT, RZ, R5, RZ, P3, !PT ;  /* 0x00000005ff137210 */ /* 0x000fe40001ffe4ff */
[----:B------:R-:W-:Y:S01]  /*b3c0*/  IADD3 R14, P1, PT, R18, UR5, RZ ;  /* 0x00000005120e7c10 */ /* 0x000fe2000ff3e0ff */
[----:B------:R4:W-:Y:S01]  /*b3d0*/  STG.E desc[UR24][R12.64], R27 ;  /* 0x0000001b0c007986 */ /* 0x0009e2000c101918 */
[----:B------:R-:W-:Y:S02]  /*b3e0*/  IADD3.X R9, PT, PT, RZ, R17, RZ, P0, !PT ;  /* 0x00000011ff097210 */ /* 0x000fe400007fe4ff */
[----:B------:R-:W-:Y:S01]  /*b3f0*/  IADD3.X R15, PT, PT, RZ, R19, RZ, P1, !PT ;  /* 0x00000013ff0f7210 */ /* 0x000fe20000ffe4ff */
[C---:B-1----:R-:W-:Y:S01]  /*b400*/  IMAD R22, R123.reuse, R22, RZ ;  /* 0x000000167b167224 */ /* 0x042fe200078e02ff */
[----:B------:R1:W-:Y:S04]  /*b410*/  STG.E desc[UR24][R16.64], R10 ;  /* 0x0000000a10007986 */ /* 0x0003e8000c101918 */
[----:B0-----:R-:W-:Y:S01]  /*b420*/  IADD3 R2, P0, PT, R22, UR6, RZ ;  /* 0x0000000616027c10 */ /* 0x001fe2000ff1e0ff */
[----:B------:R-:W-:Y:S01]  /*b430*/  STG.E desc[UR24][R18.64], R29 ;  /* 0x0000001d12007986 */ /* 0x000fe2000c101918 */
[----:B---3--:R-:W-:-:S02]  /*b440*/  IMAD R5, R123, R20, RZ ;  /* 0x000000147b057224 */ /* 0x008fc400078e02ff */
[----:B--2---:R-:W-:Y:S01]  /*b450*/  IADD3.X R3, PT, PT, RZ, UR7, RZ, P0, !PT ;  /* 0x00000007ff037c10 */ /* 0x004fe200087fe4ff */
[----:B------:R-:W-:Y:S01]  /*b460*/  STG.E desc[UR24][R8.64], R0 ;  /* 0x0000000008007986 */ /* 0x000fe2000c101918 */
[----:B------:R-:W-:Y:S02]  /*b470*/  IADD3 R6, P0, PT, R2, R23, RZ ;  /* 0x0000001702067210 */ /* 0x000fe40007f1e0ff */
[----:B------:R-:W-:Y:S01]  /*b480*/  IADD3 R4, P1, PT, R5, R24, RZ ;  /* 0x0000001805047210 */ /* 0x000fe20007f3e0ff */
[----:B------:R-:W-:Y:S01]  /*b490*/  STG.E desc[UR24][R14.64], R31 ;  /* 0x0000001f0e007986 */ /* 0x000fe2000c101918 */
[----:B----4-:R-:W-:Y:S02]  /*b4a0*/  LEA R12, P2, R23, R2, 0x1 ;  /* 0x00000002170c7211 */ /* 0x010fe400078408ff */
[----:B------:R-:W-:Y:S01]  /*b4b0*/  IADD3.X R5, PT, PT, RZ, R25, RZ, P1, !PT ;  /* 0x00000019ff057210 */ /* 0x000fe20000ffe4ff */
[----:B------:R-:W-:Y:S01]  /*b4c0*/  STG.E desc[UR24][R2.64], R140 ;  /* 0x0000008c02007986 */ /* 0x000fe2000c101918 */
[----:B-1----:R-:W-:-:S02]  /*b4d0*/  IADD3 R10, P1, PT, R4, R21, RZ ;  /* 0x00000015040a7210 */ /* 0x002fc40007f3e0ff */
[----:B------:R-:W-:Y:S01]  /*b4e0*/  LEA R16, P3, R21, R4, 0x1 ;  /* 0x0000000415107211 */ /* 0x000fe200078608ff */
[----:B------:R-:W-:Y:S01]  /*b4f0*/  STG.E desc[UR24][R4.64], R150 ;  /* 0x0000009604007986 */ /* 0x000fe2000c101918 */
[----:B------:R-:W-:Y:S02]  /*b500*/  IADD3.X R7, PT, PT, RZ, R3, RZ, P0, !PT ;  /* 0x00000003ff077210 */ /* 0x000fe400007fe4ff */
[----:B------:R-:W-:Y:S02]  /*b510*/  IADD3.X R11, PT, PT, RZ, R5, RZ, P1, !PT ;  /* 0x00000005ff0b7210 */ /* 0x000fe40000ffe4ff */
[----:B------:R-:W-:Y:S01]  /*b520*/  IADD3.X R13, PT, PT, RZ, R3, RZ, P2, !PT ;  /* 0x00000003ff0d7210 */ /* 0x000fe200017fe4ff */
[----:B------:R-:W-:Y:S01]  /*b530*/  STG.E desc[UR24][R6.64], R141 ;  /* 0x0000008d06007986 */ /* 0x000fe2000c101918 */
[----:B------:R-:W-:-:S03]  /*b540*/  IADD3.X R17, PT, PT, RZ, R5, RZ, P3, !PT ;  /* 0x00000005ff117210 */ /* 0x000fc60001ffe4ff */
[----:B------:R-:W-:Y:S04]  /*b550*/  STG.E desc[UR24][R10.64], R151 ;  /* 0x000000970a007986 */ /* 0x000fe8000c101918 */
[----:B------:R-:W-:Y:S04]  /*b560*/  STG.E desc[UR24][R12.64], R142 ;  /* 0x0000008e0c007986 */ /* 0x000fe8000c101918 */
[----:B------:R-:W-:Y:S01]  /*b570*/  STG.E desc[UR24][R16.64], R153 ;  /* 0x0000009910007986 */ /* 0x000fe2000c101918 */
[----:B------:R-:W-:Y:S05]  /*b580*/  EXIT ;  /* 0x000000000000794d */ /* 0x000fea0003800000 */
        .weak           $__internal_2_$__cuda_sm20_rcp_rn_f32_slowpath
        .type           $__internal_2_$__cuda_sm20_rcp_rn_f32_slowpath,@function
        .size           $__internal_2_$__cuda_sm20_rcp_rn_f32_slowpath,($__internal_3_$__cuda_sm20_sqrt_rn_f32_slowpath - $__internal_2_$__cuda_sm20_rcp_rn_f32_slowpath)
$__internal_2_$__cuda_sm20_rcp_rn_f32_slowpath:
[----:B------:R-:W-:Y:S01]  /*b590*/  SHF.L.U32 R8, R120, 0x1, RZ ;  /* 0x0000000178087819 */ /* 0x000fe200000006ff */
[----:B------:R-:W-:Y:S03]  /*b5a0*/  BSSY.RECONVERGENT B1, `(.L_x_191) ;  /* 0x0000030000017945 */ /* 0x000fe60003800200 */
[----:B------:R-:W-:-:S04]  /*b5b0*/  SHF.R.U32.HI R8, RZ, 0x18, R8 ;  /* 0x00000018ff087819 */ /* 0x000fc80000011608 */
[----:B------:R-:W-:-:S13]  /*b5c0*/  ISETP.NE.U32.AND P0, PT, R8, RZ, PT ;  /* 0x000000ff0800720c */ /* 0x000fda0003f05070 */
[----:B------:R-:W-:Y:S05]  /*b5d0*/  @P0 BRA `(.L_x_192) ;  /* 0x0000000000280947 */ /* 0x000fea0003800000 */
[----:B------:R-:W-:-:S04]  /*b5e0*/  SHF.L.U32 R8, R120, 0x1, RZ ;  /* 0x0000000178087819 */ /* 0x000fc800000006ff */
[----:B------:R-:W-:-:S13]  /*b5f0*/  ISETP.NE.AND P0, PT, R8, RZ, PT ;  /* 0x000000ff0800720c */ /* 0x000fda0003f05270 */
[----:B------:R-:W-:Y:S01]  /*b600*/  @P0 FFMA R143, R120, 1.84467440737095516160e+19, RZ ;  /* 0x5f800000788f0823 */ /* 0x000fe200000000ff */
[----:B------:R-:W-:Y:S08]  /*b610*/  @!P0 MUFU.RCP R9, R120 ;  /* 0x0000007800098308 */ /* 0x000ff00000001000 */
[----:B------:R-:W0:Y:S02]  /*b620*/  @P0 MUFU.RCP R8, R143 ;  /* 0x0000008f00080308 */ /* 0x000e240000001000 */
[----:B0-----:R-:W-:-:S04]  /*b630*/  @P0 FFMA R145, R143, R8, -1 ;  /* 0xbf8000008f910423 */ /* 0x001fc80000000008 */
[----:B------:R-:W-:-:S04]  /*b640*/  @P0 FADD.FTZ R145, -R145, -RZ ;  /* 0x800000ff91910221 */ /* 0x000fc80000010100 */
[----:B------:R-:W-:-:S04]  /*b650*/  @P0 FFMA R8, R8, R145, R8 ;  /* 0x0000009108080223 */ /* 0x000fc80000000008 */
[----:B------:R-:W-:Y:S01]  /*b660*/  @P0 FFMA R9, R8, 1.84467440737095516160e+19, RZ ;  /* 0x5f80000008090823 */ /* 0x000fe200000000ff */
[----:B------:R-:W-:Y:S06]  /*b670*/  BRA `(.L_x_193) ;  /* 0x0000000000887947 */ /* 0x000fec0003800000 */
.L_x_192:
[----:B------:R-:W-:-:S04]  /*b680*/  IADD3 R9, PT, PT, R8, -0xfd, RZ ;  /* 0xffffff0308097810 */ /* 0x000fc80007ffe0ff */
[----:B------:R-:W-:-:S13]  /*b690*/  ISETP.GT.U32.AND P0, PT, R9, 0x1, PT ;  /* 0x000000010900780c */ /* 0x000fda0003f04070 */
[----:B------:R-:W-:Y:S05]  /*b6a0*/  @P0 BRA `(.L_x_194) ;  /* 0x0000000000780947 */ /* 0x000fea0003800000 */
[----:B------:R-:W-:-:S04]  /*b6b0*/  LOP3.LUT R154, R120, 0x7fffff, RZ, 0xc0, !PT ;  /* 0x007fffff789a7812 */ /* 0x000fc800078ec0ff */
[----:B------:R-:W-:-:S04]  /*b6c0*/  LOP3.LUT R154, R154, 0x3f800000, RZ, 0xfc, !PT ;  /* 0x3f8000009a9a7812 */ /* 0x000fc800078efcff */
[----:B------:R-:W0:Y:S02]  /*b6d0*/  MUFU.RCP R143, R154 ;  /* 0x0000009a008f7308 */ /* 0x000e240000001000 */
[----:B0-----:R-:W-:-:S04]  /*b6e0*/  FFMA R146, R154, R143, -1 ;  /* 0xbf8000009a927423 */ /* 0x001fc8000000008f */
[----:B------:R-:W-:-:S04]  /*b6f0*/  FADD.FTZ R146, -R146, -RZ ;  /* 0x800000ff92927221 */ /* 0x000fc80000010100 */
[CCC-:B------:R-:W-:Y:S01]  /*b700*/  FFMA.RM R145, R143.reuse, R146.reuse, R143.reuse ;  /* 0x000000928f917223 */ /* 0x1c0fe2000000408f */
[----:B------:R-:W-:-:S05]  /*b710*/  FFMA.RP R146, R143, R146, R143 ;  /* 0x000000928f927223 */ /* 0x000fca000000808f */
[C---:B------:R-:W-:Y:S01]  /*b720*/  FSETP.NEU.FTZ.AND P0, PT, R145.reuse, R146, PT ;  /* 0x000000929100720b */ /* 0x040fe20003f1d000 */
[----:B------:R-:W-:Y:S01]  /*b730*/  HFMA2 R146, -RZ, RZ, 0, 1.78813934326171875e-07 ;  /* 0x00000003ff927431 */ /* 0x000fe200000001ff */
[----:B------:R-:W-:-:S04]  /*b740*/  LOP3.LUT R145, R145, 0x7fffff, RZ, 0xc0, !PT ;  /* 0x007fffff91917812 */ /* 0x000fc800078ec0ff */
[----:B------:R-:W-:Y:S02]  /*b750*/  SHF.L.U32 R143, R146, R9, RZ ;  /* 0x00000009928f7219 */ /* 0x000fe400000006ff */
[----:B------:R-:W-:-:S04]  /*b760*/  LOP3.LUT R146, R145, 0x800000, RZ, 0xfc, !PT ;  /* 0x0080000091927812 */ /* 0x000fc800078efcff */
[----:B------:R-:W-:Y:S02]  /*b770*/  LOP3.LUT R148, R143, R146, RZ, 0xc0, !PT ;  /* 0x000000928f947212 */ /* 0x000fe400078ec0ff */
[----:B------:R-:W-:Y:S02]  /*b780*/  SEL R143, RZ, 0xffffffff, !P0 ;  /* 0xffffffffff8f7807 */ /* 0x000fe40004000000 */
[-C--:B------:R-:W-:Y:S02]  /*b790*/  SHF.R.U32.HI R148, RZ, R9.reuse, R148 ;  /* 0x00000009ff947219 */ /* 0x080fe40000011694 */
[----:B------:R-:W-:Y:S02]  /*b7a0*/  IADD3 R143, PT, PT, -R143, RZ, RZ ;  /* 0x000000ff8f8f7210 */ /* 0x000fe40007ffe1ff */
[----:B------:R-:W-:Y:S02]  /*b7b0*/  LOP3.LUT P0, RZ, R148, 0x1, RZ, 0xc0, !PT ;  /* 0x0000000194ff7812 */ /* 0x000fe4000780c0ff */
[----:B------:R-:W-:-:S02]  /*b7c0*/  LOP3.LUT P1, RZ, R143, R9, R146, 0xf8, !PT ;  /* 0x000000098fff7212 */ /* 0x000fc4000782f892 */
[----:B------:R-:W-:-:S04]  /*b7d0*/  LOP3.LUT P2, RZ, R148, 0x2, RZ, 0xc0, !PT ;  /* 0x0000000294ff7812 */ /* 0x000fc8000784c0ff */
[----:B------:R-:W-:Y:S02]  /*b7e0*/  PLOP3.LUT P0, PT, P0, P1, P2, 0xe0, 0x0 ;  /* 0x000000000000781c */ /* 0x000fe40000703c20 */
[----:B------:R-:W-:Y:S02]  /*b7f0*/  LOP3.LUT P1, RZ, R120, 0x7fffff, RZ, 0xc0, !PT ;  /* 0x007fffff78ff7812 */ /* 0x000fe4000782c0ff */
[----:B------:R-:W-:-:S04]  /*b800*/  SEL R9, RZ, 0x1, !P0 ;  /* 0x00000001ff097807 */ /* 0x000fc80004000000 */
[----:B------:R-:W-:-:S04]  /*b810*/  IADD3 R9, PT, PT, -R9, RZ, RZ ;  /* 0x000000ff09097210 */ /* 0x000fc80007ffe1ff */
[----:B------:R-:W-:Y:S02]  /*b820*/  ISETP.GE.AND P0, PT, R9, RZ, PT ;  /* 0x000000ff0900720c */ /* 0x000fe40003f06270 */
[----:B------:R-:W-:-:S04]  /*b830*/  IADD3 R9, PT, PT, R8, -0xfc, RZ ;  /* 0xffffff0408097810 */ /* 0x000fc80007ffe0ff */
[----:B------:R-:W-:-:S07]  /*b840*/  SHF.R.U32.HI R9, RZ, R9, R146 ;  /* 0x00000009ff097219 */ /* 0x000fce0000011692 */
[----:B------:R-:W-:-:S04]  /*b850*/  @!P0 IADD3 R9, PT, PT, R9, 0x1, RZ ;  /* 0x0000000109098810 */ /* 0x000fc80007ffe0ff */
[----:B------:R-:W-:-:S04]  /*b860*/  @!P1 SHF.L.U32 R9, R9, 0x1, RZ ;  /* 0x0000000109099819 */ /* 0x000fc800000006ff */
[----:B------:R-:W-:Y:S01]  /*b870*/  LOP3.LUT R9, R9, 0x80000000, R120, 0xf8, !PT ;  /* 0x8000000009097812 */ /* 0x000fe200078ef878 */
[----:B------:R-:W-:Y:S06]  /*b880*/  BRA `(.L_x_193) ;  /* 0x0000000000047947 */ /* 0x000fec0003800000 */
.L_x_194:
[----:B------:R0:W1:Y:S02]  /*b890*/  MUFU.RCP R9, R120 ;  /* 0x0000007800097308 */ /* 0x0000640000001000 */
.L_x_193:
[----:B------:R-:W-:Y:S05]  /*b8a0*/  BSYNC.RECONVERGENT B1 ;  /* 0x0000000000017941 */ /* 0x000fea0003800200 */
.L_x_191:
[----:B-1----:R-:W-:Y:S01]  /*b8b0*/  MOV R143, R9 ;  /* 0x00000009008f7202 */ /* 0x002fe20000000f00 */
[----:B------:R-:W-:Y:S01]  /*b8c0*/  HFMA2 R9, -RZ, RZ, 0, 0 ;  /* 0x00000000ff097431 */ /* 0x000fe200000001ff */
[----:B------:R-:W-:-:S04]  /*b8d0*/  MOV R8, R126 ;  /* 0x0000007e00087202 */ /* 0x000fc80000000f00 */
[----:B0-----:R-:W-:Y:S05]  /*b8e0*/  RET.REL.NODEC R8 `(__kernel__vertex_shader_fwd_diff) ;  /* 0xffffff4408c47950 */ /* 0x001fea0003c3ffff */
        .weak           $__internal_3_$__cuda_sm20_sqrt_rn_f32_slowpath
        .type           $__internal_3_$__cuda_sm20_sqrt_rn_f32_slowpath,@function
        .size           $__internal_3_$__cuda_sm20_sqrt_rn_f32_slowpath,($__internal_4_$__cuda_sm3x_div_rn_noftz_f32_slowpath - $__internal_3_$__cuda_sm20_sqrt_rn_f32_slowpath)
$__internal_3_$__cuda_sm20_sqrt_rn_f32_slowpath:
        /* <DEDUP_REMOVED lines=19> */
.L_x_195:
[----:B------:R-:W-:Y:S01]  /*ba20*/  HFMA2 R9, -RZ, RZ, 0, 0 ;  /* 0x00000000ff097431 */ /* 0x000fe200000001ff */
[----:B------:R-:W-:-:S04]  /*ba30*/  MOV R8, R126 ;  /* 0x0000007e00087202 */ /* 0x000fc80000000f00 */
[----:B------:R-:W-:Y:S05]  /*ba40*/  RET.REL.NODEC R8 `(__kernel__vertex_shader_fwd_diff) ;  /* 0xffffff44086c7950 */ /* 0x000fea0003c3ffff */
        .weak           $__internal_4_$__cuda_sm3x_div_rn_noftz_f32_slowpath
        .type           $__internal_4_$__cuda_sm3x_div_rn_noftz_f32_slowpath,@function
        .size           $__internal_4_$__cuda_sm3x_div_rn_noftz_f32_slowpath,(.L_x_469 - $__internal_4_$__cuda_sm3x_div_rn_noftz_f32_slowpath)
$__internal_4_$__cuda_sm3x_div_rn_noftz_f32_slowpath:
        /* <DEDUP_REMOVED lines=34> */
.L_x_197:
[----:B------:R-:W-:Y:S01]  /*bc70*/  LEA R161, R158, 0xc0800000, 0x17 ;  /* 0xc08000009ea17811 */ /* 0x000fe200078eb8ff */
[----:B------:R-:W-:Y:S01]  /*bc80*/  BSSY.RECONVERGENT B1, `(.L_x_202) ;  /* 0x0000036000017945 */ /* 0x000fe20003800200 */
[----:B------:R-:W-:Y:S02]  /*bc90*/  IADD3 R160, PT, PT, R160, -0x7f, RZ ;  /* 0xffffff81a0a07810 */ /* 0x000fe40007ffe0ff */
[----:B------:R-:W-:Y:S02]  /*bca0*/  IADD3 R164, PT, PT, -R161, R8, RZ ;  /* 0x00000008a1a47210 */ /* 0x000fe40007ffe1ff */
[----:B------:R-:W-:Y:S02]  /*bcb0*/  IADD3 R158, PT, PT, R160, 0x7f, -R158 ;  /* 0x0000007fa09e7810 */ /* 0x000fe40007ffe89e */
[----:B------:R-:W0:Y:S01]  /*bcc0*/  MUFU.RCP R8, R164 ;  /* 0x000000a400087308 */ /* 0x000e220000001000 */
[----:B------:R-:W-:-:S04]  /*bcd0*/  FADD.FTZ R161, -R164, -RZ ;  /* 0x800000ffa4a17221 */ /* 0x000fc80000010100 */
[----:B0-----:R-:W-:-:S04]  /*bce0*/  FFMA R163, R8, R161, 1 ;  /* 0x3f80000008a37423 */ /* 0x001fc800000000a1 */
[----:B------:R-:W-:Y:S01]  /*bcf0*/  FFMA R163, R8, R163, R8 ;  /* 0x000000a308a37223 */ /* 0x000fe20000000008 */
[----:B------:R-:W-:Y:S01]  /*bd00*/  IMAD R8, R160, -0x800000, R9 ;  /* 0xff800000a0087824 */ /* 0x000fe200078e0209 */
[----:B------:R-:W-:-:S03]  /*bd10*/  IADD3 R160, PT, PT, R158, R159, RZ ;  /* 0x0000009f9ea07210 */ /* 0x000fc60007ffe0ff */
[----:B------:R-:W-:-:S04]  /*bd20*/  FFMA R162, R8, R163, RZ ;  /* 0x000000a308a27223 */ /* 0x000fc800000000ff */
[----:B------:R-:W-:-:S04]  /*bd30*/  FFMA R9, R161, R162, R8 ;  /* 0x000000a2a1097223 */ /* 0x000fc80000000008 */
[----:B------:R-:W-:-:S04]  /*bd40*/  FFMA R162, R163, R9, R162 ;  /* 0x00000009a3a27223 */ /* 0x000fc800000000a2 */
[----:B------:R-:W-:-:S04]  /*bd50*/  FFMA R8, R161, R162, R8 ;  /* 0x000000a2a1087223 */ /* 0x000fc80000000008 */
        /* <DEDUP_REMOVED lines=14> */
[CCC-:B------:R-:W-:Y:S01]  /*be40*/  FFMA.RP R159, R163.reuse, R8.reuse, R162.reuse ;  /* 0x00000008a39f7223 */ /* 0x1c0fe200000080a2 */
[CCC-:B------:R-:W-:Y:S01]  /*be50*/  FFMA.RM R160, R163.reuse, R8.reuse, R162.reuse ;  /* 0x00000008a3a07223 */ /* 0x1c0fe200000040a2 */
[----:B------:R-:W-:Y:S01]  /*be60*/  FFMA.RZ R8, R163, R8, R162 ;  /* 0x00000008a3087223 */ /* 0x000fe2000000c0a2 */
[C---:B------:R-:W-:Y:S02]  /*be70*/  ISETP.NE.AND P2, PT, R158.reuse, RZ, PT ;  /* 0x000000ff9e00720c */ /* 0x040fe40003f45270 */
[----:B------:R-:W-:Y:S02]  /*be80*/  ISETP.NE.AND P1, PT, R158, RZ, PT ;  /* 0x000000ff9e00720c */ /* 0x000fe40003f25270 */
[----:B------:R-:W-:Y:S02]  /*be90*/  LOP3.LUT R8, R8, 0x7fffff, RZ, 0xc0, !PT ;  /* 0x007fffff08087812 */ /* 0x000fe400078ec0ff */
[----:B------:R-:W-:Y:S02]  /*bea0*/  FSETP.NEU.FTZ.AND P0, PT, R159, R160, PT ;  /* 0x000000a09f00720b */ /* 0x000fe40003f1d000 */
[----:B------:R-:W-:-:S02]  /*beb0*/  LOP3.LUT R159, R8, 0x800000, RZ, 0xfc, !PT ;  /* 0x00800000089f7812 */ /* 0x000fc400078efcff */
[C---:B------:R-:W-:Y:S02]  /*bec0*/  IADD3 R8, PT, PT, R158.reuse, 0x20, RZ ;  /* 0x000000209e087810 */ /* 0x040fe40007ffe0ff */
[----:B------:R-:W-:Y:S02]  /*bed0*/  IADD3 R158, PT, PT, -R158, RZ, RZ ;  /* 0x000000ff9e9e7210 */ /* 0x000fe40007ffe1ff */
[----:B------:R-:W-:Y:S02]  /*bee0*/  SHF.L.U32 R8, R159, R8, RZ ;  /* 0x000000089f087219 */ /* 0x000fe400000006ff */
        /* <DEDUP_REMOVED lines=11> */
.L_x_204:
[----:B------:R-:W-:-:S04]  /*bfa0*/  LOP3.LUT R9, R9, 0x80000000, RZ, 0xc0, !PT ;  /* 0x8000000009097812 */ /* 0x000fc800078ec0ff */
[----:B------:R-:W-:Y:S01]  /*bfb0*/  LOP3.LUT R9, R9, 0x7f800000, RZ, 0xfc, !PT ;  /* 0x7f80000009097812 */ /* 0x000fe200078efcff */
[----:B------:R-:W-:Y:S06]  /*bfc0*/  BRA `(.L_x_205) ;  /* 0x0000000000047947 */ /* 0x000fec0003800000 */
.L_x_203:
[----:B------:R-:W-:-:S07]  /*bfd0*/  LEA R9, R160, R9, 0x17 ;  /* 0x00000009a0097211 */ /* 0x000fce00078eb8ff */
.L_x_205:
[----:B------:R-:W-:Y:S05]  /*bfe0*/  BSYNC.RECONVERGENT B1 ;  /* 0x0000000000017941 */ /* 0x000fea0003800200 */
.L_x_202:
[----:B------:R-:W-:Y:S01]  /*bff0*/  MOV R8, R9 ;  /* 0x0000000900087202 */ /* 0x000fe20000000f00 */
[----:B------:R-:W-:Y:S06]  /*c000*/  BRA `(.L_x_206) ;  /* 0x0000000000207947 */ /* 0x000fec0003800000 */
.L_x_201:
[----:B------:R-:W-:-:S04]  /*c010*/  LOP3.LUT R8, R8, 0x80000000, R9, 0x48, !PT ;  /* 0x8000000008087812 */ /* 0x000fc800078e4809 */
[----:B------:R-:W-:Y:S01]  /*c020*/  LOP3.LUT R8, R8, 0x7f800000, RZ, 0xfc, !PT ;  /* 0x7f80000008087812 */ /* 0x000fe200078efcff */
[----:B------:R-:W-:Y:S06]  /*c030*/  BRA `(.L_x_206) ;  /* 0x0000000000147947 */ /* 0x000fec0003800000 */
.L_x_200:
[----:B------:R-:W-:Y:S01]  /*c040*/  LOP3.LUT R8, R8, 0x80000000, R9, 0x48, !PT ;  /* 0x8000000008087812 */ /* 0x000fe200078e4809 */
[----:B------:R-:W-:Y:S06]  /*c050*/  BRA `(.L_x_206) ;  /* 0x00000000000c7947 */ /* 0x000fec0003800000 */
.L_x_199:
[----:B------:R-:W0:Y:S01]  /*c060*/  MUFU.RSQ R8, -QNAN ;  /* 0xffc0000000087908 */ /* 0x000e220000001400 */
[----:B------:R-:W-:Y:S05]  /*c070*/  BRA `(.L_x_206) ;  /* 0x0000000000047947 */ /* 0x000fea0003800000 */
.L_x_198:
[----:B------:R-:W-:-:S07]  /*c080*/  FADD.FTZ R8, R9, R8 ;  /* 0x0000000809087221 */ /* 0x000fce0000010000 */
.L_x_206:
[----:B------:R-:W-:Y:S05]  /*c090*/  BSYNC.RECONVERGENT B0 ;  /* 0x0000000000007941 */ /* 0x000fea0003800200 */
.L_x_196:
[----:B------:R-:W-:Y:S01]  /*c0a0*/  HFMA2 R159, -RZ, RZ, 0, 0 ;  /* 0x00000000ff9f7431 */ /* 0x000fe200000001ff */
[----:B------:R-:W-:-:S04]  /*c0b0*/  MOV R158, R126 ;  /* 0x0000007e009e7202 */ /* 0x000fc80000000f00 */
[----:B0-----:R-:W-:Y:S05]  /*c0c0*/  RET.REL.NODEC R158 `(__kernel__vertex_shader_fwd_diff) ;  /* 0xffffff3c9ecc7950 */ /* 0x001fea0003c3ffff */
.L_x_207:
        /* <DEDUP_REMOVED lines=11> */
.L_x_469:


//--------------------- .text.__kernel__vertex_shader_bwd_diff --------------------------
	.section	.text.__kernel__vertex_shader_bwd_diff,"ax",@progbits
	.align	128
        .global         __kernel__vertex_shader_bwd_diff
        .type           __kernel__vertex_shader_bwd_diff,@function
        .size           __kernel__vertex_shader_bwd_diff,(.L_x_472 - __kernel__vertex_shader_bwd_diff)
        .other          __kernel__vertex_shader_bwd_diff,@"STO_CUDA_ENTRY STV_DEFAULT"
__kernel__vertex_shader_bwd_diff:
.text.__kernel__vertex_shader_bwd_diff:
[----:B------:R-:W-:Y:S01]  /*0000*/  LDC R1, c[0x0][0x37c] ;  /* 0x0000df00ff017b82 */ /* 0x000fe20000000800 */
[----:B------:R-:W0:Y:S07]  /*0010*/  S2R R13, SR_TID.X ;  /* 0x00000000000d7919 */ /* 0x000e2e0000002100 */
[----:B------:R-:W0:Y:S01]  /*0020*/  S2UR UR29, SR_CTAID.X ;  /* 0x00000000001d79c3 */ /* 0x000e220000002500 */
[----:B------:R-:W1:Y:S01]  /*0030*/  LDCU UR4, c[0x0][0x39c] ;  /* 0x00007380ff0477ac */ /* 0x000e620008000800 */
[----:B------:R-:W-:Y:S01]  /*0040*/  BSSY.RECONVERGENT B2, `(.L_x_208) ;  /* 0x0000651000027945 */ /* 0x000fe20003800200 */
[----:B------:R-:W-:Y:S01]  /*0050*/  HFMA2 R18, -RZ, RZ, 0, 0 ;  /* 0x00000000ff127431 */ /* 0x000fe200000001ff */
[----:B------:R-:W-:Y:S01]  /*0060*/  CS2R R130, SRZ ;  /* 0x0000000000827805 */ /* 0x000fe2000001ff00 */
[----:B------:R-:W2:Y:S01]  /*0070*/  LDCU.64 UR20, c[0x0][0x358] ;  /* 0x00006b00ff1477ac */ /* 0x000ea20008000a00 */
[----:B------:R-:W-:Y:S01]  /*0080*/  HFMA2 R24, -RZ, RZ, 0, 0 ;  /* 0x00000000ff187431 */ /* 0x000fe200000001ff */
[----:B------:R-:W-:Y:S01]  /*0090*/  CS2R R20, SRZ ;  /* 0x0000000000147805 */ /* 0x000fe2000001ff00 */
[----:B------:R-:W0:Y:S01]  /*00a0*/  LDC R0, c[0x0][0x360] ;  /* 0x0000d800ff007b82 */ /* 0x000e220000000800 */
[----:B------:R-:W-:Y:S01]  /*00b0*/  HFMA2 R79, -RZ, RZ, 0, 0 ;  /* 0x00000000ff4f7431 */ /* 0x000fe200000001ff */
[----:B------:R-:W-:Y:S01]  /*00c0*/  MOV R12, RZ ;  /* 0x000000ff000c7202 */ /* 0x000fe20000000f00 */
[----:B------:R-:W-:Y:S01]  /*00d0*/  HFMA2 R126, -RZ, RZ, 0, 0 ;  /* 0x00000000ff7e7431 */ /* 0x000fe200000001ff */
[----:B------:R-:W-:Y:S01]  /*00e0*/  CS2R R22, SRZ ;  /* 0x0000000000167805 */ /* 0x000fe2000001ff00 */
[----:B------:R-:W-:Y:S01]  /*00f0*/  HFMA2 R119, -RZ, RZ, 0, 0 ;  /* 0x00000000ff777431 */ /* 0x000fe200000001ff */
[----:B------:R-:W-:Y:S01]  /*0100*/  MOV R34, RZ ;  /* 0x000000ff00227202 */ /* 0x000fe20000000f00 */
[----:B------:R-:W-:Y:S01]  /*0110*/  HFMA2 R68, -RZ, RZ, 0, 0 ;  /* 0x00000000ff447431 */ /* 0x000fe200000001ff */
        /* <DEDUP_REMOVED lines=15> */
[----:B------:R-:W-:Y:S01]  /*0210*/  MOV R94, RZ ;  /* 0x000000ff005e7202 */ /* 0x000fe20000000f00 */
[----:B0-----:R-:W-:Y:S02]  /*0220*/  IMAD R27, R0, UR29, R13 ;  /* 0x0000001d001b7c24 */ /* 0x001fe4000f8e020d */
[----:B------:R-:W-:Y:S01]  /*0230*/  HFMA2 R0, -RZ, RZ, 0, 0 ;  /* 0x00000000ff007431 */ /* 0x000fe200000001ff */
[----:B------:R-:W-:Y:S02]  /*0240*/  CS2R R100, SRZ ;  /* 0x0000000000647805 */ /* 0x000fe4000001ff00 */
[----:B------:R-:W-:-:S02]  /*0250*/  CS2R R102, SRZ ;  /* 0x0000000000667805 */ /* 0x000fc4000001ff00 */
[----:B------:R-:W-:Y:S02]  /*0260*/  CS2R R104, SRZ ;  /* 0x0000000000687805 */ /* 0x000fe4000001ff00 */
[----:B-1----:R-:W-:Y:S02]  /*0270*/  ISETP.GE.U32.AND P0, PT, R27, UR4, PT ;  /* 0x000000041b007c0c */ /* 0x002fe4000bf06070 */
        /* <DEDUP_REMOVED lines=9> */
[----:B------:R-:W-:-:S02]  /*0310*/  MOV R128, RZ ;  /* 0x000000ff00807202 */ /* 0x000fc40000000f00 */
[----:B------:R-:W-:Y:S02]  /*0320*/  CS2R R60, SRZ ;  /* 0x00000000003c7805 */ /* 0x000fe4000001ff00 */
[----:B------:R-:W-:Y:S02]  /*0330*/  MOV R121, RZ ;  /* 0x000000ff00797202 */ /* 0x000fe40000000f00 */
        /* <DEDUP_REMOVED lines=11> */
[----:B------:R-:W-:Y:S01]  /*03f0*/  MOV R47, RZ ;  /* 0x000000ff002f7202 */ /* 0x000fe20000000f00 */
[----:B--2---:R-:W-:Y:S06]  /*0400*/  @P0 BRA `(.L_x_209) ;  /* 0x0000006000500947 */ /* 0x004fec0003800000 */
[----:B------:R-:W0:Y:S01]  /*0410*/  LDCU.128 UR8, c[0x0][0x580] ;  /* 0x0000b000ff0877ac */ /* 0x000e220008000c00 */
[----:B------:R-:W1:Y:S01]  /*0420*/  LDC.64 R30, c[0x0][0x388] ;  /* 0x0000e200ff1e7b82 */ /* 0x000e620000000a00 */
[----:B------:R-:W2:Y:S01]  /*0430*/  LDCU.64 UR4, c[0x0][0x550] ;  /* 0x0000aa00ff0477ac */ /* 0x000ea20008000a00 */
[----:B------:R-:W2:Y:S06]  /*0440*/  LDCU.64 UR6, c[0x0][0x548] ;  /* 0x0000a900ff0677ac */ /* 0x000eac0008000a00 */
[----:B------:R-:W3:Y:S01]  /*0450*/  LDC.64 R32, c[0x0][0x3f0] ;  /* 0x0000fc00ff207b82 */ /* 0x000ee20000000a00 */
[----:B------:R-:W4:Y:S01]  /*0460*/  LDCU UR15, c[0x0][0x5c0] ;  /* 0x0000b800ff0f77ac */ /* 0x000f220008000800 */
[----:B------:R-:W4:Y:S01]  /*0470*/  LDCU.64 UR24, c[0x0][0x5b8] ;  /* 0x0000b700ff1877ac */ /* 0x000f220008000a00 */
[----:B0-----:R-:W-:-:S02]  /*0480*/  UIADD3 UR38, UP5, UPT, UR11, UR8, URZ ;  /* 0x000000080b267290 */ /* 0x001fc4000ffbe0ff */
[----:B------:R-:W-:Y:S02]  /*0490*/  UIADD3 UR19, UP0, UPT, UR8, UR10, URZ ;  /* 0x0000000a08137290 */ /* 0x000fe4000ff1e0ff */
[----:B------:R-:W-:Y:S02]  /*04a0*/  ULEA UR17, UP1, UR10, UR8, 0x1 ;  /* 0x000000080a117291 */ /* 0x000fe4000f8208ff */
[----:B------:R-:W-:Y:S02]  /*04b0*/  UIMAD UR13, UR10, 0x3, URZ ;  /* 0x000000030a0d78a4 */ /* 0x000fe4000f8e02ff */
[----:B------:R-:W-:Y:S02]  /*04c0*/  UIADD3.X UR39, UPT, UPT, URZ, UR9, URZ, UP5, !UPT ;  /* 0x00000009ff277290 */ /* 0x000fe4000affe4ff */
[----:B------:R-:W-:Y:S02]  /*04d0*/  USHF.L.U32 UR12, UR11, 0x1, URZ ;  /* 0x000000010b0c7899 */ /* 0x000fe400080006ff */
[----:B------:R-:W-:-:S02]  /*04e0*/  UIMAD UR10, UR11, 0x3, URZ ;  /* 0x000000030b0a78a4 */ /* 0x000fc4000f8e02ff */
[----:B--2---:R-:W-:Y:S02]  /*04f0*/  UIADD3 UR27, UP5, UPT, UR6, UR4, URZ ;  /* 0x00000004061b7290 */ /* 0x004fe4000ffbe0ff */
[----:B------:R-:W-:Y:S02]  /*0500*/  UIADD3 UR36, UP2, UPT, UR12, UR8, URZ ;  /* 0x000000080c247290 */ /* 0x000fe4000ff5e0ff */
[----:B------:R-:W-:Y:S02]  /*0510*/  UIADD3 UR34, UP3, UPT, UR10, UR8, URZ ;  /* 0x000000080a227290 */ /* 0x000fe4000ff7e0ff */
[----:B------:R-:W-:Y:S01]  /*0520*/  UIADD3.X UR28, UPT, UPT, URZ, UR7, URZ, UP5, !UPT ;  /* 0x00000007ff1c7290 */ /* 0x000fe2000affe4ff */
[----:B------:R-:W-:Y:S01]  /*0530*/  MOV R6, UR27 ;  /* 0x0000001b00067c02 */ /* 0x000fe20008000f00 */
[----:B------:R-:W-:Y:S02]  /*0540*/  UIADD3 UR8, UP4, UPT, UR13, UR8, URZ ;  /* 0x000000080d087290 */ /* 0x000fe4000ff9e0ff */
[----:B------:R-:W-:-:S02]  /*0550*/  UIADD3 UR14, UP5, UPT, UR5, UR6, URZ ;  /* 0x00000006050e7290 */ /* 0x000fc4000ffbe0ff */
[----:B------:R-:W-:Y:S01]  /*0560*/  UIADD3.X UR22, UPT, UPT, URZ, UR9, URZ, UP0, !UPT ;  /* 0x00000009ff167290 */ /* 0x000fe200087fe4ff */
[----:B------:R-:W-:Y:S01]  /*0570*/  MOV R10, UR19 ;  /* 0x00000013000a7c02 */ /* 0x000fe20008000f00 */
[----:B------:R-:W-:Y:S01]  /*0580*/  UIADD3.X UR18, UPT, UPT, URZ, UR9, URZ, UP1, !UPT ;  /* 0x00000009ff127290 */ /* 0x000fe20008ffe4ff */
[----:B------:R-:W-:Y:S01]  /*0590*/  MOV R7, UR28 ;  /* 0x0000001c00077c02 */ /* 0x000fe20008000f00 */
[----:B------:R-:W-:Y:S01]  /*05a0*/  UIADD3.X UR37, UPT, UPT, URZ, UR9, URZ, UP2, !UPT ;  /* 0x00000009ff257290 */ /* 0x000fe200097fe4ff */
[----:B------:R-:W-:Y:S01]  /*05b0*/  MOV R4, UR14 ;  /* 0x0000000e00047c02 */ /* 0x000fe20008000f00 */
[----:B------:R-:W-:Y:S02]  /*05c0*/  UIADD3.X UR35, UPT, UPT, URZ, UR9, URZ, UP3, !UPT ;  /* 0x00000009ff237290 */ /* 0x000fe40009ffe4ff */
[----:B------:R-:W-:Y:S02]  /*05d0*/  UIADD3.X UR9, UPT, UPT, URZ, UR9, URZ, UP4, !UPT ;  /* 0x00000009ff097290 */ /* 0x000fe4000a7fe4ff */
[----:B------:R-:W-:-:S02]  /*05e0*/  UIADD3.X UR23, UPT, UPT, URZ, UR7, URZ, UP5, !UPT ;  /* 0x00000007ff177290 */ /* 0x000fc4000affe4ff */
[----:B------:R-:W-:Y:S02]  /*05f0*/  USHF.L.U32 UR13, UR5, 0x1, URZ ;  /* 0x00000001050d7899 */ /* 0x000fe400080006ff */
[----:B------:R-:W-:Y:S01]  /*0600*/  UIADD3 UR33, UP0, UPT, UR19, UR11, URZ ;  /* 0x0000000b13217290 */ /* 0x000fe2000ff1e0ff */
[----:B------:R-:W-:Y:S01]  /*0610*/  MOV R11, UR22 ;  /* 0x00000016000b7c02 */ /* 0x000fe20008000f00 */
[----:B----4-:R-:W-:Y:S01]  /*0620*/  UIADD3 UR30, UP3, UPT, UR15, UR24, URZ ;  /* 0x000000180f1e7290 */ /* 0x010fe2000ff7e0ff */
[----:B------:R-:W-:Y:S01]  /*0630*/  MOV R5, UR23 ;  /* 0x0000001700057c02 */ /* 0x000fe20008000f00 */
[----:B------:R-:W-:Y:S01]  /*0640*/  ULEA UR15, UP4, UR15, UR24, 0x1 ;  /* 0x000000180f0f7291 */ /* 0x000fe2000f8808ff */
[----:B------:R-:W5:Y:S01]  /*0650*/  LDG.E R9, desc[UR20][R6.64] ;  /* 0x0000001406097981 */ /* 0x000f62000c1e1900 */
[----:B------:R-:W-:Y:S02]  /*0660*/  UIADD3.X UR31, UPT, UPT, URZ, UR25, URZ, UP3, !UPT ;  /* 0x00000019ff1f7290 */ /* 0x000fe40009ffe4ff */
[----:B------:R-:W-:Y:S01]  /*0670*/  UIADD3.X UR16, UPT, UPT, URZ, UR25, URZ, UP4, !UPT ;  /* 0x00000019ff107290 */ /* 0x000fe2000a7fe4ff */
[----:B------:R0:W5:Y:S01]  /*0680*/  LDG.E R0, desc[UR20][R4.64] ;  /* 0x0000001404007981 */ /* 0x000162000c1e1900 */
[----:B------:R-:W-:-:S02]  /*0690*/  ULEA UR25, UP3, UR4, UR6, 0x1 ;  /* 0x0000000604197291 */ /* 0x000fc4000f8608ff */
[----:B------:R-:W-:Y:S01]  /*06a0*/  UIMAD UR14, UR5, 0x3, URZ ;  /* 0x00000003050e78a4 */ /* 0x000fe2000f8e02ff */
[----:B------:R-:W5:Y:S01]  /*06b0*/  LDG.E R10, desc[UR20][R10.64] ;  /* 0x000000140a0a7981 */ /* 0x000f62000c1e1900 */
[----:B------:R-:W-:Y:S02]  /*06c0*/  UIMAD UR23, UR4, 0x3, URZ ;  /* 0x00000003041778a4 */ /* 0x000fe4000f8e02ff */
[----:B------:R-:W-:Y:S02]  /*06d0*/  UIADD3.X UR26, UPT, UPT, URZ, UR7, URZ, UP3, !UPT ;  /* 0x00000007ff1a7290 */ /* 0x000fe40009ffe4ff */
[----:B------:R-:W-:Y:S02]  /*06e0*/  UIADD3 UR41, UP3, UPT, UR13, UR6, URZ ;  /* 0x000000060d297290 */ /* 0x000fe4000ff7e0ff */
[----:B------:R-:W-:Y:S02]  /*06f0*/  UIADD3 UR40, UP4, UPT, UR14, UR6, URZ ;  /* 0x000000060e287290 */ /* 0x000fe4000ff9e0ff */
[----:B------:R-:W-:Y:S01]  /*0700*/  UIADD3 UR23, UP5, UPT, UR23, UR6, URZ ;  /* 0x0000000617177290 */ /* 0x000fe2000ffbe0ff */
[----:B0-----:R-:W-:Y:S01]  /*0710*/  MOV R4, UR38 ;  /* 0x0000002600047c02 */ /* 0x001fe20008000f00 */
[----:B------:R-:W-:-:S02]  /*0720*/  UIADD3.X UR42, UPT, UPT, URZ, UR7, URZ, UP3, !UPT ;  /* 0x00000007ff2a7290 */ /* 0x000fc40009ffe4ff */
[----:B------:R-:W-:Y:S02]  /*0730*/  UIADD3.X UR38, UPT, UPT, URZ, UR7, URZ, UP4, !UPT ;  /* 0x00000007ff267290 */ /* 0x000fe4000a7fe4ff */
[----:B------:R-:W-:Y:S02]  /*0740*/  UIADD3.X UR24, UPT, UPT, URZ, UR7, URZ, UP5, !UPT ;  /* 0x00000007ff187290 */ /* 0x000fe4000affe4ff */
[----:B------:R-:W-:Y:S02]  /*0750*/  UIADD3 UR7, UP4, UPT, UR27, UR5, URZ ;  /* 0x000000051b077290 */ /* 0x000fe4000ff9e0ff */
[----:B------:R-:W-:Y:S02]  /*0760*/  UIADD3 UR4, UP5, UPT, UR14, UR27, URZ ;  /* 0x0000001b0e047290 */ /* 0x000fe4000ffbe0ff */
[----:B------:R-:W-:Y:S01]  /*0770*/  UIADD3 UR6, UP3, UPT, UR13, UR27, URZ ;  /* 0x0000001b0d067290 */ /* 0x000fe2000ff7e0ff */
[----:B------:R-:W-:Y:S01]  /*0780*/  MOV R20, UR30 ;  /* 0x0000001e00147c02 */ /* 0x000fe20008000f00 */
[----:B------:R-:W-:Y:S01]  /*0790*/  UIADD3 UR32, UP1, UPT, UR17, UR11, URZ ;  /* 0x0000000b11207290 */ /* 0x000fe2000ff3e0ff */
[----:B------:R-:W-:Y:S01]  /*07a0*/  MOV R14, UR7 ;  /* 0x00000007000e7c02 */ /* 0x000fe20008000f00 */
[----:B------:R-:W-:Y:S01]  /*07b0*/  UIADD3.X UR7, UPT, UPT, URZ, UR28, URZ, UP5, !UPT ;  /* 0x0000001cff077290 */ /* 0x000fe2000affe4ff */
[----:B------:R-:W-:Y:S01]  /*07c0*/  MOV R22, UR15 ;  /* 0x0000000f00167c02 */ /* 0x000fe20008000f00 */
[----:B------:R-:W-:-:S02]  /*07d0*/  UIADD3.X UR30, UPT, UPT, URZ, UR28, URZ, UP4, !UPT ;  /* 0x0000001cff1e7290 */ /* 0x000fc4000a7fe4ff */
[----:B------:R-:W-:Y:S01]  /*07e0*/  UIADD3.X UR15, UPT, UPT, URZ, UR28, URZ, UP3, !UPT ;  /* 0x0000001cff0f7290 */ /* 0x000fe20009ffe4ff */
[----:B------:R-:W-:Y:S01]  /*07f0*/  MOV R23, UR16 ;  /* 0x0000001000177c02 */ /* 0x000fe20008000f00 */
[----:B------:R-:W-:Y:S01]  /*0800*/  UIADD3 UR27, UP4, UPT, UR25, UR5, URZ ;  /* 0x00000005191b7290 */ /* 0x000fe2000ff9e0ff */
[----:B------:R-:W-:Y:S01]  /*0810*/  MOV R16, UR6 ;  /* 0x0000000600107c02 */ /* 0x000fe20008000f00 */
[----:B------:R-:W-:Y:S01]  /*0820*/  UIADD3 UR16, UP3, UPT, UR13, UR25, URZ ;  /* 0x000000190d107290 */ /* 0x000fe2000ff7e0ff */
[----:B------:R-:W-:Y:S01]  /*0830*/  MOV R18, UR4 ;  /* 0x0000000400127c02 */ /* 0x000fe20008000f00 */
[----:B------:R-:W-:Y:S01]  /*0840*/  UIADD3 UR6, UP5, UPT, UR14, UR25, URZ ;  /* 0x000000190e067290 */ /* 0x000fe2000ffbe0ff */
[----:B------:R-:W-:Y:S01]  /*0850*/  MOV R19, UR7 ;  /* 0x0000000700137c02 */ /* 0x000fe20008000f00 */
[----:B------:R-:W-:Y:S01]  /*0860*/  UIADD3.X UR7, UPT, UPT, URZ, UR26, URZ, UP4, !UPT ;  /* 0x0000001aff077290 */ /* 0x000fe2000a7fe4ff */
[----:B------:R-:W-:Y:S01]  /*0870*/  MOV R15, UR30 ;  /* 0x0000001e000f7c02 */ /* 0x000fe20008000f00 */
[----:B------:R-:W-:Y:S01]  /*0880*/  UIADD3.X UR4, UPT, UPT, URZ, UR26, URZ, UP3, !UPT ;  /* 0x0000001aff047290 */ /* 0x000fe20009ffe4ff */
[----:B------:R-:W-:Y:S01]  /*0890*/  MOV R17, UR15 ;  /* 0x0000000f00117c02 */ /* 0x000fe20008000f00 */
[----:B------:R-:W-:Y:S01]  /*08a0*/  UIADD3 UR15, UP4, UPT, UR12, UR19, URZ ;  /* 0x000000130c0f7290 */ /* 0x000fe2000ff9e0ff */
[----:B------:R0:W5:Y:S01]  /*08b0*/  LDG.E R65, desc[UR20][R18.64] ;  /* 0x0000001412417981 */ /* 0x000162000c1e1900 */
[----:B------:R-:W-:Y:S01]  /*08c0*/  MOV R21, UR31 ;  /* 0x0000001f00157c02 */ /* 0x000fe20008000f00 */
[----:B------:R-:W-:-:S02]  /*08d0*/  UIADD3 UR11, UP2, UPT, UR8, UR11, URZ ;  /* 0x0000000b080b7290 */ /* 0x000fc4000ff5e0ff */
[----:B------:R2:W5:Y:S04]  /*08e0*/  LDG.E R63, desc[UR20][R14.64] ;  /* 0x000000140e3f7981 */ /* 0x000568000c1e1900 */
[----:B------:R4:W5:Y:S01]  /*08f0*/  LDG.E R47, desc[UR20][R16.64] ;  /* 0x00000014102f7981 */ /* 0x000962000c1e1900 */
[----:B0-----:R-:W-:Y:S01]  /*0900*/  MOV R18, UR6 ;  /* 0x0000000600127c02 */ /* 0x001fe20008000f00 */
[----:B------:R-:W-:Y:S02]  /*0910*/  UIADD3.X UR6, UPT, UPT, URZ, UR22, URZ, UP4, !UPT ;  /* 0x00000016ff067290 */ /* 0x000fe4000a7fe4ff */
[----:B------:R0:W5:Y:S01]  /*0920*/  LDG.E R119, desc[UR20][R20.64] ;  /* 0x0000001414777981 */ /* 0x000162000c1e1900 */
[----:B--2---:R-:W-:Y:S01]  /*0930*/  MOV R15, UR7 ;  /* 0x00000007000f7c02 */ /* 0x004fe20008000f00 */
[----:B------:R-:W-:Y:S01]  /*0940*/  UIADD3.X UR7, UPT, UPT, URZ, UR26, URZ, UP5, !UPT ;  /* 0x0000001aff077290 */ /* 0x000fe2000affe4ff */
[----:B------:R-:W-:Y:S01]  /*0950*/  MOV R5, UR39 ;  /* 0x0000002700057c02 */ /* 0x000fe20008000f00 */
[----:B------:R-:W5:Y:S01]  /*0960*/  LDG.E R121, desc[UR20][R22.64] ;  /* 0x0000001416797981 */ /* 0x000f62000c1e1900 */
[----:B----4-:R-:W-:Y:S01]  /*0970*/  MOV R17, UR4 ;  /* 0x0000000400117c02 */ /* 0x010fe20008000f00 */
[----:B------:R-:W-:-:S02]  /*0980*/  UIADD3 UR4, UP3, UPT, UR10, UR19, URZ ;  /* 0x000000130a047290 */ /* 0x000fc4000ff7e0ff */
[----:B------:R-:W-:Y:S01]  /*0990*/  MOV R19, UR7 ;  /* 0x0000000700137c02 */ /* 0x000fe20008000f00 */
[----:B------:R-:W5:Y:S01]  /*09a0*/  LDG.E R66, desc[UR20][R4.64] ;  /* 0x0000001404427981 */ /* 0x000f62000c1e1900 */
[----:B0-----:R-:W-:Y:S01]  /*09b0*/  MOV R21, UR6 ;  /* 0x0000000600157c02 */ /* 0x001fe20008000f00 */
[----:B------:R-:W-:Y:S01]  /*09c0*/  UIADD3.X UR6, UPT, UPT, URZ, UR22, URZ, UP3, !UPT ;  /* 0x00000016ff067290 */ /* 0x000fe20009ffe4ff */
[----:B------:R-:W-:Y:S01]  /*09d0*/  MOV R20, UR15 ;  /* 0x0000000f00147c02 */ /* 0x000fe20008000f00 */
[----:B------:R-:W-:Y:S01]  /*09e0*/  UIADD3 UR15, UP3, UPT, UR12, UR17, URZ ;  /* 0x000000110c0f7290 */ /* 0x000fe2000ff7e0ff */
[----:B------:R0:W5:Y:S04]  /*09f0*/  LDG.E R48, desc[UR20][R18.64] ;  /* 0x0000001412307981 */ /* 0x000168000c1e1900 */
[----:B------:R2:W5:Y:S01]  /*0a00*/  LDG.E R56, desc[UR20][R20.64] ;  /* 0x0000001414387981 */ /* 0x000562000c1e1900 */
[----:B0-----:R-:W-:Y:S01]  /*0a10*/  MOV R19, UR6 ;  /* 0x0000000600137c02 */ /* 0x001fe20008000f00 */
[----:B------:R-:W-:Y:S01]  /*0a20*/  UIADD3.X UR6, UPT, UPT, URZ, UR18, URZ, UP3, !UPT ;  /* 0x00000012ff067290 */ /* 0x000fe20009ffe4ff */
[----:B--2---:R-:W-:Y:S01]  /*0a30*/  MOV R20, UR15 ;  /* 0x0000000f00147c02 */ /* 0x004fe20008000f00 */
[----:B------:R-:W-:-:S04]  /*0a40*/  UIADD3.X UR7, UPT, UPT, URZ, UR22, URZ, UP0, !UPT ;  /* 0x00000016ff077290 */ /* 0x000fc800087fe4ff */
[----:B------:R-:W-:Y:S01]  /*0a50*/  MOV R21, UR6 ;  /* 0x0000000600157c02 */ /* 0x000fe20008000f00 */
[----:B------:R-:W0:Y:S01]  /*0a60*/  LDCU UR15, c[0x0][0x3f8] ;  /* 0x00007f00ff0f77ac */ /* 0x000e220008000800 */
[----:B------:R-:W-:-:S03]  /*0a70*/  MOV R18, UR4 ;  /* 0x0000000400127c02 */ /* 0x000fc60008000f00 */
[----:B------:R2:W5:Y:S01]  /*0a80*/  LDG.E R58, desc[UR20][R20.64] ;  /* 0x00000014143a7981 */ /* 0x000562000c1e1900 */
[----:B------:R-:W-:Y:S01]  /*0a90*/  UIADD3 UR4, UP4, UPT, UR10, UR17, URZ ;  /* 0x000000110a047290 */ /* 0x000fe2000ff9e0ff */
[----:B------:R-:W-:Y:S02]  /*0aa0*/  MOV R3, UR26 ;  /* 0x0000001a00037c02 */ /* 0x000fe40008000f00 */
[----:B------:R-:W-:Y:S01]  /*0ab0*/  MOV R14, UR27 ;  /* 0x0000001b000e7c02 */ /* 0x000fe20008000f00 */
[----:B------:R4:W5:Y:S01]  /*0ac0*/  LDG.E R57, desc[UR20][R18.64] ;  /* 0x0000001412397981 */ /* 0x000962000c1e1900 */
[----:B------:R-:W-:Y:S02]  /*0ad0*/  MOV R2, UR25 ;  /* 0x0000001900027c02 */ /* 0x000fe40008000f00 */
[----:B------:R-:W-:Y:S01]  /*0ae0*/  MOV R69, UR7 ;  /* 0x0000000700457c02 */ /* 0x000fe20008000f00 */
[----:B--2---:R-:W2:Y:S01]  /*0af0*/  LDC.64 R20, c[0x0][0x380] ;  /* 0x0000e000ff147b82 */ /* 0x004ea20000000a00 */
[----:B------:R-:W-:Y:S01]  /*0b00*/  MOV R4, UR41 ;  /* 0x0000002900047c02 */ /* 0x000fe20008000f00 */
[----:B------:R-:W-:Y:S01]  /*0b10*/  UIADD3 UR7, UP0, UPT, UR23, UR5, URZ ;  /* 0x0000000517077290 */ /* 0x000fe2000ff1e0ff */
[----:B------:R-:W-:Y:S01]  /*0b20*/  MOV R5, UR42 ;  /* 0x0000002a00057c02 */ /* 0x000fe20008000f00 */
[----:B------:R1:W5:Y:S01]  /*0b30*/  LDG.E R49, desc[UR20][R14.64] ;  /* 0x000000140e317981 */ /* 0x000362000c1e1900 */
[----:B----4-:R-:W-:Y:S01]  /*0b40*/  MOV R18, UR4 ;  /* 0x0000000400127c02 */ /* 0x010fe20008000f00 */
[----:B------:R-:W-:Y:S01]  /*0b50*/  UIADD3.X UR6, UPT, UPT, URZ, UR9, URZ, UP2, !UPT ;  /* 0x00000009ff067290 */ /* 0x000fe200097fe4ff */
[----:B------:R-:W-:Y:S01]  /*0b60*/  MOV R16, UR16 ;  /* 0x0000001000107c02 */ /* 0x000fe20008000f00 */
[----:B------:R-:W5:Y:S01]  /*0b70*/  LDG.E R3, desc[UR20][R2.64] ;  /* 0x0000001402037981 */ /* 0x000f62000c1e1900 */
[----:B------:R-:W-:-:S02]  /*0b80*/  UIADD3.X UR4, UPT, UPT, URZ, UR24, URZ, UP0, !UPT ;  /* 0x00000018ff047290 */ /* 0x000fc400087fe4ff */
[----:B------:R-:W-:Y:S01]  /*0b90*/  UIADD3.X UR5, UPT, UPT, URZ, UR18, URZ, UP4, !UPT ;  /* 0x00000012ff057290 */ /* 0x000fe2000a7fe4ff */
[----:B------:R4:W5:Y:S01]  /*0ba0*/  LDG.E R51, desc[UR20][R16.64] ;  /* 0x0000001410337981 */ /* 0x000962000c1e1900 */
[----:B-1----:R-:W-:Y:S02]  /*0bb0*/  MOV R14, UR36 ;  /* 0x00000024000e7c02 */ /* 0x002fe40008000f00 */
[----:B------:R-:W-:Y:S01]  /*0bc0*/  MOV R15, UR37 ;  /* 0x00000025000f7c02 */ /* 0x000fe20008000f00 */
[----:B------:R-:W-:Y:S01]  /*0bd0*/  UIADD3.X UR16, UPT, UPT, URZ, UR18, URZ, UP1, !UPT ;  /* 0x00000012ff107290 */ /* 0x000fe20008ffe4ff */
[----:B------:R1:W5:Y:S01]  /*0be0*/  LDG.E R2, desc[UR20][R4.64] ;  /* 0x0000001404027981 */ /* 0x000362000c1e1900 */
[----:B------:R-:W-:Y:S02]  /*0bf0*/  UIADD3 UR13, UP1, UPT, UR13, UR23, URZ ;  /* 0x000000170d0d7290 */ /* 0x000fe4000ff3e0ff */
[----:B------:R-:W-:Y:S01]  /*0c00*/  UIADD3 UR14, UP3, UPT, UR14, UR23, URZ ;  /* 0x000000170e0e7290 */ /* 0x000fe2000ff7e0ff */
[----:B------:R3:W5:Y:S01]  /*0c10*/  LDG.E R54, desc[UR20][R14.64] ;  /* 0x000000140e367981 */ /* 0x000762000c1e1900 */
[----:B----4-:R-:W-:-:S02]  /*0c20*/  MOV R16, UR34 ;  /* 0x0000002200107c02 */ /* 0x010fc40008000f00 */
[----:B-1----:R-:W-:Y:S02]  /*0c30*/  MOV R4, UR23 ;  /* 0x0000001700047c02 */ /* 0x002fe40008000f00 */
[----:B------:R-:W-:Y:S02]  /*0c40*/  MOV R5, UR24 ;  /* 0x0000001800057c02 */ /* 0x000fe40008000f00 */
[----:B---3--:R-:W-:Y:S01]  /*0c50*/  MOV R14, UR7 ;  /* 0x00000007000e7c02 */ /* 0x008fe20008000f00 */
[----:B------:R-:W-:Y:S01]  /*0c60*/  UIADD3.X UR7, UPT, UPT, URZ, UR24, URZ, UP1, !UPT ;  /* 0x00000018ff077290 */ /* 0x000fe20008ffe4ff */
[----:B------:R-:W-:Y:S01]  /*0c70*/  MOV R15, UR4 ;  /* 0x00000004000f7c02 */ /* 0x000fe20008000f00 */
[----:B------:R-:W-:Y:S01]  /*0c80*/  UIADD3.X UR4, UPT, UPT, URZ, UR24, URZ, UP3, !UPT ;  /* 0x00000018ff047290 */ /* 0x000fe20009ffe4ff */
[----:B------:R-:W-:Y:S01]  /*0c90*/  MOV R17, UR35 ;  /* 0x0000002300117c02 */ /* 0x000fe20008000f00 */
[----:B------:R1:W5:Y:S01]  /*0ca0*/  LDG.E R4, desc[UR20][R4.64] ;  /* 0x0000001404047981 */ /* 0x000362000c1e1900 */
[----:B------:R-:W-:-:S02]  /*0cb0*/  MOV R19, UR5 ;  /* 0x0000000500137c02 */ /* 0x000fc40008000f00 */
[----:B------:R-:W-:Y:S01]  /*0cc0*/  MOV R73, UR6 ;  /* 0x0000000600497c02 */ /* 0x000fe20008000f00 */
[----:B------:R-:W3:Y:S01]  /*0cd0*/  LDCU UR6, c[0x0][0x400] ;  /* 0x00008000ff0677ac */ /* 0x000ee20008000800 */
[----:B------:R4:W5:Y:S04]  /*0ce0*/  LDG.E R55, desc[UR20][R16.64] ;  /* 0x0000001410377981 */ /* 0x000968000c1e1900 */
[----:B------:R0:W5:Y:S01]  /*0cf0*/  LDG.E R59, desc[UR20][R18.64] ;  /* 0x00000014123b7981 */ /* 0x000162000c1e1900 */
[----:B-1----:R-:W-:Y:S01]  /*0d00*/  IMAD R5, R27, R30, RZ ;  /* 0x0000001e1b057224 */ /* 0x002fe200078e02ff */
[----:B------:R-:W-:Y:S01]  /*0d10*/  MOV R22, UR8 ;  /* 0x0000000800167c02 */ /* 0x000fe20008000f00 */
[----:B------:R-:W-:Y:S01]  /*0d20*/  UIADD3 UR12, UP0, UPT, UR12, UR8, URZ ;  /* 0x000000080c0c7290 */ /* 0x000fe2000ff1e0ff */
[----:B------:R1:W5:Y:S01]  /*0d30*/  LDG.E R50, desc[UR20][R14.64] ;  /* 0x000000140e327981 */ /* 0x000362000c1e1900 */
[----:B----4-:R-:W-:-:S02]  /*0d40*/  MOV R16, UR13 ;  /* 0x0000000d00107c02 */ /* 0x010fc40008000f00 */
[----:B------:R-:W-:Y:S02]  /*0d50*/  MOV R17, UR7 ;  /* 0x0000000700117c02 */ /* 0x000fe40008000f00 */
[----:B0-----:R-:W-:Y:S02]  /*0d60*/  MOV R18, UR14 ;  /* 0x0000000e00127c02 */ /* 0x001fe40008000f00 */
[----:B------:R-:W-:Y:S02]  /*0d70*/  MOV R19, UR4 ;  /* 0x0000000400137c02 */ /* 0x000fe40008000f00 */
[----:B--2---:R-:W-:Y:S01]  /*0d80*/  IADD3 R26, P0, PT, R5, R20, RZ ;  /* 0x00000014051a7210 */ /* 0x004fe20007f1e0ff */
[----:B-1----:R-:W-:Y:S01]  /*0d90*/  IMAD R15, R27, UR15, RZ ;  /* 0x0000000f1b0f7c24 */ /* 0x002fe2000f8e02ff */
[----:B------:R-:W-:Y:S01]  /*0da0*/  UIADD3 UR8, UP4, UPT, UR10, UR8, URZ ;  /* 0x000000080a087290 */ /* 0x000fe2000ff9e0ff */
[----:B------:R0:W5:Y:S01]  /*0db0*/  LDG.E R52, desc[UR20][R16.64] ;  /* 0x0000001410347981 */ /* 0x000162000c1e1900 */
[----:B------:R-:W-:-:S02]  /*0dc0*/  IADD3.X R27, PT, PT, RZ, R21, RZ, P0, !PT ;  /* 0x00000015ff1b7210 */ /* 0x000fc400007fe4ff */
[----:B------:R-:W1:Y:S01]  /*0dd0*/  LDC.64 R20, c[0x0][0x5b8] ;  /* 0x00016e00ff147b82 */ /* 0x000e620000000a00 */
[----:B------:R2:W5:Y:S01]  /*0de0*/  LDG.E R53, desc[UR20][R18.64] ;  /* 0x0000001412357981 */ /* 0x000562000c1e1900 */
[----:B------:R-:W-:Y:S01]  /*0df0*/  MOV R23, UR9 ;  /* 0x0000000900177c02 */ /* 0x000fe20008000f00 */
[----:B------:R-:W-:Y:S02]  /*0e00*/  UIADD3.X UR5, UPT, UPT, URZ, UR9, URZ, UP0, !UPT ;  /* 0x00000009ff057290 */ /* 0x000fe400087fe4ff */
[----:B------:R-:W-:Y:S01]  /*0e10*/  UIADD3.X UR9, UPT, UPT, URZ, UR9, URZ, UP4, !UPT ;  /* 0x00000009ff097290 */ /* 0x000fe2000a7fe4ff */
[----:B------:R-:W-:Y:S01]  /*0e20*/  MOV R24, UR8 ;  /* 0x0000000800187c02 */ /* 0x000fe20008000f00 */
[----:B------:R4:W5:Y:S01]  /*0e30*/  LDG.E R11, desc[UR20][R22.64] ;  /* 0x00000014160b7981 */ /* 0x000962000c1e1900 */
[----:B0-----:R-:W0:Y:S08]  /*0e40*/  LDC.64 R16, c[0x0][0x548] ;  /* 0x00015200ff107b82 */ /* 0x001e300000000a00 */
[----:B--2---:R-:W2:Y:S01]  /*0e50*/  LDC.64 R18, c[0x0][0x580] ;  /* 0x00016000ff127b82 */ /* 0x004ea20000000a00 */
[----:B----4-:R-:W-:Y:S01]  /*0e60*/  MOV R22, UR12 ;  /* 0x0000000c00167c02 */ /* 0x010fe20008000f00 */
[----:B---3--:R-:W-:Y:S01]  /*0e70*/  USHF.L.U32 UR4, UR6, 0x1, URZ ;  /* 0x0000000106047899 */ /* 0x008fe200080006ff */
[----:B------:R-:W-:Y:S01]  /*0e80*/  MOV R23, UR5 ;  /* 0x0000000500177c02 */ /* 0x000fe20008000f00 */
[----:B------:R-:W3:Y:S01]  /*0e90*/  LDCU UR5, c[0x0][0x540] ;  /* 0x0000a800ff0577ac */ /* 0x000ee20008000800 */
[----:B------:R-:W-:-:S02]  /*0ea0*/  MOV R25, UR9 ;  /* 0x0000000900197c02 */ /* 0x000fc40008000f00 */
[----:B------:R-:W-:Y:S01]  /*0eb0*/  IADD3 R28, P0, PT, R26, R31, RZ ;  /* 0x0000001f1a1c7210 */ /* 0x000fe20007f1e0ff */
[----:B------:R4:W5:Y:S01]  /*0ec0*/  LDG.E R60, desc[UR20][R22.64] ;  /* 0x00000014163c7981 */ /* 0x000962000c1e1900 */
[----:B------:R-:W-:Y:S02]  /*0ed0*/  LEA R30, P1, R31, R26, 0x1 ;  /* 0x0000001a1f1e7211 */ /* 0x000fe400078208ff */
[----:B------:R-:W-:Y:S01]  /*0ee0*/  MOV R6, UR17 ;  /* 0x0000001100067c02 */ /* 0x000fe20008000f00 */
[----:B------:R3:W5:Y:S01]  /*0ef0*/  LDG.E R61, desc[UR20][R24.64] ;  /* 0x00000014183d7981 */ /* 0x000762000c1e1900 */
[----:B------:R-:W-:Y:S02]  /*0f00*/  MOV R7, UR18 ;  /* 0x0000001200077c02 */ /* 0x000fe40008000f00 */
[----:B------:R-:W-:Y:S01]  /*0f10*/  IADD3 R14, P2, PT, R15, R32, RZ ;  /* 0x000000200f0e7210 */ /* 0x000fe20007f5e0ff */
[----:B0-----:R-:W5:Y:S01]  /*0f20*/  LDG.E R5, desc[UR20][R16.64] ;  /* 0x0000001410057981 */ /* 0x001f62000c1e1900 */
[----:B------:R-:W-:-:S02]  /*0f30*/  IADD3.X R29, PT, PT, RZ, R27, RZ, P0, !PT ;  /* 0x0000001bff1d7210 */ /* 0x000fc400007fe4ff */
[----:B------:R-:W-:Y:S01]  /*0f40*/  IADD3.X R31, PT, PT, RZ, R27, RZ, P1, !PT ;  /* 0x0000001bff1f7210 */ /* 0x000fe20000ffe4ff */
[----:B------:R0:W5:Y:S01]  /*0f50*/  LDG.E R67, desc[UR20][R6.64] ;  /* 0x0000001406437981 */ /* 0x000162000c1e1900 */
[----:B------:R-:W-:Y:S02]  /*0f60*/  IADD3.X R15, PT, PT, RZ, R33, RZ, P2, !PT ;  /* 0x00000021ff0f7210 */ /* 0x000fe400017fe4ff */
[C---:B----4-:R-:W-:Y:S01]  /*0f70*/  IADD3 R22, P0, PT, R14.reuse, UR6, RZ ;  /* 0x000000060e167c10 */ /* 0x050fe2000ff1e0ff */
[----:B------:R-:W5:Y:S01]  /*0f80*/  LDG.E R62, desc[UR20][R28.64] ;  /* 0x000000141c3e7981 */ /* 0x000f62000c1e1900 */
[----:B---3--:R-:W-:Y:S02]  /*0f90*/  IADD3 R24, P1, PT, R14, UR4, RZ ;  /* 0x000000040e187c10 */ /* 0x008fe4000ff3e0ff */
[----:B------:R-:W-:Y:S01]  /*0fa0*/  MOV R68, UR33 ;  /* 0x0000002100447c02 */ /* 0x000fe20008000f00 */
[----:B------:R-:W5:Y:S01]  /*0fb0*/  LDG.E R64, desc[UR20][R30.64] ;  /* 0x000000141e407981 */ /* 0x000f62000c1e1900 */
[----:B0-----:R-:W-:-:S02]  /*0fc0*/  MOV R7, UR38 ;  /* 0x0000002600077c02 */ /* 0x001fc40008000f00 */
[----:B------:R-:W-:Y:S02]  /*0fd0*/  MOV R6, UR40 ;  /* 0x0000002800067c02 */ /* 0x000fe40008000f00 */
[----:B------:R-:W5:Y:S01]  /*0fe0*/  LDG.E R68, desc[UR20][R68.64] ;  /* 0x0000001444447981 */ /* 0x000f62000c1e1900 */
[-C--:B------:R-:W-:Y:S02]  /*0ff0*/  IADD3.X R23, PT, PT, RZ, R15.reuse, RZ, P0, !PT ;  /* 0x0000000fff177210 */ /* 0x080fe400007fe4ff */
[----:B------:R-:W-:Y:S01]  /*1000*/  IADD3.X R25, PT, PT, RZ, R15, RZ, P1, !PT ;  /* 0x0000000fff197210 */ /* 0x000fe20000ffe4ff */
[----:B------:R-:W5:Y:S04]  /*1010*/  LDG.E R7, desc[UR20][R6.64] ;  /* 0x0000001406077981 */ /* 0x000f68000c1e1900 */
[----:B------:R-:W5:Y:S04]  /*1020*/  LDG.E R114, desc[UR20][R14.64] ;  /* 0x000000140e727981 */ /* 0x000f68000c1e1900 */
[----:B------:R-:W5:Y:S04]  /*1030*/  LDG.E R115, desc[UR20][R22.64] ;  /* 0x0000001416737981 */ /* 0x000f68000c1e1900 */
[----:B------:R-:W5:Y:S04]  /*1040*/  LDG.E R6, desc[UR20][R26.64] ;  /* 0x000000141a067981 */ /* 0x000f68000c1e1900 */
[----:B------:R-:W5:Y:S04]  /*1050*/  LDG.E R116, desc[UR20][R24.64] ;  /* 0x0000001418747981 */ /* 0x000f68000c1e1900 */
[----:B--2---:R-:W5:Y:S04]  /*1060*/  LDG.E R8, desc[UR20][R18.64] ;  /* 0x0000001412087981 */ /* 0x004f68000c1e1900 */
[----:B-1----:R-:W5:Y:S01]  /*1070*/  LDG.E R117, desc[UR20][R20.64] ;  /* 0x0000001414757981 */ /* 0x002f62000c1e1900 */
[----:B------:R-:W-:Y:S01]  /*1080*/  UISETP.NE.AND UP0, UPT, UR5, URZ, UPT ;  /* 0x000000ff0500728c */ /* 0x000fe2000bf05270 */
[----:B------:R-:W-:-:S02]  /*1090*/  MOV R70, UR32 ;  /* 0x0000002000467c02 */ /* 0x000fc40008000f00 */
[----:B------:R-:W-:Y:S02]  /*10a0*/  MOV R72, UR11 ;  /* 0x0000000b00487c02 */ /* 0x000fe40008000f00 */
[----:B------:R-:W-:Y:S02]  /*10b0*/  MOV R71, UR16 ;  /* 0x0000001000477c02 */ /* 0x000fe40008000f00 */
[----:B------:R-:W-:Y:S02]  /*10c0*/  CS2R R110, SRZ ;  /* 0x00000000006e7805 */ /* 0x000fe4000001ff00 */
[----:B------:R-:W-:Y:S02]  /*10d0*/  CS2R R112, SRZ ;  /* 0x0000000000707805 */ /* 0x000fe4000001ff00 */
[----:B------:R-:W-:Y:S01]  /*10e0*/  CS2R R108, SRZ ;  /* 0x00000000006c7805 */ /* 0x000fe2000001ff00 */
[----:B------:R-:W5:Y:S01]  /*10f0*/  LDG.E R72, desc[UR20][R72.64] ;  /* 0x0000001448487981 */ /* 0x000f62000c1e1900 */
[----:B------:R-:W-:-:S02]  /*1100*/  CS2R R104, SRZ ;  /* 0x0000000000687805 */ /* 0x000fc4000001ff00 */
[----:B------:R-:W-:Y:S02]  /*1110*/  CS2R R106, SRZ ;  /* 0x00000000006a7805 */ /* 0x000fe4000001ff00 */
[----:B------:R-:W-:Y:S01]  /*1120*/  CS2R R102, SRZ ;  /* 0x0000000000667805 */ /* 0x000fe2000001ff00 */
[----:B------:R0:W5:Y:S01]  /*1130*/  LDG.E R70, desc[UR20][R70.64] ;  /* 0x0000001446467981 */ /* 0x000162000c1e1900 */
[----:B------:R-:W-:Y:S02]  /*1140*/  MOV R94, RZ ;  /* 0x000000ff005e7202 */ /* 0x000fe40000000f00 */
[----:B------:R-:W-:Y:S02]  /*1150*/  CS2R R100, SRZ ;  /* 0x0000000000647805 */ /* 0x000fe4000001ff00 */
[----:B------:R-:W-:Y:S02]  /*1160*/  CS2R R90, SRZ ;  /* 0x00000000005a7805 */ /* 0x000fe4000001ff00 */
[----:B------:R-:W-:-:S02]  /*1170*/  CS2R R92, SRZ ;  /* 0x00000000005c7805 */ /* 0x000fc4000001ff00 */
[----:B------:R-:W-:Y:S02]  /*1180*/  CS2R R88, SRZ ;  /* 0x0000000000587805 */ /* 0x000fe4000001ff00 */
[----:B------:R-:W-:Y:S02]  /*1190*/  CS2R R84, SRZ ;  /* 0x0000000000547805 */ /* 0x000fe4000001ff00 */
[----:B------:R-:W-:Y:S02]  /*11a0*/  CS2R R86, SRZ ;  /* 0x0000000000567805 */ /* 0x000fe4000001ff00 */
[----:B------:R-:W-:Y:S02]  /*11b0*/  CS2R R82, SRZ ;  /* 0x0000000000527805 */ /* 0x000fe4000001ff00 */
[----:B------:R-:W-:Y:S02]  /*11c0*/  MOV R79, RZ ;  /* 0x000000ff004f7202 */ /* 0x000fe40000000f00 */
[----:B------:R-:W-:-:S02]  /*11d0*/  CS2R R80, SRZ ;  /* 0x0000000000507805 */ /* 0x000fc4000001ff00 */
[----:B------:R-:W-:Y:S02]  /*11e0*/  CS2R R74, SRZ ;  /* 0x00000000004a7805 */ /* 0x000fe4000001ff00 */
[----:B------:R-:W-:Y:S02]  /*11f0*/  CS2R R76, SRZ ;  /* 0x00000000004c7805 */ /* 0x000fe4000001ff00 */
[----:B0-----:R-:W-:Y:S02]  /*1200*/  MOV R71, RZ ;  /* 0x000000ff00477202 */ /* 0x001fe40000000f00 */
[----:B------:R-:W-:Y:S02]  /*1210*/  CS2R R40, SRZ ;  /* 0x0000000000287805 */ /* 0x000fe4000001ff00 */
[----:B------:R-:W-:Y:S02]  /*1220*/  MOV R73, RZ ;  /* 0x000000ff00497202 */ /* 0x000fe40000000f00 */
[----:B------:R-:W-:-:S02]  /*1230*/  CS2R R42, SRZ ;  /* 0x00000000002a7805 */ /* 0x000fc4000001ff00 */
[----:B------:R-:W-:Y:S02]  /*1240*/  CS2R R38, SRZ ;  /* 0x0000000000267805 */ /* 0x000fe4000001ff00 */
[----:B------:R-:W-:Y:S02]  /*1250*/  MOV R34, RZ ;  /* 0x000000ff00227202 */ /* 0x000fe40000000f00 */
[----:B------:R-:W-:Y:S01]  /*1260*/  CS2R R36, SRZ ;  /* 0x0000000000247805 */ /* 0x000fe2000001ff00 */
[----:B------:R-:W-:Y:S06]  /*1270*/  BRA.U !UP0, `(.L_x_210) ;  /* 0x0000000908e47547 */ /* 0x000fec000b800000 */
[----:B------:R-:W0:Y:S02]  /*1280*/  LDC R33, c[0x0][0x3fc] ;  /* 0x0000ff00ff217b82 */ /* 0x000e240000000800 */
[----:B0-----:R-:W-:Y:S02]  /*1290*/  IADD3 R16, P0, PT, R14, R33, RZ ;  /* 0x000000210e107210 */ /* 0x001fe40007f1e0ff */
[----:B------:R-:W-:Y:S02]  /*12a0*/  LEA R22, P1, R33, R14, 0x1 ;  /* 0x0000000e21167211 */ /* 0x000fe400078208ff */
[-C--:B------:R-:W-:Y:S02]  /*12b0*/  IADD3.X R17, PT, PT, RZ, R15.reuse, RZ, P0, !PT ;  /* 0x0000000fff117210 */ /* 0x080fe400007fe4ff */
[----:B------:R-:W-:Y:S02]  /*12c0*/  IADD3.X R23, PT, PT, RZ, R15, RZ, P1, !PT ;  /* 0x0000000fff177210 */ /* 0x000fe40000ffe4ff */
[C---:B------:R-:W-:Y:S01]  /*12d0*/  IADD3 R18, P0, PT, R16.reuse, UR6, RZ ;  /* 0x0000000610127c10 */ /* 0x040fe2000ff1e0ff */
[----:B------:R0:W5:Y:S01]  /*12e0*/  LDG.E R111, desc[UR20][R16.64] ;  /* 0x00000014106f7981 */ /* 0x000162000c1e1900 */
[----:B------:R-:W-:-:S02]  /*12f0*/  IADD3 R20, P1, PT, R16, UR4, RZ ;  /* 0x0000000410147c10 */ /* 0x000fc4000ff3e0ff */
[----:B------:R-:W-:Y:S01]  /*1300*/  LEA R29, R33, R33, 0x1 ;  /* 0x00000021211d7211 */ /* 0x000fe200078e08ff */
[----:B------:R1:W5:Y:S01]  /*1310*/  LDG.E R108, desc[UR20][R22.64] ;  /* 0x00000014166c7981 */ /* 0x000362000c1e1900 */
[-C--:B------:R-:W-:Y:S02]  /*1320*/  IADD3.X R19, PT, PT, RZ, R17.reuse, RZ, P0, !PT ;  /* 0x00000011ff137210 */ /* 0x080fe400007fe4ff */
[----:B------:R-:W-:Y:S02]  /*1330*/  IADD3.X R21, PT, PT, RZ, R17, RZ, P1, !PT ;  /* 0x00000011ff157210 */ /* 0x000fe40000ffe4ff */
[C---:B------:R-:W-:Y:S01]  /*1340*/  IADD3 R24, P0, PT, R22.reuse, UR6, RZ ;  /* 0x0000000616187c10 */ /* 0x040fe2000ff1e0ff */
[----:B------:R2:W5:Y:S01]  /*1350*/  LDG.E R112, desc[UR20][R18.64] ;  /* 0x0000001412707981 */ /* 0x000562000c1e1900 */
[----:B------:R-:W-:Y:S02]  /*1360*/  IADD3 R26, P1, PT, R22, UR4, RZ ;  /* 0x00000004161a7c10 */ /* 0x000fe4000ff3e0ff */
[----:B------:R-:W-:Y:S01]  /*1370*/  IADD3 R28, P2, PT, R29, R14, RZ ;  /* 0x0000000e1d1c7210 */ /* 0x000fe20007f5e0ff */
[----:B------:R2:W5:Y:S01]  /*1380*/  LDG.E R113, desc[UR20][R20.64] ;  /* 0x0000001414717981 */ /* 0x000562000c1e1900 */
[----:B------:R-:W-:-:S02]  /*1390*/  IADD3.X R25, PT, PT, RZ, R23, RZ, P0, !PT ;  /* 0x00000017ff197210 */ /* 0x000fc400007fe4ff */
[----:B------:R-:W-:Y:S02]  /*13a0*/  IADD3.X R27, PT, PT, RZ, R23, RZ, P1, !PT ;  /* 0x00000017ff1b7210 */ /* 0x000fe40000ffe4ff */
[----:B------:R-:W-:Y:S01]  /*13b0*/  IADD3.X R29, PT, PT, RZ, R15, RZ, P2, !PT ;  /* 0x0000000fff1d7210 */ /* 0x000fe200017fe4ff */
[----:B------:R2:W5:Y:S01]  /*13c0*/  LDG.E R109, desc[UR20][R24.64] ;  /* 0x00000014186d7981 */ /* 0x000562000c1e1900 */
[C---:B0-----:R-:W-:Y:S02]  /*13d0*/  IADD3 R16, P0, PT, R28.reuse, UR6, RZ ;  /* 0x000000061c107c10 */ /* 0x041fe4000ff1e0ff */
[----:B-1----:R-:W-:Y:S01]  /*13e0*/  IADD3 R22, P1, PT, R28, UR4, RZ ;  /* 0x000000041c167c10 */ /* 0x002fe2000ff3e0ff */
[----:B------:R2:W5:Y:S01]  /*13f0*/  LDG.E R110, desc[UR20][R26.64] ;  /* 0x000000141a6e7981 */ /* 0x000562000c1e1900 */
[-C--:B------:R-:W-:Y:S02]  /*1400*/  IADD3.X R17, PT, PT, RZ, R29.reuse, RZ, P0, !PT ;  /* 0x0000001dff117210 */ /* 0x080fe400007fe4ff */
[----:B------:R-:W-:Y:S01]  /*1410*/  IADD3.X R23, PT, PT, RZ, R29, RZ, P1, !PT ;  /* 0x0000001dff177210 */ /* 0x000fe20000ffe4ff */
[----:B------:R2:W5:Y:S04]  /*1420*/  LDG.E R105, desc[UR20][R28.64] ;  /* 0x000000141c697981 */ /* 0x000568000c1e1900 */
[----:B------:R2:W5:Y:S04]  /*1430*/  LDG.E R106, desc[UR20][R16.64] ;  /* 0x00000014106a7981 */ /* 0x000568000c1e1900 */
[----:B------:R2:W5:Y:S01]  /*1440*/  LDG.E R107, desc[UR20][R22.64] ;  /* 0x00000014166b7981 */ /* 0x000562000c1e1900 */
[----:B------:R-:W-:Y:S01]  /*1450*/  UISETP.NE.AND UP0, UPT, UR5, 0x1, UPT ;  /* 0x000000010500788c */ /* 0x000fe2000bf05270 */
[----:B------:R-:W-:-:S02]  /*1460*/  HFMA2 R94, -RZ, RZ, 0, 0 ;  /* 0x00000000ff5e7431 */ /* 0x000fc400000001ff */
[----:B------:R-:W-:Y:S02]  /*1470*/  HFMA2 R71, -RZ, RZ, 0, 0 ;  /* 0x00000000ff477431 */ /* 0x000fe400000001ff */
[----:B------:R-:W-:Y:S01]  /*1480*/  HFMA2 R34, -RZ, RZ, 0, 0 ;  /* 0x00000000ff227431 */ /* 0x000fe200000001ff */
[----:B------:R-:W-:Y:S02]  /*1490*/  CS2R R102, SRZ ;  /* 0x0000000000667805 */ /* 0x000fe4000001ff00 */
        /* <DEDUP_REMOVED lines=12> */
[----:B------:R-:W-:Y:S02]  /*1560*/  MOV R73, RZ ;  /* 0x000000ff00497202 */ /* 0x000fe40000000f00 */
[----:B------:R-:W-:Y:S02]  /*1570*/  CS2R R40, SRZ ;  /* 0x0000000000287805 */ /* 0x000fe4000001ff00 */
[----:B------:R-:W-:Y:S02]  /*1580*/  CS2R R42, SRZ ;  /* 0x00000000002a7805 */ /* 0x000fe4000001ff00 */
[----:B------:R-:W-:-:S02]  /*1590*/  CS2R R38, SRZ ;  /* 0x0000000000267805 */ /* 0x000fc4000001ff00 */
[----:B------:R-:W-:Y:S01]  /*15a0*/  CS2R R36, SRZ ;  /* 0x0000000000247805 */ /* 0x000fe2000001ff00 */
[----:B--2---:R-:W-:Y:S06]  /*15b0*/  BRA.U !UP0, `(.L_x_210) ;  /* 0x0000000908147547 */ /* 0x004fec000b800000 */
[CC--:B------:R-:W-:Y:S02]  /*15c0*/  LEA R16, P0, R33.reuse, R14.reuse, 0x2 ;  /* 0x0000000e21107211 */ /* 0x0c0fe400078010ff */
[C---:B------:R-:W-:Y:S02]  /*15d0*/  LEA R28, P1, R33.reuse, R14, 0x3 ;  /* 0x0000000e211c7211 */ /* 0x040fe400078218ff */
[----:B------:R-:W-:Y:S02]  /*15e0*/  IADD3.X R17, PT, PT, RZ, R15, RZ, P0, !PT ;  /* 0x0000000fff117210 */ /* 0x000fe400007fe4ff */
[C---:B------:R-:W-:Y:S02]  /*15f0*/  IADD3 R18, P0, PT, R16.reuse, UR6, RZ ;  /* 0x0000000610127c10 */ /* 0x040fe4000ff1e0ff */
[C---:B------:R-:W-:Y:S01]  /*1600*/  LEA R23, R33.reuse, R33, 0x2 ;  /* 0x0000002121177211 */ /* 0x040fe200078e10ff */
[----:B------:R-:W-:Y:S01]  /*1610*/  IMAD R25, R33, 0x6, RZ ;  /* 0x0000000621197824 */ /* 0x000fe200078e02ff */
[----:B------:R-:W-:Y:S01]  /*1620*/  IADD3.X R29, PT, PT, RZ, R15, RZ, P1, !PT ;  /* 0x0000000fff1d7210 */ /* 0x000fe20000ffe4ff */
[----:B------:R-:W5:Y:S01]  /*1630*/  LDG.E R102, desc[UR20][R16.64] ;  /* 0x0000001410667981 */ /* 0x000f62000c1e1900 */
[----:B------:R-:W-:-:S02]  /*1640*/  IADD3 R20, P1, PT, R16, UR4, RZ ;  /* 0x0000000410147c10 */ /* 0x000fc4000ff3e0ff */
[----:B------:R-:W-:Y:S01]  /*1650*/  IADD3.X R19, PT, PT, RZ, R17, RZ, P0, !PT ;  /* 0x00000011ff137210 */ /* 0x000fe200007fe4ff */
[----:B------:R0:W5:Y:S01]  /*1660*/  LDG.E R85, desc[UR20][R28.64] ;  /* 0x000000141c557981 */ /* 0x000162000c1e1900 */
[-C--:B------:R-:W-:Y:S02]  /*1670*/  IADD3 R22, P0, PT, R23, R14.reuse, RZ ;  /* 0x0000000e17167210 */ /* 0x080fe40007f1e0ff */
[----:B------:R-:W-:Y:S01]  /*1680*/  LEA R27, R33, -R33, 0x3 ;  /* 0x80000021211b7211 */ /* 0x000fe200078e18ff */
[----:B------:R1:W5:Y:S01]  /*1690*/  LDG.E R103, desc[UR20][R18.64] ;  /* 0x0000001412677981 */ /* 0x000362000c1e1900 */
[----:B------:R-:W-:Y:S02]  /*16a0*/  IADD3.X R21, PT, PT, RZ, R17, RZ, P1, !PT ;  /* 0x00000011ff157210 */ /* 0x000fe40000ffe4ff */
[-C--:B------:R-:W-:Y:S02]  /*16b0*/  IADD3 R24, P1, PT, R25, R14.reuse, RZ ;  /* 0x0000000e19187210 */ /* 0x080fe40007f3e0ff */
[----:B------:R-:W-:Y:S01]  /*16c0*/  IADD3.X R23, PT, PT, RZ, R15, RZ, P0, !PT ;  /* 0x0000000fff177210 */ /* 0x000fe200007fe4ff */
[----:B------:R2:W5:Y:S01]  /*16d0*/  LDG.E R104, desc[UR20][R20.64] ;  /* 0x0000001414687981 */ /* 0x000562000c1e1900 */
[----:B------:R-:W-:-:S02]  /*16e0*/  IADD3 R26, P0, PT, R27, R14, RZ ;  /* 0x0000000e1b1a7210 */ /* 0x000fc40007f1e0ff */
[-C--:B------:R-:W-:Y:S01]  /*16f0*/  IADD3.X R25, PT, PT, RZ, R15.reuse, RZ, P1, !PT ;  /* 0x0000000fff197210 */ /* 0x080fe20000ffe4ff */
[----:B------:R3:W5:Y:S01]  /*1700*/  LDG.E R94, desc[UR20][R22.64] ;  /* 0x00000014165e7981 */ /* 0x000762000c1e1900 */
[C---:B------:R-:W-:Y:S02]  /*1710*/  IADD3 R30, P1, PT, R28.reuse, UR6, RZ ;  /* 0x000000061c1e7c10 */ /* 0x040fe4000ff3e0ff */
[----:B------:R-:W-:Y:S01]  /*1720*/  IADD3.X R27, PT, PT, RZ, R15, RZ, P0, !PT ;  /* 0x0000000fff1b7210 */ /* 0x000fe200007fe4ff */
[----:B------:R4:W5:Y:S01]  /*1730*/  LDG.E R91, desc[UR20][R24.64] ;  /* 0x00000014185b7981 */ /* 0x000962000c1e1900 */
[----:B0-----:R-:W-:Y:S02]  /*1740*/  IADD3 R28, P0, PT, R28, UR4, RZ ;  /* 0x000000041c1c7c10 */ /* 0x001fe4000ff1e0ff */
[-C--:B------:R-:W-:Y:S01]  /*1750*/  IADD3.X R31, PT, PT, RZ, R29.reuse, RZ, P1, !PT ;  /* 0x0000001dff1f7210 */ /* 0x080fe20000ffe4ff */
[----:B------:R0:W5:Y:S01]  /*1760*/  LDG.E R88, desc[UR20][R26.64] ;  /* 0x000000141a587981 */ /* 0x000162000c1e1900 */
[----:B------:R-:W-:-:S02]  /*1770*/  IADD3.X R29, PT, PT, RZ, R29, RZ, P0, !PT ;  /* 0x0000001dff1d7210 */ /* 0x000fc400007fe4ff */
[C---:B------:R-:W-:Y:S01]  /*1780*/  IADD3 R16, P0, PT, R22.reuse, UR6, RZ ;  /* 0x0000000616107c10 */ /* 0x040fe2000ff1e0ff */
[----:B------:R0:W5:Y:S01]  /*1790*/  LDG.E R86, desc[UR20][R30.64] ;  /* 0x000000141e567981 */ /* 0x000162000c1e1900 */
[----:B-1----:R-:W-:Y:S02]  /*17a0*/  IADD3 R18, P1, PT, R22, UR4, RZ ;  /* 0x0000000416127c10 */ /* 0x002fe4000ff3e0ff */
[-C--:B------:R-:W-:Y:S01]  /*17b0*/  IADD3.X R17, PT, PT, RZ, R23.reuse, RZ, P0, !PT ;  /* 0x00000017ff117210 */ /* 0x080fe200007fe4ff */
[----:B------:R1:W5:Y:S01]  /*17c0*/  LDG.E R87, desc[UR20][R28.64] ;  /* 0x000000141c577981 */ /* 0x000362000c1e1900 */
[C---:B--2---:R-:W-:Y:S02]  /*17d0*/  IADD3 R20, P0, PT, R24.reuse, UR6, RZ ;  /* 0x0000000618147c10 */ /* 0x044fe4000ff1e0ff */
[----:B------:R-:W-:Y:S01]  /*17e0*/  IADD3.X R19, PT, PT, RZ, R23, RZ, P1, !PT ;  /* 0x00000017ff137210 */ /* 0x000fe20000ffe4ff */
[----:B------:R1:W5:Y:S01]  /*17f0*/  LDG.E R100, desc[UR20][R16.64] ;  /* 0x0000001410647981 */ /* 0x000362000c1e1900 */
[----:B---3--:R-:W-:-:S02]  /*1800*/  IADD3 R22, P1, PT, R24, UR4, RZ ;  /* 0x0000000418167c10 */ /* 0x008fc4000ff3e0ff */
[C---:B----4-:R-:W-:Y:S01]  /*1810*/  IADD3 R24, P2, PT, R26.reuse, UR6, RZ ;  /* 0x000000061a187c10 */ /* 0x050fe2000ff5e0ff */
[----:B------:R1:W5:Y:S01]  /*1820*/  LDG.E R101, desc[UR20][R18.64] ;  /* 0x0000001412657981 */ /* 0x000362000c1e1900 */
[-C--:B------:R-:W-:Y:S02]  /*1830*/  IADD3.X R21, PT, PT, RZ, R25.reuse, RZ, P0, !PT ;  /* 0x00000019ff157210 */ /* 0x080fe400007fe4ff */
[----:B0-----:R-:W-:Y:S02]  /*1840*/  IADD3 R26, P0, PT, R26, UR4, RZ ;  /* 0x000000041a1a7c10 */ /* 0x001fe4000ff1e0ff */
[----:B------:R-:W-:Y:S01]  /*1850*/  IADD3.X R23, PT, PT, RZ, R25, RZ, P1, !PT ;  /* 0x00000019ff177210 */ /* 0x000fe20000ffe4ff */
[----:B------:R1:W5:Y:S01]  /*1860*/  LDG.E R92, desc[UR20][R20.64] ;  /* 0x00000014145c7981 */ /* 0x000362000c1e1900 */
[-C--:B------:R-:W-:Y:S02]  /*1870*/  IADD3.X R25, PT, PT, RZ, R27.reuse, RZ, P2, !PT ;  /* 0x0000001bff197210 */ /* 0x080fe400017fe4ff */
[----:B------:R-:W-:Y:S01]  /*1880*/  IADD3.X R27, PT, PT, RZ, R27, RZ, P0, !PT ;  /* 0x0000001bff1b7210 */ /* 0x000fe200007fe4ff */
[----:B------:R1:W5:Y:S04]  /*1890*/  LDG.E R93, desc[UR20][R22.64] ;  /* 0x00000014165d7981 */ /* 0x000368000c1e1900 */
[----:B------:R1:W5:Y:S04]  /*18a0*/  LDG.E R89, desc[UR20][R24.64] ;  /* 0x0000001418597981 */ /* 0x000368000c1e1900 */
[----:B------:R1:W5:Y:S01]  /*18b0*/  LDG.E R90, desc[UR20][R26.64] ;  /* 0x000000141a5a7981 */ /* 0x000362000c1e1900 */
[----:B------:R-:W-:Y:S01]  /*18c0*/  UISETP.GE.U32.AND UP0, UPT, UR5, 0x3, UPT ;  /* 0x000000030500788c */ /* 0x000fe2000bf06070 */
[----:B------:R-:W-:-:S02]  /*18d0*/  CS2R R82, SRZ ;  /* 0x0000000000527805 */ /* 0x000fc4000001ff00 */
[----:B------:R-:W-:Y:S02]  /*18e0*/  MOV R84, RZ ;  /* 0x000000ff00547202 */ /* 0x000fe40000000f00 */
[----:B------:R-:W-:Y:S02]  /*18f0*/  CS2R R80, SRZ ;  /* 0x0000000000507805 */ /* 0x000fe4000001ff00 */
[----:B------:R-:W-:Y:S02]  /*1900*/  MOV R79, RZ ;  /* 0x000000ff004f7202 */ /* 0x000fe40000000f00 */
[----:B------:R-:W-:Y:S02]  /*1910*/  CS2R R74, SRZ ;  /* 0x00000000004a7805 */ /* 0x000fe4000001ff00 */
[----:B------:R-:W-:Y:S02]  /*1920*/  CS2R R76, SRZ ;  /* 0x00000000004c7805 */ /* 0x000fe4000001ff00 */
[----:B------:R-:W-:-:S02]  /*1930*/  MOV R71, RZ ;  /* 0x000000ff00477202 */ /* 0x000fc40000000f00 */
[----:B------:R-:W-:Y:S02]  /*1940*/  CS2R R40, SRZ ;  /* 0x0000000000287805 */ /* 0x000fe4000001ff00 */
[----:B------:R-:W-:Y:S02]  /*1950*/  MOV R73, RZ ;  /* 0x000000ff00497202 */ /* 0x000fe40000000f00 */
[----:B------:R-:W-:Y:S02]  /*1960*/  CS2R R42, SRZ ;  /* 0x00000000002a7805 */ /* 0x000fe4000001ff00 */
[----:B------:R-:W-:Y:S02]  /*1970*/  CS2R R38, SRZ ;  /* 0x0000000000267805 */ /* 0x000fe4000001ff00 */
[----:B------:R-:W-:Y:S02]  /*1980*/  MOV R34, RZ ;  /* 0x000000ff00227202 */ /* 0x000fe40000000f00 */
[----:B------:R-:W-:Y:S01]  /*1990*/  CS2R R36, SRZ ;  /* 0x0000000000247805 */ /* 0x000fe2000001ff00 */
[----:B-1----:R-:W-:Y:S06]  /*19a0*/  BRA.U !UP0, `(.L_x_210) ;  /* 0x0000000508187547 */ /* 0x002fec000b800000 */
[C---:B------:R-:W-:Y:S01]  /*19b0*/  LEA R17, R33.reuse, R33, 0x3 ;  /* 0x0000002121117211 */ /* 0x040fe200078e18ff */
[C---:B------:R-:W-:Y:S02]  /*19c0*/  IMAD R31, R33.reuse, 0xd, RZ ;  /* 0x0000000d211f7824 */ /* 0x040fe400078e02ff */
[----:B------:R-:W-:Y:S01]  /*19d0*/  IMAD R19, R33, 0xa, RZ ;  /* 0x0000000a21137824 */ /* 0x000fe200078e02ff */
[----:B------:R-:W-:Y:S01]  /*19e0*/  IADD3 R16, P0, PT, R17, R14, RZ ;  /* 0x0000000e11107210 */ /* 0x000fe20007f1e0ff */
[C---:B------:R-:W-:Y:S02]  /*19f0*/  IMAD R23, R33.reuse, 0xb, RZ ;  /* 0x0000000b21177824 */ /* 0x040fe400078e02ff */
[C---:B------:R-:W-:Y:S01]  /*1a00*/  IMAD R27, R33.reuse, 0xc, RZ ;  /* 0x0000000c211b7824 */ /* 0x040fe200078e02ff */
[----:B------:R-:W-:Y:S01]  /*1a10*/  IADD3.X R17, PT, PT, RZ, R15, RZ, P0, !PT ;  /* 0x0000000fff117210 */ /* 0x000fe200007fe4ff */
[C---:B------:R-:W-:Y:S01]  /*1a20*/  IMAD R21, R33.reuse, 0xe, RZ ;  /* 0x0000000e21157824 */ /* 0x040fe200078e02ff */
[----:B------:R-:W-:-:S02]  /*1a30*/  LEA R33, R33, -R33, 0x4 ;  /* 0x8000002121217211 */ /* 0x000fc400078e20ff */
[-C--:B------:R-:W-:Y:S01]  /*1a40*/  IADD3 R30, P0, PT, R31, R14.reuse, RZ ;  /* 0x0000000e1f1e7210 */ /* 0x080fe20007f1e0ff */
[----:B------:R0:W5:Y:S01]  /*1a50*/  LDG.E R82, desc[UR20][R16.64] ;  /* 0x0000001410527981 */ /* 0x000162000c1e1900 */
[-C--:B------:R-:W-:Y:S02]  /*1a60*/  IADD3 R18, P1, PT, R19, R14.reuse, RZ ;  /* 0x0000000e13127210 */ /* 0x080fe40007f3e0ff */
[-C--:B------:R-:W-:Y:S02]  /*1a70*/  IADD3 R22, P2, PT, R23, R14.reuse, RZ ;  /* 0x0000000e17167210 */ /* 0x080fe40007f5e0ff */
[-C--:B------:R-:W-:Y:S02]  /*1a80*/  IADD3 R26, P3, PT, R27, R14.reuse, RZ ;  /* 0x0000000e1b1a7210 */ /* 0x080fe40007f7e0ff */
[-C--:B------:R-:W-:Y:S02]  /*1a90*/  IADD3 R32, P4, PT, R21, R14.reuse, RZ ;  /* 0x0000000e15207210 */ /* 0x080fe40007f9e0ff */
[----:B------:R-:W-:-:S02]  /*1aa0*/  IADD3 R36, P5, PT, R33, R14, RZ ;  /* 0x0000000e21247210 */ /* 0x000fc40007fbe0ff */
[-C--:B------:R-:W-:Y:S02]  /*1ab0*/  IADD3.X R31, PT, PT, RZ, R15.reuse, RZ, P0, !PT ;  /* 0x0000000fff1f7210 */ /* 0x080fe400007fe4ff */
[----:B------:R-:W-:Y:S02]  /*1ac0*/  IADD3 R14, P0, PT, R16, UR6, RZ ;  /* 0x00000006100e7c10 */ /* 0x000fe4000ff1e0ff */
[-C--:B------:R-:W-:Y:S01]  /*1ad0*/  IADD3.X R19, PT, PT, RZ, R15.reuse, RZ, P1, !PT ;  /* 0x0000000fff137210 */ /* 0x080fe20000ffe4ff */
[----:B------:R-:W5:Y:S01]  /*1ae0*/  LDG.E R41, desc[UR20][R30.64] ;  /* 0x000000141e297981 */ /* 0x000f62000c1e1900 */
[-C--:B------:R-:W-:Y:S02]  /*1af0*/  IADD3.X R23, PT, PT, RZ, R15.reuse, RZ, P2, !PT ;  /* 0x0000000fff177210 */ /* 0x080fe400017fe4ff */
[-C--:B------:R-:W-:Y:S01]  /*1b00*/  IADD3.X R27, PT, PT, RZ, R15.reuse, RZ, P3, !PT ;  /* 0x0000000fff1b7210 */ /* 0x080fe20001ffe4ff */
[----:B------:R1:W5:Y:S01]  /*1b10*/  LDG.E R79, desc[UR20][R18.64] ;  /* 0x00000014124f7981 */ /* 0x000362000c1e1900 */
[----:B------:R-:W-:-:S02]  /*1b20*/  IADD3.X R33, PT, PT, RZ, R15, RZ, P4, !PT ;  /* 0x0000000fff217210 */ /* 0x000fc400027fe4ff */
[----:B------:R-:W-:Y:S01]  /*1b30*/  IADD3.X R37, PT, PT, RZ, R15, RZ, P5, !PT ;  /* 0x0000000fff257210 */ /* 0x000fe20002ffe4ff */
[----:B------:R2:W5:Y:S01]  /*1b40*/  LDG.E R75, desc[UR20][R22.64] ;  /* 0x00000014164b7981 */ /* 0x000562000c1e1900 */
[-C--:B------:R-:W-:Y:S02]  /*1b50*/  IADD3.X R15, PT, PT, RZ, R17.reuse, RZ, P0, !PT ;  /* 0x00000011ff0f7210 */ /* 0x080fe400007fe4ff */
[----:B0-----:R-:W-:Y:S01]  /*1b60*/  IADD3 R16, P1, PT, R16, UR4, RZ ;  /* 0x0000000410107c10 */ /* 0x001fe2000ff3e0ff */
[----:B------:R-:W5:Y:S01]  /*1b70*/  LDG.E R71, desc[UR20][R26.64] ;  /* 0x000000141a477981 */ /* 0x000f62000c1e1900 */
[----:B------:R-:W-:Y:S02]  /*1b80*/  IADD3 R20, P0, PT, R18, UR6, RZ ;  /* 0x0000000612147c10 */ /* 0x000fe4000ff1e0ff */
[----:B------:R-:W-:Y:S01]  /*1b90*/  IADD3.X R17, PT, PT, RZ, R17, RZ, P1, !PT ;  /* 0x00000011ff117210 */ /* 0x000fe20000ffe4ff */
[----:B------:R0:W5:Y:S01]  /*1ba0*/  LDG.E R83, desc[UR20][R14.64] ;  /* 0x000000140e537981 */ /* 0x000162000c1e1900 */
[----:B------:R-:W-:-:S02]  /*1bb0*/  IADD3.X R21, PT, PT, RZ, R19, RZ, P0, !PT ;  /* 0x00000013ff157210 */ /* 0x000fc400007fe4ff */
[----:B-1----:R-:W-:Y:S01]  /*1bc0*/  IADD3 R18, P1, PT, R18, UR4, RZ ;  /* 0x0000000412127c10 */ /* 0x002fe2000ff3e0ff */
[----:B------:R1:W5:Y:S01]  /*1bd0*/  LDG.E R84, desc[UR20][R16.64] ;  /* 0x0000001410547981 */ /* 0x000362000c1e1900 */
[C---:B------:R-:W-:Y:S02]  /*1be0*/  IADD3 R24, P0, PT, R22.reuse, UR6, RZ ;  /* 0x0000000616187c10 */ /* 0x040fe4000ff1e0ff */
[----:B------:R-:W-:Y:S01]  /*1bf0*/  IADD3.X R19, PT, PT, RZ, R19, RZ, P1, !PT ;  /* 0x00000013ff137210 */ /* 0x000fe20000ffe4ff */
[----:B------:R3:W5:Y:S01]  /*1c00*/  LDG.E R80, desc[UR20][R20.64] ;  /* 0x0000001414507981 */ /* 0x000762000c1e1900 */
[----:B------:R-:W-:Y:S02]  /*1c10*/  IADD3.X R25, PT, PT, RZ, R23, RZ, P0, !PT ;  /* 0x00000017ff197210 */ /* 0x000fe400007fe4ff */
[----:B--2---:R-:W-:Y:S01]  /*1c20*/  IADD3 R22, P1, PT, R22, UR4, RZ ;  /* 0x0000000416167c10 */ /* 0x004fe2000ff3e0ff */
[----:B------:R2:W5:Y:S01]  /*1c30*/  LDG.E R81, desc[UR20][R18.64] ;  /* 0x0000001412517981 */ /* 0x000562000c1e1900 */
[----:B------:R-:W-:-:S02]  /*1c40*/  IADD3 R28, P0, PT, R26, UR6, RZ ;  /* 0x000000061a1c7c10 */ /* 0x000fc4000ff1e0ff */
[----:B------:R-:W-:Y:S01]  /*1c50*/  IADD3.X R23, PT, PT, RZ, R23, RZ, P1, !PT ;  /* 0x00000017ff177210 */ /* 0x000fe20000ffe4ff */
[----:B------:R4:W5:Y:S01]  /*1c60*/  LDG.E R76, desc[UR20][R24.64] ;  /* 0x00000014184c7981 */ /* 0x000962000c1e1900 */
[-C--:B------:R-:W-:Y:S02]  /*1c70*/  IADD3.X R29, PT, PT, RZ, R27.reuse, RZ, P0, !PT ;  /* 0x0000001bff1d7210 */ /* 0x080fe400007fe4ff */
[----:B0-----:R-:W-:Y:S01]  /*1c80*/  IADD3 R14, P1, PT, R26, UR4, RZ ;  /* 0x000000041a0e7c10 */ /* 0x001fe2000ff3e0ff */
[----:B------:R0:W5:Y:S01]  /*1c90*/  LDG.E R77, desc[UR20][R22.64] ;  /* 0x00000014164d7981 */ /* 0x000162000c1e1900 */
[----:B-1----:R-:W-:Y:S02]  /*1ca0*/  IADD3 R16, P0, PT, R30, UR6, RZ ;  /* 0x000000061e107c10 */ /* 0x002fe4000ff1e0ff */
[----:B------:R-:W-:Y:S01]  /*1cb0*/  IADD3.X R15, PT, PT, RZ, R27, RZ, P1, !PT ;  /* 0x0000001bff0f7210 */ /* 0x000fe20000ffe4ff */
[----:B------:R1:W5:Y:S01]  /*1cc0*/  LDG.E R34, desc[UR20][R36.64] ;  /* 0x0000001424227981 */ /* 0x000362000c1e1900 */
[----:B------:R-:W-:-:S02]  /*1cd0*/  IADD3.X R17, PT, PT, RZ, R31, RZ, P0, !PT ;  /* 0x0000001fff117210 */ /* 0x000fc400007fe4ff */
[----:B---3--:R-:W-:Y:S01]  /*1ce0*/  IADD3 R20, P1, PT, R30, UR4, RZ ;  /* 0x000000041e147c10 */ /* 0x008fe2000ff3e0ff */
[----:B------:R1:W5:Y:S01]  /*1cf0*/  LDG.E R38, desc[UR20][R32.64] ;  /* 0x0000001420267981 */ /* 0x000362000c1e1900 */
[C---:B--2---:R-:W-:Y:S02]  /*1d00*/  IADD3 R18, P0, PT, R32.reuse, UR6, RZ ;  /* 0x0000000620127c10 */ /* 0x044fe4000ff1e0ff */
[----:B------:R-:W-:Y:S01]  /*1d10*/  IADD3.X R21, PT, PT, RZ, R31, RZ, P1, !PT ;  /* 0x0000001fff157210 */ /* 0x000fe20000ffe4ff */
[----:B------:R1:W5:Y:S01]  /*1d20*/  LDG.E R73, desc[UR20][R28.64] ;  /* 0x000000141c497981 */ /* 0x000362000c1e1900 */
[----:B------:R-:W-:Y:S02]  /*1d30*/  IADD3.X R19, PT, PT, RZ, R33, RZ, P0, !PT ;  /* 0x00000021ff137210 */ /* 0x000fe400007fe4ff */
[----:B----4-:R-:W-:Y:S01]  /*1d40*/  IADD3 R24, P1, PT, R32, UR4, RZ ;  /* 0x0000000420187c10 */ /* 0x010fe2000ff3e0ff */
[----:B------:R1:W5:Y:S01]  /*1d50*/  LDG.E R74, desc[UR20][R14.64] ;  /* 0x000000140e4a7981 */ /* 0x000362000c1e1900 */
[----:B0-----:R-:W-:-:S02]  /*1d60*/  IADD3 R22, P2, PT, R36, UR6, RZ ;  /* 0x0000000624167c10 */ /* 0x001fc4000ff5e0ff */
[----:B------:R-:W-:Y:S01]  /*1d70*/  IADD3 R26, P0, PT, R36, UR4, RZ ;  /* 0x00000004241a7c10 */ /* 0x000fe2000ff1e0ff */
        /* <DEDUP_REMOVED lines=9> */
.L_x_210:
[----:B------:R-:W0:Y:S08]  /*1e10*/  LDC R12, c[0x0][0x360] ;  /* 0x0000d800ff0c7b82 */ /* 0x000e300000000800 */
[----:B-1----:R-:W1:Y:S08]  /*1e20*/  LDC.64 R16, c[0x0][0x468] ;  /* 0x00011a00ff107b82 */ /* 0x002e700000000a00 */
[----:B------:R-:W2:Y:S08]  /*1e30*/  LDC.64 R18, c[0x0][0x460] ;  /* 0x00011800ff127b82 */ /* 0x000eb00000000a00 */
[----:B------:R-:W3:Y:S01]  /*1e40*/  LDC.64 R20, c[0x0][0x4d8] ;  /* 0x00013600ff147b82 */ /* 0x000ee20000000a00 */
[----:B0-----:R-:W-:-:S07]  /*1e50*/  IMAD R15, R12, UR29, R13 ;  /* 0x0000001d0c0f7c24 */ /* 0x001fce000f8e020d */
[----:B------:R-:W0:Y:S01]  /*1e60*/  LDC.64 R28, c[0x0][0x4d0] ;  /* 0x00013400ff1c7b82 */ /* 0x000e220000000a00 */
[----:B-1----:R-:W-:Y:S01]  /*1e70*/  IMAD R13, R15, R16, RZ ;  /* 0x000000100f0d7224 */ /* 0x002fe200078e02ff */
[----:B------:R-:W-:-:S04]  /*1e80*/  LEA R27, R17, R17, 0x1 ;  /* 0x00000011111b7211 */ /* 0x000fc800078e08ff */
[----:B--2---:R-:W-:-:S04]  /*1e90*/  IADD3 R12, P0, PT, R13, R18, RZ ;  /* 0x000000120d0c7210 */ /* 0x004fc80007f1e0ff */
[----:B------:R-:W-:Y:S02]  /*1ea0*/  IADD3.X R13, PT, PT, RZ, R19, RZ, P0, !PT ;  /* 0x00000013ff0d7210 */ /* 0x000fe400007fe4ff */
[----:B------:R-:W-:Y:S01]  /*1eb0*/  IADD3 R14, P0, PT, R12, R17, RZ ;  /* 0x000000110c0e7210 */ /* 0x000fe20007f1e0ff */
[----:B---3--:R-:W-:Y:S01]  /*1ec0*/  IMAD R19, R15, R20, RZ ;  /* 0x000000140f137224 */ /* 0x008fe200078e02ff */
[-C--:B------:R-:W-:Y:S01]  /*1ed0*/  LEA R16, P1, R17, R12.reuse, 0x1 ;  /* 0x0000000c11107211 */ /* 0x080fe200078208ff */
[----:B------:R-:W5:Y:S01]  /*1ee0*/  LDG.E R24, desc[UR20][R12.64] ;  /* 0x000000140c187981 */ /* 0x000f62000c1e1900 */
[----:B------:R-:W-:Y:S02]  /*1ef0*/  IADD3.X R15, PT, PT, RZ, R13, RZ, P0, !PT ;  /* 0x0000000dff0f7210 */ /* 0x000fe400007fe4ff */
[----:B------:R-:W-:Y:S02]  /*1f00*/  IADD3 R26, P2, PT, R27, R12, RZ ;  /* 0x0000000c1b1a7210 */ /* 0x000fe40007f5e0ff */
[----:B0-----:R-:W-:Y:S01]  /*1f10*/  IADD3 R28, P0, PT, R19, R28, RZ ;  /* 0x0000001c131c7210 */ /* 0x001fe20007f1e0ff */
[----:B------:R0:W5:Y:S03]  /*1f20*/  LDG.E R23, desc[UR20][R14.64] ;  /* 0x000000140e177981 */ /* 0x000166000c1e1900 */
[----:B------:R-:W-:-:S02]  /*1f30*/  IADD3.X R29, PT, PT, RZ, R29, RZ, P0, !PT ;  /* 0x0000001dff1d7210 */ /* 0x000fc400007fe4ff */
[----:B------:R-:W-:Y:S02]  /*1f40*/  IADD3 R30, P0, PT, R28, R21, RZ ;  /* 0x000000151c1e7210 */ /* 0x000fe40007f1e0ff */
[----:B------:R-:W-:Y:S01]  /*1f50*/  IADD3.X R17, PT, PT, RZ, R13, RZ, P1, !PT ;  /* 0x0000000dff117210 */ /* 0x000fe20000ffe4ff */
[----:B------:R-:W5:Y:S01]  /*1f60*/  LDG.E R12, desc[UR20][R28.64] ;  /* 0x000000141c0c7981 */ /* 0x000f62000c1e1900 */
[----:B------:R-:W-:Y:S02]  /*1f70*/  IADD3.X R31, PT, PT, RZ, R29, RZ, P0, !PT ;  /* 0x0000001dff1f7210 */ /* 0x000fe400007fe4ff */
[----:B------:R-:W-:Y:S01]  /*1f80*/  IADD3.X R27, PT, PT, RZ, R13, RZ, P2, !PT ;  /* 0x0000000dff1b7210 */ /* 0x000fe200017fe4ff */
[C---:B0----5:R-:W-:Y:S01]  /*1f90*/  FFMA R14, R11.reuse, R0, RZ ;  /* 0x000000000b0e7223 */ /* 0x061fe200000000ff */
[----:B------:R0:W5:Y:S04]  /*1fa0*/  LDG.E R22, desc[UR20][R16.64] ;  /* 0x0000001410167981 */ /* 0x000168000c1e1900 */
[----:B------:R-:W5:Y:S01]  /*1fb0*/  LDG.E R20, desc[UR20][R30.64] ;  /* 0x000000141e147981 */ /* 0x000f62000c1e1900 */
[----:B------:R-:W-:-:S04]  /*1fc0*/  FFMA R13, R11, R5, RZ ;  /* 0x000000050b0d7223 */ /* 0x000fc800000000ff */
[C---:B------:R-:W-:Y:S01]  /*1fd0*/  FFMA R13, R72.reuse, R9, R13 ;  /* 0x00000009480d7223 */ /* 0x040fe2000000000d */
[----:B0-----:R-:W-:-:S03]  /*1fe0*/  FFMA R16, R72, R63, R14 ;  /* 0x0000003f48107223 */ /* 0x001fc6000000000e */
[C---:B------:R-:W-:Y:S01]  /*1ff0*/  FFMA R14, R60.reuse, R3, R13 ;  /* 0x000000033c0e7223 */ /* 0x040fe2000000000d */
[----:B------:R-:W-:-:S03]  /*2000*/  FFMA R15, R60, R49, R16 ;  /* 0x000000313c0f7223 */ /* 0x000fc60000000010 */
[----:B------:R-:W-:Y:S01]  /*2010*/  FFMA R13, R61, R4, R14 ;  /* 0x000000043d0d7223 */ /* 0x000fe2000000000e */
[----:B------:R-:W-:Y:S01]  /*2020*/  LEA R18, P1, R21, R28, 0x1 ;  /* 0x0000001c15127211 */ /* 0x000fe200078208ff */
[----:B------:R-:W-:Y:S01]  /*2030*/  FFMA R15, R61, R50, R15 ;  /* 0x000000323d0f7223 */ /* 0x000fe2000000000f */
[C---:B------:R-:W-:Y:S01]  /*2040*/  FFMA R17, R11.reuse, R2, RZ ;  /* 0x000000020b117223 */ /* 0x040fe200000000ff */
[----:B------:R-:W-:Y:S01]  /*2050*/  FFMA R25, R6, R13, RZ ;  /* 0x0000000d06197223 */ /* 0x000fe200000000ff */
[C---:B------:R-:W-:Y:S01]  /*2060*/  FFMA R13, R8.reuse, R5, RZ ;  /* 0x00000005080d7223 */ /* 0x040fe200000000ff */
[----:B------:R-:W-:Y:S01]  /*2070*/  FFMA R14, R8, R0, RZ ;  /* 0x00000000080e7223 */ /* 0x000fe200000000ff */
[----:B------:R-:W-:Y:S01]  /*2080*/  IADD3.X R19, PT, PT, RZ, R29, RZ, P1, !PT ;  /* 0x0000001dff137210 */ /* 0x000fe20000ffe4ff */
[----:B------:R-:W-:Y:S01]  /*2090*/  FFMA R25, R62, R15, R25 ;  /* 0x0000000f3e197223 */ /* 0x000fe20000000019 */
[----:B------:R-:W-:Y:S01]  /*20a0*/  FFMA R13, R66, R9, R13 ;  /* 0x00000009420d7223 */ /* 0x000fe2000000000d */
[----:B------:R-:W-:Y:S01]  /*20b0*/  FFMA R17, R72, R47, R17 ;  /* 0x0000002f48117223 */ /* 0x000fe20000000011 */
[----:B------:R-:W-:Y:S01]  /*20c0*/  FFMA R15, R11, R7, RZ ;  /* 0x000000070b0f7223 */ /* 0x000fe200000000ff */
[----:B------:R-:W-:Y:S01]  /*20d0*/  FFMA R16, R66, R63, R14 ;  /* 0x0000003f42107223 */ /* 0x000fe2000000000e */
[----:B------:R-:W-:Y:S01]  /*20e0*/  FFMA R14, R54, R3, R13 ;  /* 0x00000003360e7223 */ /* 0x000fe2000000000d */
[----:B------:R0:W5:Y:S04]  /*20f0*/  LDG.E R21, desc[UR20][R26.64] ;  /* 0x000000141a157981 */ /* 0x000168000c1e1900 */
[----:B------:R1:W5:Y:S01]  /*2100*/  LDG.E R18, desc[UR20][R18.64] ;  /* 0x0000001412127981 */ /* 0x000362000c1e1900 */
[----:B------:R-:W-:Y:S01]  /*2110*/  FFMA R13, R55, R4, R14 ;  /* 0x00000004370d7223 */ /* 0x000fe2000000000e */
[----:B0-----:R-:W-:Y:S01]  /*2120*/  FFMA R26, R60, R51, R17 ;  /* 0x000000333c1a7223 */ /* 0x001fe20000000011 */
[----:B-1----:R-:W-:Y:S01]  /*2130*/  FFMA R19, R72, R65, R15 ;  /* 0x0000004148137223 */ /* 0x002fe2000000000f */
[----:B------:R-:W-:-:S02]  /*2140*/  FFMA R15, R54, R49, R16 ;  /* 0x00000031360f7223 */ /* 0x000fc40000000010 */
[----:B------:R-:W-:Y:S01]  /*2150*/  FFMA R17, R61, R52, R26 ;  /* 0x000000343d117223 */ /* 0x000fe2000000001a */
[----:B------:R-:W-:Y:S01]  /*2160*/  FFMA R14, R60, R48, R19 ;  /* 0x000000303c0e7223 */ /* 0x000fe20000000013 */
[----:B------:R-:W-:Y:S01]  /*2170*/  FFMA R15, R55, R50, R15 ;  /* 0x00000032370f7223 */ /* 0x000fe2000000000f */
[----:B------:R-:W-:Y:S01]  /*2180*/  FFMA R13, R6, R13, RZ ;  /* 0x0000000d060d7223 */ /* 0x000fe200000000ff */
[----:B------:R-:W-:Y:S01]  /*2190*/  FFMA R17, R64, R17, R25 ;  /* 0x0000001140117223 */ /* 0x000fe20000000019 */
[----:B------:R-:W-:Y:S02]  /*21a0*/  FFMA R14, R61, R53, R14 ;  /* 0x000000353d0e7223 */ /* 0x000fe4000000000e */
[----:B------:R-:W-:Y:S01]  /*21b0*/  FFMA R25, R62, R15, R13 ;  /* 0x0000000f3e197223 */ /* 0x000fe2000000000d */
[----:B------:R-:W-:Y:S01]  /*21c0*/  FFMA R13, R8, R2, RZ ;  /* 0x00000002080d7223 */ /* 0x000fe200000000ff */
[----:B------:R-:W-:Y:S01]  /*21d0*/  FADD R16, R14, R17 ;  /* 0x000000110e107221 */ /* 0x000fe20000000000 */
[C---:B------:R-:W-:Y:S01]  /*21e0*/  FFMA R17, R10.reuse, R5, RZ ;  /* 0x000000050a117223 */ /* 0x040fe200000000ff */
[----:B------:R-:W-:Y:S01]  /*21f0*/  FFMA R14, R10, R0, RZ ;  /* 0x000000000a0e7223 */ /* 0x000fe200000000ff */
[----:B------:R-:W-:Y:S01]  /*2200*/  FFMA R13, R66, R47, R13 ;  /* 0x0000002f420d7223 */ /* 0x000fe2000000000d */
[----:B------:R-:W-:Y:S01]  /*2210*/  FFMA R15, R8, R7, RZ ;  /* 0x00000007080f7223 */ /* 0x000fe200000000ff */
[----:B------:R-:W-:Y:S01]  /*2220*/  FADD R46, R16, 1.0000000116860974231e-07 ;  /* 0x33d6bf95102e7421 */ /* 0x000fe20000000000 */
[C---:B------:R-:W-:Y:S01]  /*2230*/  FFMA R17, R68.reuse, R9, R17 ;  /* 0x0000000944117223 */ /* 0x040fe20000000011 */
[----:B------:R-:W-:Y:S01]  /*2240*/  FFMA R26, R68, R63, R14 ;  /* 0x0000003f441a7223 */ /* 0x000fe2000000000e */
[----:B------:R-:W-:Y:S01]  /*2250*/  FFMA R14, R54, R51, R13 ;  /* 0x00000033360e7223 */ /* 0x000fe2000000000d */
[----:B------:R-:W0:Y:S01]  /*2260*/  MUFU.RCP R27, R46 ;  /* 0x0000002e001b7308 */ /* 0x000e220000001000 */
[----:B------:R-:W-:Y:S01]  /*2270*/  FFMA R15, R66, R65, R15 ;  /* 0x00000041420f7223 */ /* 0x000fe2000000000f */
[----:B------:R-:W-:Y:S01]  /*2280*/  FFMA R16, R56, R3, R17 ;  /* 0x0000000338107223 */ /* 0x000fe20000000011 */
[----:B------:R-:W-:-:S02]  /*2290*/  FFMA R13, R55, R52, R14 ;  /* 0x00000034370d7223 */ /* 0x000fc4000000000e */
[----:B------:R-:W-:Y:S01]  /*22a0*/  FFMA R14, R54, R48, R15 ;  /* 0x00000030360e7223 */ /* 0x000fe2000000000f */
[----:B------:R-:W-:Y:S01]  /*22b0*/  FFMA R19, R56, R49, R26 ;  /* 0x0000003138137223 */ /* 0x000fe2000000001a */
[----:B------:R-:W-:Y:S01]  /*22c0*/  FFMA R17, R57, R4, R16 ;  /* 0x0000000439117223 */ /* 0x000fe20000000010 */
[----:B------:R-:W-:Y:S01]  /*22d0*/  FFMA R15, R64, R13, R25 ;  /* 0x0000000d400f7223 */ /* 0x000fe20000000019 */
[----:B------:R-:W-:Y:S01]  /*22e0*/  FFMA R14, R55, R53, R14 ;  /* 0x00000035370e7223 */ /* 0x000fe2000000000e */
[----:B------:R-:W-:Y:S01]  /*22f0*/  FFMA R19, R57, R50, R19 ;  /* 0x0000003239137223 */ /* 0x000fe20000000013 */
[----:B------:R-:W-:Y:S01]  /*2300*/  FFMA R17, R6, R17, RZ ;  /* 0x0000001106117223 */ /* 0x000fe200000000ff */
[----:B------:R-:W-:Y:S01]  /*2310*/  FFMA R13, R10, R2, RZ ;  /* 0x000000020a0d7223 */ /* 0x000fe200000000ff */
[----:B------:R-:W-:Y:S02]  /*2320*/  FADD R15, R14, R15 ;  /* 0x0000000f0e0f7221 */ /* 0x000fe40000000000 */
[----:B------:R-:W-:Y:S01]  /*2330*/  FFMA R25, R62, R19, R17 ;  /* 0x000000133e197223 */ /* 0x000fe20000000011 */
[----:B------:R-:W-:Y:S01]  /*2340*/  FFMA R17, R68, R47, R13 ;  /* 0x0000002f44117223 */ /* 0x000fe2000000000d */
[----:B------:R-:W-:Y:S01]  /*2350*/  FFMA R19, R10, R7, RZ ;  /* 0x000000070a137223 */ /* 0x000fe200000000ff */
[----:B------:R-:W1:Y:S01]  /*2360*/  FCHK P0, R15, R46 ;  /* 0x0000002e0f007302 */ /* 0x000e620000000000 */
[----:B0-----:R-:W-:Y:S01]  /*2370*/  FFMA R14, -R46, R27, 1 ;  /* 0x3f8000002e0e7423 */ /* 0x001fe2000000011b */
[----:B------:R-:W-:Y:S01]  /*2380*/  FFMA R13, R6, R3, RZ ;  /* 0x00000003060d7223 */ /* 0x000fe200000000ff */
[----:B------:R-:W-:Y:S01]  /*2390*/  FFMA R16, R56, R51, R17 ;  /* 0x0000003338107223 */ /* 0x000fe20000000011 */
[----:B------:R-:W-:Y:S01]  /*23a0*/  FFMA R19, R68, R65, R19 ;  /* 0x0000004144137223 */ /* 0x000fe20000000013 */
[----:B------:R-:W-:Y:S01]  /*23b0*/  FFMA R28, R27, R14, R27 ;  /* 0x0000000e1b1c7223 */ /* 0x000fe2000000001b */
[----:B------:R-:W-:Y:S01]  /*23c0*/  FFMA R14, R62, R49, R13 ;  /* 0x000000313e0e7223 */ /* 0x000fe2000000000d */
[----:B------:R-:W-:Y:S01]  /*23d0*/  FFMA R13, R57, R52, R16 ;  /* 0x00000034390d7223 */ /* 0x000fe20000000010 */
[----:B------:R-:W-:Y:S01]  /*23e0*/  FFMA R16, R56, R48, R19 ;  /* 0x0000003038107223 */ /* 0x000fe20000000013 */
[----:B------:R-:W-:-:S02]  /*23f0*/  FFMA R35, R15, R28, RZ ;  /* 0x0000001c0f237223 */ /* 0x000fc400000000ff */
[----:B------:R-:W-:Y:S01]  /*2400*/  FFMA R26, R64, R13, R25 ;  /* 0x0000000d401a7223 */ /* 0x000fe20000000019 */
[----:B------:R-:W-:Y:S01]  /*2410*/  FFMA R13, R57, R53, R16 ;  /* 0x00000035390d7223 */ /* 0x000fe20000000010 */
[----:B------:R-:W-:Y:S01]  /*2420*/  FFMA R16, -R46, R35, R15 ;  /* 0x000000232e107223 */ /* 0x000fe2000000010f */
[----:B------:R-:W-:Y:S01]  /*2430*/  FFMA R17, R64, R51, R14 ;  /* 0x0000003340117223 */ /* 0x000fe2000000000e */
[----:B------:R-:W-:Y:S01]  /*2440*/  BSSY.RECONVERGENT B3, `(.L_x_211) ;  /* 0x0000009000037945 */ /* 0x000fe20003800200 */
[----:B------:R-:W-:Y:S01]  /*2450*/  FADD R13, R13, R26 ;  /* 0x0000001a0d0d7221 */ /* 0x000fe20000000000 */
[----:B------:R-:W-:Y:S01]  /*2460*/  FFMA R35, R28, R16, R35 ;  /* 0x000000101c237223 */ /* 0x000fe20000000023 */
[----:B------:R-:W-:Y:S01]  /*2470*/  FADD R17, R48, R17 ;  /* 0x0000001130117221 */ /* 0x000fe20000000000 */
[----:B-1----:R-:W-:Y:S06]  /*2480*/  @!P0 BRA `(.L_x_212) ;  /* 0x0000000000108947 */ /* 0x002fec0003800000 */
[----:B------:R-:W-:Y:S02]  /*2490*/  MOV R16, R46 ;  /* 0x0000002e00107202 */ /* 0x000fe40000000f00 */
[----:B------:R-:W-:-:S07]  /*24a0*/  MOV R26, 0x24c0 ;  /* 0x000024c0001a7802 */ /* 0x000fce0000000f00 */
[----:B-----5:R-:W-:Y:S05]  /*24b0*/  CALL.REL.NOINC `($__internal_7_$__cuda_sm3x_div_rn_noftz_f32_slowpath) ;  /* 0x0000014000b07944 */ /* 0x020fea0003c00000 */
[----:B------:R-:W-:-:S07]  /*24c0*/  MOV R35, R15 ;  /* 0x0000000f00237202 */ /* 0x000fce0000000f00 */
.L_x_212:
[----:B------:R-:W-:Y:S05]  /*24d0*/  BSYNC.RECONVERGENT B3 ;  /* 0x0000000000037941 */ /* 0x000fea0003800200 */
.L_x_211:
        /* <DEDUP_REMOVED lines=12> */
[----:B-----5:R-:W-:Y:S05]  /*25a0*/  CALL.REL.NOINC `($__internal_7_$__cuda_sm3x_div_rn_noftz_f32_slowpath) ;  /* 0x0000014000747944 */ /* 0x020fea0003c00000 */
[----:B------:R-:W-:-:S07]  /*25b0*/  MOV R44, R15 ;  /* 0x0000000f002c7202 */ /* 0x000fce0000000f00 */
.L_x_214:
[----:B------:R-:W-:Y:S05]  /*25c0*/  BSYNC.RECONVERGENT B3 ;  /* 0x0000000000037941 */ /* 0x000fea0003800200 */
.L_x_213:
[----:B------:R-:W-:Y:S01]  /*25d0*/  FSETP.GTU.AND P0, PT, R17, 0.20000000298023223877, PT ;  /* 0x3e4ccccd1100780b */ /* 0x000fe20003f0c000 */
[----:B------:R-:W-:Y:S01]  /*25e0*/  BSSY.RECONVERGENT B3, `(.L_x_215) ;  /* 0x00002e1000037945 */ /* 0x000fe20003800200 */
[----:B------:R-:W-:Y:S01]  /*25f0*/  HFMA2 R45, -RZ, RZ, 0, 0 ;  /* 0x00000000ff2d7431 */ /* 0x000fe200000001ff */
[----:B------:R-:W-:Y:S01]  /*2600*/  MOV R14, RZ ;  /* 0x000000ff000e7202 */ /* 0x000fe20000000f00 */
[----:B------:R-:W-:Y:S01]  /*2610*/  HFMA2 R19, -RZ, RZ, 0, 0 ;  /* 0x00000000ff137431 */ /* 0x000fe200000001ff */
[----:B------:R-:W-:Y:S01]  /*2620*/  MOV R78, RZ ;  /* 0x000000ff004e7202 */ /* 0x000fe20000000f00 */
[----:B------:R-:W-:Y:S01]  /*2630*/  HFMA2 R118, -RZ, RZ, 0, 0 ;  /* 0x00000000ff767431 */ /* 0x000fe200000001ff */
[----:B------:R-:W-:Y:S01]  /*2640*/  MOV R120, RZ ;  /* 0x000000ff00787202 */ /* 0x000fe20000000f00 */
[----:B------:R-:W-:Y:S01]  /*2650*/  HFMA2 R122, -RZ, RZ, 0, 0 ;  /* 0x00000000ff7a7431 */ /* 0x000fe200000001ff */
[----:B------:R-:W-:Y:S01]  /*2660*/  MOV R69, RZ ;  /* 0x000000ff00457202 */ /* 0x000fe20000000f00 */
[----:B------:R-:W-:Y:S01]  /*2670*/  HFMA2 R46, -RZ, RZ, 0, 0 ;  /* 0x00000000ff2e7431 */ /* 0x000fe200000001ff */
[----:B------:R-:W-:-:S02]  /*2680*/  MOV R124, RZ ;  /* 0x000000ff007c7202 */ /* 0x000fc40000000f00 */
[----:B------:R-:W-:Y:S05]  /*2690*/  @!P0 BRA `(.L_x_216) ;  /* 0x0000002c00548947 */ /* 0x000fea0003800000 */
[----:B------:R-:W-:Y:S01]  /*26a0*/  FADD R13, R6, -R117 ;  /* 0x80000075060d7221 */ /* 0x000fe20000000000 */
[----:B------:R-:W-:Y:S01]  /*26b0*/  FADD R14, R62, -R119 ;  /* 0x800000773e0e7221 */ /* 0x000fe20000000000 */
[----:B------:R-:W-:Y:S01]  /*26c0*/  FADD R19, R64, -R121 ;  /* 0x8000007940137221 */ /* 0x000fe20000000000 */
[----:B------:R-:W0:Y:S01]  /*26d0*/  LDCU UR4, c[0x0][0x540] ;  /* 0x0000a800ff0477ac */ /* 0x000e220008000800 */
[----:B------:R-:W-:Y:S01]  /*26e0*/  FFMA R15, R13, R13, RZ ;  /* 0x0000000d0d0f7223 */ /* 0x000fe200000000ff */
[----:B------:R-:W-:Y:S03]  /*26f0*/  BSSY.RECONVERGENT B0, `(.L_x_217) ;  /* 0x0000010000007945 */ /* 0x000fe60003800200 */
[----:B------:R-:W-:-:S04]  /*2700*/  FFMA R16, R14, R14, R15 ;  /* 0x0000000e0e107223 */ /* 0x000fc8000000000f */
[----:B------:R-:W-:-:S04]  /*2710*/  FFMA R15, R19, R19, R16 ;  /* 0x00000013130f7223 */ /* 0x000fc80000000010 */
[----:B------:R1:W2:Y:S01]  /*2720*/  MUFU.RSQ R16, R15 ;  /* 0x0000000f00107308 */ /* 0x0002a20000001400 */
[----:B------:R-:W-:-:S04]  /*2730*/  IADD3 R17, PT, PT, R15, -0xd000000, RZ ;  /* 0xf30000000f117810 */ /* 0x000fc80007ffe0ff */
[----:B------:R-:W-:Y:S02]  /*2740*/  ISETP.GT.U32.AND P1, PT, R17, 0x727fffff, PT ;  /* 0x727fffff1100780c */ /* 0x000fe40003f24070 */
[----:B0-----:R-:W-:-:S11]  /*2750*/  ISETP.NE.AND P0, PT, RZ, UR4, PT ;  /* 0x00000004ff007c0c */ /* 0x001fd6000bf05270 */
[----:B-12---:R-:W-:Y:S05]  /*2760*/  @!P1 BRA `(.L_x_218) ;  /* 0x0000000000109947 */ /* 0x006fea0003800000 */
[----:B------:R-:W-:-:S07]  /*2770*/  MOV R16, 0x2790 ;  /* 0x0000279000107802 */ /* 0x000fce0000000f00 */
[----:B-----5:R-:W-:Y:S05]  /*2780*/  CALL.REL.NOINC `($__internal_6_$__cuda_sm20_sqrt_rn_f32_slowpath) ;  /* 0x0000013c00a87944 */ /* 0x020fea0003c00000 */
[----:B------:R-:W-:Y:S01]  /*2790*/  MOV R46, R27 ;  /* 0x0000001b002e7202 */ /* 0x000fe20000000f00 */
[----:B------:R-:W-:Y:S06]  /*27a0*/  BRA `(.L_x_219) ;  /* 0x0000000000107947 */ /* 0x000fec0003800000 */
.L_x_218:
[----:B------:R-:W-:Y:S01]  /*27b0*/  FMUL.FTZ R46, R15, R16 ;  /* 0x000000100f2e7220 */ /* 0x000fe20000410000 */
[----:B------:R-:W-:-:S03]  /*27c0*/  FMUL.FTZ R16, R16, 0.5 ;  /* 0x3f00000010107820 */ /* 0x000fc60000410000 */
[----:B------:R-:W-:-:S04]  /*27d0*/  FFMA R15, -R46, R46, R15 ;  /* 0x0000002e2e0f7223 */ /* 0x000fc8000000010f */
[----:B------:R-:W-:-:S07]  /*27e0*/  FFMA R46, R15, R16, R46 ;  /* 0x000000100f2e7223 */ /* 0x000fce000000002e */
.L_x_219:
[----:B------:R-:W-:Y:S05]  /*27f0*/  BSYNC.RECONVERGENT B0 ;  /* 0x0000000000007941 */ /* 0x000fea0003800200 */
.L_x_217:
        /* <DEDUP_REMOVED lines=12> */
[----:B-----5:R-:W-:Y:S05]  /*28c0*/  CALL.REL.NOINC `($__internal_7_$__cuda_sm3x_div_rn_noftz_f32_slowpath) ;  /* 0x0000013c00ac7944 */ /* 0x020fea0003c00000 */
[----:B------:R-:W-:-:S07]  /*28d0*/  MOV R17, R15 ;  /* 0x0000000f00117202 */ /* 0x000fce0000000f00 */
.L_x_221:
[----:B------:R-:W-:Y:S05]  /*28e0*/  BSYNC.RECONVERGENT B4 ;  /* 0x0000000000047941 */ /* 0x000fea0003800200 */
.L_x_220:
        /* <DEDUP_REMOVED lines=14> */
.L_x_223:
[----:B------:R-:W-:Y:S05]  /*29d0*/  BSYNC.RECONVERGENT B4 ;  /* 0x0000000000047941 */ /* 0x000fea0003800200 */
.L_x_222:
        /* <DEDUP_REMOVED lines=13> */
.L_x_225:
[----:B------:R-:W-:Y:S05]  /*2ab0*/  BSYNC.RECONVERGENT B4 ;  /* 0x0000000000047941 */ /* 0x000fea0003800200 */
.L_x_224:
[----:B------:R-:W-:Y:S01]  /*2ac0*/  FMUL R19, R114, 0.28209480643272399902 ;  /* 0x3e906ebb72137820 */ /* 0x000fe20000400000 */
[----:B------:R-:W-:Y:S01]  /*2ad0*/  FMUL R118, R115, 0.28209480643272399902 ;  /* 0x3e906ebb73767820 */ /* 0x000fe20000400000 */
[----:B------:R-:W-:Y:S01]  /*2ae0*/  FMUL R25, R116, 0.28209480643272399902 ;  /* 0x3e906ebb74197820 */ /* 0x000fe20000400000 */
[----:B------:R-:W-:Y:S06]  /*2af0*/  @!P0 BRA `(.L_x_226) ;  /* 0x0000000400608947 */ /* 0x000fec0003800000 */
[----:B------:R-:W0:Y:S01]  /*2b00*/  LDCU UR4, c[0x0][0x540] ;  /* 0x0000a800ff0477ac */ /* 0x000e220008000800 */
[----:B------:R-:W-:Y:S01]  /*2b10*/  FMUL R14, R78, 0.48860251903533935547 ;  /* 0x3efa2a1c4e0e7820 */ /* 0x000fe20000400000 */
[----:B------:R-:W-:Y:S01]  /*2b20*/  FMUL R13, R15, 0.48860251903533935547 ;  /* 0x3efa2a1c0f0d7820 */ /* 0x000fe20000400000 */
[----:B------:R-:W-:Y:S02]  /*2b30*/  FMUL R26, R17, 0.48860251903533935547 ;  /* 0x3efa2a1c111a7820 */ /* 0x000fe40000400000 */
[-C--:B------:R-:W-:Y:S01]  /*2b40*/  FFMA R19, R111, -R14.reuse, R19 ;  /* 0x8000000e6f137223 */ /* 0x080fe20000000013 */
[-C--:B------:R-:W-:Y:S01]  /*2b50*/  FFMA R118, R112, -R14.reuse, R118 ;  /* 0x8000000e70767223 */ /* 0x080fe20000000076 */
[----:B------:R-:W-:Y:S02]  /*2b60*/  FFMA R25, R113, -R14, R25 ;  /* 0x8000000e71197223 */ /* 0x000fe40000000019 */
[-C--:B------:R-:W-:Y:S01]  /*2b70*/  FFMA R14, R108, R13.reuse, R19 ;  /* 0x0000000d6c0e7223 */ /* 0x080fe20000000013 */
[-C--:B------:R-:W-:Y:S01]  /*2b80*/  FFMA R27, R109, R13.reuse, R118 ;  /* 0x0000000d6d1b7223 */ /* 0x080fe20000000076 */
[----:B------:R-:W-:-:S02]  /*2b90*/  FFMA R16, R110, R13, R25 ;  /* 0x0000000d6e107223 */ /* 0x000fc40000000019 */
        /* <DEDUP_REMOVED lines=18> */
[----:B------:R-:W-:Y:S01]  /*2cc0*/  FMUL R25, R15, R17 ;  /* 0x000000110f197220 */ /* 0x000fe20000400000 */
[-C--:B------:R-:W-:Y:S01]  /*2cd0*/  FFMA R26, R94, R16.reuse, R19 ;  /* 0x000000105e1a7223 */ /* 0x080fe20000000013 */
        /* <DEDUP_REMOVED lines=18> */
[C---:B------:R-:W-:Y:S01]  /*2e00*/  FFMA R27, R30.reuse, 3, -R29 ;  /* 0x404000001e1b7823 */ /* 0x040fe2000000081d */
[--C-:B------:R-:W-:Y:S01]  /*2e10*/  FFMA R13, R31, 4, -R30.reuse ;  /* 0x408000001f0d7823 */ /* 0x100fe2000000081e */
[----:B------:R-:W-:Y:S01]  /*2e20*/  FFMA R26, R30, -3, R33 ;  /* 0xc04000001e1a7823 */ /* 0x000fe20000000021 */
[----:B------:R-:W-:Y:S01]  /*2e30*/  FMUL R16, R28, 2.8906114101409912109 ;  /* 0x4038ffc71c107820 */ /* 0x000fe20000400000 */
[----:B------:R-:W-:Y:S01]  /*2e40*/  FMUL R14, R14, R27 ;  /* 0x0000001b0e0e7220 */ /* 0x000fe20000400000 */
[----:B------:R-:W-:Y:S01]  /*2e50*/  FMUL R27, R15, 1.4453057050704956055 ;  /* 0x3fb8ffc70f1b7820 */ /* 0x000fe20000400000 */
[C---:B------:R-:W-:Y:S01]  /*2e60*/  FFMA R30, R29.reuse, -3, R30 ;  /* 0xc04000001d1e7823 */ /* 0x040fe2000000001e */
[C---:B------:R-:W-:Y:S01]  /*2e70*/  FADD R13, -R29.reuse, R13 ;  /* 0x0000000d1d0d7221 */ /* 0x040fe20000000100 */
[----:B------:R-:W-:Y:S01]  /*2e80*/  FFMA R28, R29, -3, R26 ;  /* 0xc04000001d1c7823 */ /* 0x000fe2000000001a */
[----:B------:R-:W-:Y:S01]  /*2e90*/  FMUL R29, R32, R27 ;  /* 0x0000001b201d7220 */ /* 0x000fe20000400000 */
[----:B------:R-:W-:Y:S01]  /*2ea0*/  FMUL R26, R16, R15 ;  /* 0x0000000f101a7220 */ /* 0x000fe20000400000 */
[----:B------:R-:W-:Y:S01]  /*2eb0*/  FMUL R78, R78, -0.45704579353332519531 ;  /* 0xbeea01e84e4e7820 */ /* 0x000fe20000400000 */
[----:B------:R-:W-:Y:S01]  /*2ec0*/  FMUL R27, R15, 0.37317633628845214844 ;  /* 0x3ebf10f80f1b7820 */ /* 0x000fe20000400000 */
        /* <DEDUP_REMOVED lines=27> */
.L_x_226:
[----:B------:R-:W0:Y:S01]  /*3080*/  LDC R122, c[0x0][0x7ec] ;  /* 0x0001fb00ff7a7b82 */ /* 0x000e220000000800 */
[C---:B-----5:R-:W-:Y:S01]  /*3090*/  FMUL R16, R21.reuse, R21 ;  /* 0x0000001515107220 */ /* 0x060fe20000400000 */
[CC--:B------:R-:W-:Y:S01]  /*30a0*/  FMUL R15, R21.reuse, R24.reuse ;  /* 0x00000018150f7220 */ /* 0x0c0fe20000400000 */
[-C--:B------:R-:W-:Y:S01]  /*30b0*/  FMUL R17, R21, R23.reuse ;  /* 0x0000001715117220 */ /* 0x080fe20000400000 */
[CC--:B------:R-:W-:Y:S01]  /*30c0*/  FMUL R26, R23.reuse, R24.reuse ;  /* 0x00000018171a7220 */ /* 0x0c0fe20000400000 */
[-C--:B------:R-:W-:Y:S01]  /*30d0*/  FFMA R27, R23, R23.reuse, R16 ;  /* 0x00000017171b7223 */ /* 0x080fe20000000010 */
[C---:B------:R-:W-:Y:S01]  /*30e0*/  FFMA R13, R22.reuse, R23, R15 ;  /* 0x00000017160d7223 */ /* 0x040fe2000000000f */
[C---:B------:R-:W-:Y:S01]  /*30f0*/  FFMA R29, R22.reuse, -R24, R17 ;  /* 0x80000018161d7223 */ /* 0x040fe20000000011 */
[-C--:B------:R-:W-:Y:S01]  /*3100*/  FMUL R14, R22, R22.reuse ;  /* 0x00000016160e7220 */ /* 0x080fe20000400000 */
[----:B------:R-:W-:Y:S01]  /*3110*/  FADD R28, R27, R27 ;  /* 0x0000001b1b1c7221 */ /* 0x000fe20000000000 */
[----:B------:R-:W-:Y:S01]  /*3120*/  FADD R27, R13, R13 ;  /* 0x0000000d0d1b7221 */ /* 0x000fe20000000000 */
[----:B------:R-:W-:Y:S01]  /*3130*/  FADD R13, R29, R29 ;  /* 0x0000001d1d0d7221 */ /* 0x000fe20000000000 */
[-C--:B------:R-:W-:Y:S01]  /*3140*/  FFMA R30, R21, R22.reuse, R26 ;  /* 0x00000016151e7223 */ /* 0x080fe2000000001a */
[----:B------:R-:W-:Y:S01]  /*3150*/  FADD R16, R14, R16 ;  /* 0x000000100e107221 */ /* 0x000fe20000000000 */
[----:B------:R-:W-:Y:S01]  /*3160*/  FADD R29, -R28, 1 ;  /* 0x3f8000001c1d7421 */ /* 0x000fe20000000100 */
[-C--:B------:R-:W-:Y:S01]  /*3170*/  FFMA R46, R12, R13.reuse, RZ ;  /* 0x0000000d0c2e7223 */ /* 0x080fe200000000ff */
[----:B------:R-:W-:Y:S01]  /*3180*/  FADD R31, R30, R30 ;  /* 0x0000001e1e1f7221 */ /* 0x000fe20000000000 */
[----:B------:R-:W-:Y:S01]  /*3190*/  FFMA R13, RZ, R13, RZ ;  /* 0x0000000dff0d7223 */ /* 0x000fe200000000ff */
[----:B------:R-:W-:Y:S01]  /*31a0*/  FADD R16, R16, R16 ;  /* 0x0000001010107221 */ /* 0x000fe20000000000 */
[----:B------:R-:W-:Y:S01]  /*31b0*/  FFMA R28, R12, R27, RZ ;  /* 0x0000001b0c1c7223 */ /* 0x000fe200000000ff */
[-C--:B------:R-:W-:Y:S01]  /*31c0*/  FFMA R46, RZ, R31.reuse, R46 ;  /* 0x0000001fff2e7223 */ /* 0x080fe2000000002e */
[--C-:B------:R-:W-:Y:S01]  /*31d0*/  FFMA R78, R20, R31, R13.reuse ;  /* 0x0000001f144e7223 */ /* 0x100fe2000000000d */
[----:B------:R-:W-:Y:S01]  /*31e0*/  FFMA R27, RZ, R27, RZ ;  /* 0x0000001bff1b7223 */ /* 0x000fe200000000ff */
[----:B------:R-:W-:Y:S01]  /*31f0*/  FFMA R31, RZ, R31, R13 ;  /* 0x0000001fff1f7223 */ /* 0x000fe2000000000d */
[----:B0-----:R-:W-:Y:S01]  /*3200*/  FMUL R122, R122, 0.5 ;  /* 0x3f0000007a7a7820 */ /* 0x001fe20000400000 */
[-C--:B------:R-:W-:Y:S01]  /*3210*/  FFMA R15, R22, R23.reuse, -R15 ;  /* 0x00000017160f7223 */ /* 0x080fe2000000080f */
[----:B------:R-:W-:Y:S01]  /*3220*/  FADD R13, -R16, 1 ;  /* 0x3f800000100d7421 */ /* 0x000fe20000000100 */
[----:B------:R-:W-:Y:S01]  /*3230*/  FFMA R14, R23, R23, R14 ;  /* 0x00000017170e7223 */ /* 0x000fe2000000000e */
[----:B------:R-:W-:Y:S01]  /*3240*/  FMUL R45, R122, 0.63661974668502807617 ;  /* 0x3f22f9837a2d7820 */ /* 0x000fe20000400000 */
[-CC-:B------:R-:W-:Y:S01]  /*3250*/  FFMA R32, R20, R29.reuse, R27.reuse ;  /* 0x0000001d14207223 */ /* 0x180fe2000000001b */
[----:B------:R-:W-:Y:S01]  /*3260*/  FFMA R33, RZ, R29, R27 ;  /* 0x0000001dff217223 */ /* 0x000fe2000000001b */
[----:B------:R-:W-:Y:S01]  /*3270*/  FFMA R26, R21, R22, -R26 ;  /* 0x00000016151a7223 */ /* 0x000fe2000000081a */
[----:B------:R-:W0:Y:S01]  /*3280*/  F2I.NTZ R123, R45 ;  /* 0x0000002d007b7305 */ /* 0x000e220000203100 */
[----:B------:R-:W-:Y:S01]  /*3290*/  FADD R15, R15, R15 ;  /* 0x0000000f0f0f7221 */ /* 0x000fe20000000000 */
[-C--:B------:R-:W-:Y:S01]  /*32a0*/  FFMA R27, RZ, R13.reuse, RZ ;  /* 0x0000000dff1b7223 */ /* 0x080fe200000000ff */
[----:B------:R-:W-:Y:S01]  /*32b0*/  FADD R14, R14, R14 ;  /* 0x0000000e0e0e7221 */ /* 0x000fe20000000000 */
[----:B------:R-:W-:Y:S01]  /*32c0*/  FFMA R16, R12, R13, RZ ;  /* 0x0000000d0c107223 */ /* 0x000fe200000000ff */
[----:B------:R-:W-:Y:S01]  /*32d0*/  FFMA R17, R22, R24, R17 ;  /* 0x0000001816117223 */ /* 0x000fe20000000011 */
[----:B------:R-:W-:Y:S01]  /*32e0*/  FFMA R30, RZ, R29, R28 ;  /* 0x0000001dff1e7223 */ /* 0x000fe2000000001c */
[----:B------:R-:W-:Y:S01]  /*32f0*/  FADD R13, R26, R26 ;  /* 0x0000001a1a0d7221 */ /* 0x000fe20000000000 */
[-CC-:B------:R-:W-:Y:S01]  /*3300*/  FFMA R26, R20, R15.reuse, R27.reuse ;  /* 0x0000000f141a7223 */ /* 0x180fe2000000001b */
[-C--:B------:R-:W-:Y:S01]  /*3310*/  FFMA R28, RZ, R15.reuse, R27 ;  /* 0x0000000fff1c7223 */ /* 0x080fe2000000001b */
[----:B------:R-:W-:Y:S01]  /*3320*/  FFMA R16, RZ, R15, R16 ;  /* 0x0000000fff107223 */ /* 0x000fe20000000010 */
[----:B------:R-:W-:Y:S01]  /*3330*/  FADD R27, -R14, 1 ;  /* 0x3f8000000e1b7421 */ /* 0x000fe20000000100 */
[----:B------:R-:W-:Y:S01]  /*3340*/  FADD R17, R17, R17 ;  /* 0x0000001111117221 */ /* 0x000fe20000000000 */
[-C--:B------:R-:W-:Y:S01]  /*3350*/  FFMA R14, RZ, R13.reuse, R30 ;  /* 0x0000000dff0e7223 */ /* 0x080fe2000000001e */
[-C--:B------:R-:W-:Y:S01]  /*3360*/  FFMA R29, RZ, R13.reuse, R32 ;  /* 0x0000000dff1d7223 */ /* 0x080fe20000000020 */
[----:B------:R-:W-:Y:S01]  /*3370*/  FFMA R30, R18, R13, R33 ;  /* 0x0000000d121e7223 */ /* 0x000fe20000000021 */
[----:B------:R-:W-:Y:S01]  /*3380*/  FSETP.GE.AND P0, PT, |R122|, 105615, PT ;  /* 0x47ce47807a00780b */ /* 0x000fe20003f06200 */
[----:B------:R-:W-:Y:S01]  /*3390*/  FFMA R15, RZ, R27, R46 ;  /* 0x0000001bff0f7223 */ /* 0x000fe2000000002e */
[----:B------:R-:W-:Y:S01]  /*33a0*/  FFMA R13, RZ, R17, R16 ;  /* 0x00000011ff0d7223 */ /* 0x000fe20000000010 */
[----:B0-----:R-:W-:Y:S01]  /*33b0*/  I2FP.F32.S32 R95, R123 ;  /* 0x0000007b005f7245 */ /* 0x001fe20000201400 */
[-C--:B------:R-:W-:Y:S01]  /*33c0*/  FFMA R78, RZ, R27.reuse, R78 ;  /* 0x0000001bff4e7223 */ /* 0x080fe2000000004e */
[----:B------:R-:W-:Y:S01]  /*33d0*/  FFMA R31, R18, R27, R31 ;  /* 0x0000001b121f7223 */ /* 0x000fe2000000001f */
[CC--:B------:R-:W-:Y:S01]  /*33e0*/  FFMA R16, R14.reuse, R14.reuse, RZ ;  /* 0x0000000e0e107223 */ /* 0x0c0fe200000000ff */
[----:B------:R-:W-:Y:S01]  /*33f0*/  FFMA R26, RZ, R17, R26 ;  /* 0x00000011ff1a7223 */ /* 0x000fe2000000001a */
[-C--:B------:R-:W-:Y:S01]  /*3400*/  FFMA R45, R14, R15.reuse, RZ ;  /* 0x0000000f0e2d7223 */ /* 0x080fe200000000ff */
[-C--:B------:R-:W-:Y:S01]  /*3410*/  FFMA R69, R15, R15.reuse, RZ ;  /* 0x0000000f0f457223 */ /* 0x080fe200000000ff */
[C---:B------:R-:W-:Y:S01]  /*3420*/  FFMA R27, R13.reuse, R14, RZ ;  /* 0x0000000e0d1b7223 */ /* 0x040fe200000000ff */
[C---:B------:R-:W-:Y:S01]  /*3430*/  FFMA R15, R13.reuse, R15, RZ ;  /* 0x0000000f0d0f7223 */ /* 0x040fe200000000ff */
[----:B------:R-:W-:Y:S01]  /*3440*/  FFMA R13, R13, R13, RZ ;  /* 0x0000000d0d0d7223 */ /* 0x000fe200000000ff */
[----:B------:R-:W-:Y:S01]  /*3450*/  FFMA R32, R95, -1.5707962512969970703, R122 ;  /* 0xbfc90fda5f207823 */ /* 0x000fe2000000007a */
[----:B------:R-:W-:Y:S01]  /*3460*/  FFMA R17, R18, R17, R28 ;  /* 0x0000001112117223 */ /* 0x000fe2000000001c */
[CC--:B------:R-:W-:Y:S01]  /*3470*/  FFMA R33, R29.reuse, R29.reuse, R16 ;  /* 0x0000001d1d217223 */ /* 0x0c0fe20000000010 */
[-C--:B------:R-:W-:Y:S01]  /*3480*/  FFMA R16, R29, R78.reuse, R45 ;  /* 0x0000004e1d107223 */ /* 0x080fe2000000002d */
[----:B------:R-:W-:Y:S01]  /*3490*/  FFMA R14, R26, R29, R27 ;  /* 0x0000001d1a0e7223 */ /* 0x000fe2000000001b */
[-C--:B------:R-:W-:Y:S01]  /*34a0*/  FFMA R28, R78, R78.reuse, R69 ;  /* 0x0000004e4e1c7223 */ /* 0x080fe20000000045 */
[C---:B------:R-:W-:Y:S01]  /*34b0*/  FFMA R78, R26.reuse, R78, R15 ;  /* 0x0000004e1a4e7223 */ /* 0x040fe2000000000f */
[----:B------:R-:W-:Y:S01]  /*34c0*/  FFMA R26, R26, R26, R13 ;  /* 0x0000001a1a1a7223 */ /* 0x000fe2000000000d */
[----:B------:R-:W-:Y:S01]  /*34d0*/  FFMA R32, R95, -7.5497894158615963534e-08, R32 ;  /* 0xb3a221685f207823 */ /* 0x000fe20000000020 */
[CC--:B------:R-:W-:Y:S01]  /*34e0*/  FFMA R13, R17.reuse, R30.reuse, R14 ;  /* 0x0000001e110d7223 */ /* 0x0c0fe2000000000e */
[-C--:B------:R-:W-:Y:S01]  /*34f0*/  FFMA R14, R17, R31.reuse, R78 ;  /* 0x0000001f110e7223 */ /* 0x080fe2000000004e */
[C---:B------:R-:W-:Y:S01]  /*3500*/  FFMA R46, R30.reuse, R30, R33 ;  /* 0x0000001e1e2e7223 */ /* 0x040fe20000000021 */
[-C--:B------:R-:W-:Y:S01]  /*3510*/  FFMA R45, R30, R31.reuse, R16 ;  /* 0x0000001f1e2d7223 */ /* 0x080fe20000000010 */
[----:B------:R-:W-:Y:S01]  /*3520*/  FFMA R69, R31, R31, R28 ;  /* 0x0000001f1f457223 */ /* 0x000fe2000000001c */
        /* <DEDUP_REMOVED lines=16> */
.L_x_228:
        /* <DEDUP_REMOVED lines=39> */
[-C--:B------:R-:W-:Y:S02]  /*38a0*/  @P4 MOV R16, R95.reuse ;  /* 0x0000005f00104202 */ /* 0x080fe40000000f00 */
[----:B------:R-:W-:Y:S02]  /*38b0*/  ISETP.EQ.AND P4, PT, R26, 0x4, PT ;  /* 0x000000041a00780c */ /* 0x000fe40003f82270 */
[----:B------:R-:W-:-:S02]  /*38c0*/  @P2 MOV R19, R95 ;  /* 0x0000005f00132202 */ /* 0x000fc40000000f00 */
[-C--:B------:R-:W-:Y:S02]  /*38d0*/  @P2 MOV R16, R96.reuse ;  /* 0x0000006000102202 */ /* 0x080fe40000000f00 */
[----:B------:R-:W-:Y:S02]  /*38e0*/  @P1 MOV R19, R96 ;  /* 0x0000006000131202 */ /* 0x000fe40000000f00 */
[-C--:B------:R-:W-:Y:S02]  /*38f0*/  @P1 MOV R16, R97.reuse ;  /* 0x0000006100101202 */ /* 0x080fe40000000f00 */
[----:B------:R-:W-:Y:S02]  /*3900*/  @P0 MOV R19, R97 ;  /* 0x0000006100130202 */ /* 0x000fe40000000f00 */
[-C--:B------:R-:W-:Y:S02]  /*3910*/  @P0 MOV R16, R98.reuse ;  /* 0x0000006200100202 */ /* 0x080fe40000000f00 */
[----:B------:R-:W-:-:S02]  /*3920*/  @P3 MOV R19, R98 ;  /* 0x0000006200133202 */ /* 0x000fc40000000f00 */
[-C--:B------:R-:W-:Y:S02]  /*3930*/  @P3 MOV R16, R99.reuse ;  /* 0x0000006300103202 */ /* 0x080fe40000000f00 */
[----:B------:R-:W-:Y:S02]  /*3940*/  @P5 MOV R19, R99 ;  /* 0x0000006300135202 */ /* 0x000fe40000000f00 */
[-C--:B------:R-:W-:Y:S02]  /*3950*/  @P5 MOV R16, R31.reuse ;  /* 0x0000001f00105202 */ /* 0x080fe40000000f00 */
[----:B------:R-:W-:Y:S01]  /*3960*/  @P4 MOV R19, R31 ;  /* 0x0000001f00134202 */ /* 0x000fe20000000f00 */
        /* <DEDUP_REMOVED lines=12> */
.L_x_229:
        /* <DEDUP_REMOVED lines=18> */
.L_x_227:
        /* <DEDUP_REMOVED lines=16> */
[----:B------:R-:W0:Y:S01]  /*3c50*/  F2I.NTZ R31, R26 ;  /* 0x0000001a001f7305 */ /* 0x000e220000203100 */
[----:B------:R-:W-:-:S07]  /*3c60*/  FSETP.GE.AND P0, PT, |R30|, 105615, PT ;  /* 0x47ce47801e00780b */ /* 0x000fce0003f06200 */
        /* <DEDUP_REMOVED lines=17> */
.L_x_231:
        /* <DEDUP_REMOVED lines=64> */
.L_x_232:
        /* <DEDUP_REMOVED lines=18> */
.L_x_230:
[----:B------:R-:W-:Y:S01]  /*42a0*/  MOV R125, R15 ;  /* 0x0000000f007d7202 */ /* 0x000fe20000000f00 */
[----:B------:R-:W0:Y:S01]  /*42b0*/  LDCU UR4, c[0x0][0x7f4] ;  /* 0x0000fe80ff0477ac */ /* 0x000e220008000800 */
[----:B------:R-:W-:Y:S01]  /*42c0*/  FADD R28, R122, R122 ;  /* 0x0000007a7a1c7221 */ /* 0x000fe20000000000 */
[----:B------:R-:W-:Y:S02]  /*42d0*/  LOP3.LUT R31, R31, 0x1, RZ, 0xc0, !PT ;  /* 0x000000011f1f7812 */ /* 0x000fe400078ec0ff */
[C---:B------:R-:W-:Y:S01]  /*42e0*/  FMUL R15, R125.reuse, R125 ;  /* 0x0000007d7d0f7220 */ /* 0x040fe20000400000 */
[----:B------:R-:W-:Y:S01]  /*42f0*/  FSETP.NEU.AND P0, PT, |R125|, 0.00049096695147454738617, PT ;  /* 0x3a00b43c7d00780b */ /* 0x000fe20003f0d200 */
[----:B------:R-:W1:Y:S01]  /*4300*/  MUFU.RCP R19, R28 ;  /* 0x0000001c00137308 */ /* 0x000e620000001000 */
[----:B------:R-:W-:Y:S01]  /*4310*/  ISETP.NE.U32.AND P1, PT, R31, 0x1, PT ;  /* 0x000000011f00780c */ /* 0x000fe20003f25070 */
[----:B------:R-:W-:-:S04]  /*4320*/  FFMA R16, R15, R32, 0.003265380859375 ;  /* 0x3b5600000f107423 */ /* 0x000fc80000000020 */
[----:B------:R-:W-:-:S04]  /*4330*/  FFMA R16, R15, R16, 0.0242919921875 ;  /* 0x3cc700000f107423 */ /* 0x000fc80000000010 */
[----:B------:R-:W-:-:S04]  /*4340*/  FFMA R16, R15, R16, 0.053466796875 ;  /* 0x3d5b00000f107423 */ /* 0x000fc80000000010 */
[----:B------:R-:W-:-:S04]  /*4350*/  FFMA R16, R15, R16, 0.13337790966033935547 ;  /* 0x3e0894380f107423 */ /* 0x000fc80000000010 */
[C---:B------:R-:W-:Y:S01]  /*4360*/  FFMA R16, R15.reuse, R16, 0.33333230018615722656 ;  /* 0x3eaaaa880f107423 */ /* 0x040fe20000000010 */
[----:B------:R-:W-:-:S04]  /*4370*/  FMUL R15, R15, R125 ;  /* 0x0000007d0f0f7220 */ /* 0x000fc80000400000 */
[----:B------:R-:W-:Y:S01]  /*4380*/  @P0 FFMA R125, R16, R15, R125 ;  /* 0x0000000f107d0223 */ /* 0x000fe2000000007d */
[----:B0-----:R-:W-:Y:S01]  /*4390*/  I2FP.F32.S32 R15, UR4 ;  /* 0x00000004000f7c45 */ /* 0x001fe20008201400 */
[----:B-1----:R-:W-:-:S03]  /*43a0*/  FFMA R16, -R28, R19, 1 ;  /* 0x3f8000001c107423 */ /* 0x002fc60000000113 */
[----:B------:R-:W0:Y:S01]  /*43b0*/  FCHK P0, R15, R28 ;  /* 0x0000001c0f007302 */ /* 0x000e220000000000 */
[----:B------:R-:W-:-:S04]  /*43c0*/  FFMA R16, R19, R16, R19 ;  /* 0x0000001013107223 */ /* 0x000fc80000000013 */
[----:B------:R-:W-:-:S03]  /*43d0*/  FFMA R19, R15, R16, RZ ;  /* 0x000000100f137223 */ /* 0x000fc600000000ff */
[----:B------:R-:W1:Y:S01]  /*43e0*/  @!P1 MUFU.RCP R125, -R125 ;  /* 0x8000007d007d9308 */ /* 0x000e620000001000 */
[----:B------:R-:W-:-:S04]  /*43f0*/  FFMA R26, -R28, R19, R15 ;  /* 0x000000131c1a7223 */ /* 0x000fc8000000010f */
[----:B------:R-:W-:Y:S01]  /*4400*/  FFMA R124, R16, R26, R19 ;  /* 0x0000001a107c7223 */ /* 0x000fe20000000013 */
[----:B0-----:R-:W-:Y:S06]  /*4410*/  @!P0 BRA `(.L_x_233) ;  /* 0x0000000000108947 */ /* 0x001fec0003800000 */
[----:B------:R-:W-:Y:S02]  /*4420*/  MOV R16, R28 ;  /* 0x0000001c00107202 */ /* 0x000fe40000000f00 */
[----:B------:R-:W-:-:S07]  /*4430*/  MOV R26, 0x4450 ;  /* 0x00004450001a7802 */ /* 0x000fce0000000f00 */
[----:B-1----:R-:W-:Y:S05]  /*4440*/  CALL.REL.NOINC `($__internal_7_$__cuda_sm3x_div_rn_noftz_f32_slowpath) ;  /* 0x0000012000cc7944 */ /* 0x002fea0003c00000 */
[----:B------:R-:W-:-:S07]  /*4450*/  MOV R124, R15 ;  /* 0x0000000f007c7202 */ /* 0x000fce0000000f00 */
.L_x_233:
        /* <DEDUP_REMOVED lines=12> */
[----:B------:R-:W-:-:S07]  /*4520*/  MOV R26, 0x4540 ;  /* 0x00004540001a7802 */ /* 0x000fce0000000f00 */
[----:B------:R-:W-:Y:S05]  /*4530*/  CALL.REL.NOINC `($__internal_7_$__cuda_sm3x_div_rn_noftz_f32_slowpath) ;  /* 0x0000012000907944 */ /* 0x000fea0003c00000 */
[----:B------:R-:W-:-:S07]  /*4540*/  MOV R126, R15 ;  /* 0x0000000f007e7202 */ /* 0x000fce0000000f00 */
.L_x_234:
[C---:B------:R-:W-:Y:S01]  /*4550*/  FFMA R15, R6.reuse, R4, RZ ;  /* 0x00000004060f7223 */ /* 0x040fe200000000ff */
[----:B------:R-:W-:Y:S01]  /*4560*/  FFMA R19, R6, R9, RZ ;  /* 0x0000000906137223 */ /* 0x000fe200000000ff */
[----:B------:R-:W-:Y:S02]  /*4570*/  BSSY.RECONVERGENT B4, `(.L_x_235) ;  /* 0x0000018000047945 */ /* 0x000fe40003800200 */
[C---:B------:R-:W-:Y:S01]  /*4580*/  FFMA R15, R62.reuse, R50, R15 ;  /* 0x000000323e0f7223 */ /* 0x040fe2000000000f */
[----:B------:R-:W-:-:S03]  /*4590*/  FFMA R19, R62, R63, R19 ;  /* 0x0000003f3e137223 */ /* 0x000fc60000000013 */
[----:B------:R-:W-:Y:S01]  /*45a0*/  FFMA R16, R64, R52, R15 ;  /* 0x0000003440107223 */ /* 0x000fe2000000000f */
[----:B------:R-:W-:-:S03]  /*45b0*/  FFMA R15, R6, R5, RZ ;  /* 0x00000005060f7223 */ /* 0x000fc600000000ff */
[----:B------:R-:W-:Y:S01]  /*45c0*/  FADD R16, R53, R16 ;  /* 0x0000001035107221 */ /* 0x000fe20000000000 */
[----:B------:R-:W-:-:S03]  /*45d0*/  FFMA R15, R62, R0, R15 ;  /* 0x000000003e0f7223 */ /* 0x000fc6000000000f */
[----:B------:R-:W-:Y:S01]  /*45e0*/  FADD R132, R16, 1.0000000116860974231e-07 ;  /* 0x33d6bf9510847421 */ /* 0x000fe20000000000 */
[----:B------:R-:W-:-:S03]  /*45f0*/  FFMA R16, R64, R2, R15 ;  /* 0x0000000240107223 */ /* 0x000fc6000000000f */
[----:B------:R-:W0:Y:S01]  /*4600*/  MUFU.RCP R26, R132 ;  /* 0x00000084001a7308 */ /* 0x000e220000001000 */
[----:B------:R-:W-:Y:S01]  /*4610*/  FADD R15, R7, R16 ;  /* 0x00000010070f7221 */ /* 0x000fe20000000000 */
[----:B------:R-:W-:-:S04]  /*4620*/  FFMA R16, R64, R47, R19 ;  /* 0x0000002f40107223 */ /* 0x000fc80000000013 */
[----:B------:R-:W-:Y:S02]  /*4630*/  FADD R19, R65, R16 ;  /* 0x0000001041137221 */ /* 0x000fe40000000000 */
        /* <DEDUP_REMOVED lines=9> */
[----:B------:R-:W-:Y:S05]  /*46d0*/  CALL.REL.NOINC `($__internal_7_$__cuda_sm3x_div_rn_noftz_f32_slowpath) ;  /* 0x0000012000287944 */ /* 0x000fea0003c00000 */
[----:B------:R-:W-:-:S07]  /*46e0*/  MOV R128, R15 ;  /* 0x0000000f00807202 */ /* 0x000fce0000000f00 */
.L_x_236:
[----:B------:R-:W-:Y:S05]  /*46f0*/  BSYNC.RECONVERGENT B4 ;  /* 0x0000000000047941 */ /* 0x000fea0003800200 */
.L_x_235:
        /* <DEDUP_REMOVED lines=12> */
[----:B------:R-:W-:Y:S05]  /*47c0*/  CALL.REL.NOINC `($__internal_7_$__cuda_sm3x_div_rn_noftz_f32_slowpath) ;  /* 0x0000011c00ec7944 */ /* 0x000fea0003c00000 */
[----:B------:R-:W-:-:S07]  /*47d0*/  MOV R130, R15 ;  /* 0x0000000f00827202 */ /* 0x000fce0000000f00 */
.L_x_238:
[----:B------:R-:W-:Y:S05]  /*47e0*/  BSYNC.RECONVERGENT B4 ;  /* 0x0000000000047941 */ /* 0x000fea0003800200 */
.L_x_237:
[----:B------:R-:W0:Y:S01]  /*47f0*/  MUFU.RCP R19, R132 ;  /* 0x0000008400137308 */ /* 0x000e220000001000 */
[----:B------:R-:W-:Y:S01]  /*4800*/  FFMA R15, R6, R3, RZ ;  /* 0x00000003060f7223 */ /* 0x000fe200000000ff */
[----:B------:R-:W-:Y:S03]  /*4810*/  BSSY.RECONVERGENT B4, `(.L_x_239) ;  /* 0x0000011000047945 */ /* 0x000fe60003800200 */
[----:B------:R-:W-:-:S04]  /*4820*/  FFMA R15, R62, R49, R15 ;  /* 0x000000313e0f7223 */ /* 0x000fc8000000000f */
[----:B------:R-:W-:-:S04]  /*4830*/  FFMA R15, R64, R51, R15 ;  /* 0x00000033400f7223 */ /* 0x000fc8000000000f */
[----:B------:R-:W-:-:S04]  /*4840*/  FADD R29, R48, R15 ;  /* 0x0000000f301d7221 */ /* 0x000fc80000000000 */
[----:B------:R-:W1:Y:S01]  /*4850*/  FCHK P0, R29, R132 ;  /* 0x000000841d007302 */ /* 0x000e620000000000 */
[----:B0-----:R-:W-:-:S04]  /*4860*/  FFMA R16, -R132, R19, 1 ;  /* 0x3f80000084107423 */ /* 0x001fc80000000113 */
[----:B------:R-:W-:Y:S01]  /*4870*/  FFMA R15, R19, R16, R19 ;  /* 0x00000010130f7223 */ /* 0x000fe20000000013 */
[----:B------:R-:W-:-:S03]  /*4880*/  MOV R19, R29 ;  /* 0x0000001d00137202 */ /* 0x000fc60000000f00 */
        /* <DEDUP_REMOVED lines=9> */
.L_x_240:
[----:B------:R-:W-:Y:S05]  /*4920*/  BSYNC.RECONVERGENT B4 ;  /* 0x0000000000047941 */ /* 0x000fea0003800200 */
.L_x_239:
        /* <DEDUP_REMOVED lines=14> */
[----:B------:R-:W-:Y:S05]  /*4a10*/  CALL.REL.NOINC `($__internal_7_$__cuda_sm3x_div_rn_noftz_f32_slowpath) ;  /* 0x0000011c00587944 */ /* 0x000fea0003c00000 */
[----:B------:R-:W-:-:S07]  /*4a20*/  MOV R122, R15 ;  /* 0x0000000f007a7202 */ /* 0x000fce0000000f00 */
.L_x_242:
[----:B------:R-:W-:Y:S05]  /*4a30*/  BSYNC.RECONVERGENT B4 ;  /* 0x0000000000047941 */ /* 0x000fea0003800200 */
.L_x_241:
        /* <DEDUP_REMOVED lines=14> */
.L_x_244:
[----:B------:R-:W-:Y:S05]  /*4b20*/  BSYNC.RECONVERGENT B4 ;  /* 0x0000000000047941 */ /* 0x000fea0003800200 */
.L_x_243:
[----:B------:R-:W0:Y:S01]  /*4b30*/  MUFU.RCP R26, R123 ;  /* 0x0000007b001a7308 */ /* 0x000e220000001000 */
[----:B------:R-:W-:Y:S01]  /*4b40*/  FMNMX R122, -R125, R122, !PT ;  /* 0x0000007a7d7a7209 */ /* 0x000fe20007800100 */
[----:B------:R-:W-:Y:S01]  /*4b50*/  BSSY.RECONVERGENT B4, `(.L_x_245) ;  /* 0x0000011000047945 */ /* 0x000fe20003800200 */
[----:B------:R-:W-:Y:S01]  /*4b60*/  FMNMX R16, -R127, R16, !PT ;  /* 0x000000107f107209 */ /* 0x000fe20007800100 */
[-C--:B------:R-:W-:Y:S01]  /*4b70*/  FMUL R132, R123, R123.reuse ;  /* 0x0000007b7b847220 */ /* 0x080fe20000400000 */
        /* <DEDUP_REMOVED lines=14> */
.L_x_246:
[----:B------:R-:W-:Y:S05]  /*4c60*/  BSYNC.RECONVERGENT B4 ;  /* 0x0000000000047941 */ /* 0x000fea0003800200 */
.L_x_245:
        /* <DEDUP_REMOVED lines=15> */
.L_x_248:
[----:B------:R-:W-:Y:S05]  /*4d60*/  BSYNC.RECONVERGENT B4 ;  /* 0x0000000000047941 */ /* 0x000fea0003800200 */
.L_x_247:
        /* <DEDUP_REMOVED lines=14> */
.L_x_250:
[----:B------:R-:W-:Y:S05]  /*4e50*/  BSYNC.RECONVERGENT B4 ;  /* 0x0000000000047941 */ /* 0x000fea0003800200 */
.L_x_249:
        /* <DEDUP_REMOVED lines=15> */
.L_x_252:
[----:B------:R-:W-:Y:S05]  /*4f50*/  BSYNC.RECONVERGENT B4 ;  /* 0x0000000000047941 */ /* 0x000fea0003800200 */
.L_x_251:
[-C--:B------:R-:W-:Y:S01]  /*4f60*/  FFMA R16, R5, R125.reuse, RZ ;  /* 0x0000007d05107223 */ /* 0x080fe200000000ff */
[----:B------:R-:W-:Y:S01]  /*4f70*/  FFMA R28, R0, R125, RZ ;  /* 0x0000007d001c7223 */ /* 0x000fe200000000ff */
[----:B------:R-:W-:Y:S01]  /*4f80*/  FFMA R26, RZ, R5, RZ ;  /* 0x00000005ff1a7223 */ /* 0x000fe200000000ff */
[----:B------:R-:W-:Y:S01]  /*4f90*/  FFMA R32, RZ, R0, RZ ;  /* 0x00000000ff207223 */ /* 0x000fe200000000ff */
[----:B------:R-:W-:Y:S01]  /*4fa0*/  FFMA R16, RZ, R9, R16 ;  /* 0x00000009ff107223 */ /* 0x000fe20000000010 */
[----:B------:R-:W-:Y:S01]  /*4fb0*/  FFMA R30, RZ, R63, R28 ;  /* 0x0000003fff1e7223 */ /* 0x000fe2000000001c */
[-C--:B------:R-:W-:Y:S01]  /*4fc0*/  FFMA R28, R9, R124.reuse, R26 ;  /* 0x0000007c091c7223 */ /* 0x080fe2000000001a */
[----:B------:R-:W-:Y:S01]  /*4fd0*/  FFMA R32, R63, R124, R32 ;  /* 0x0000007c3f207223 */ /* 0x000fe20000000020 */
[-C--:B------:R-:W-:Y:S01]  /*4fe0*/  FFMA R26, R3, R122.reuse, R16 ;  /* 0x0000007a031a7223 */ /* 0x080fe20000000010 */
[----:B------:R-:W-:Y:S01]  /*4ff0*/  FFMA R30, R49, R122, R30 ;  /* 0x0000007a311e7223 */ /* 0x000fe2000000001e */
[----:B------:R-:W-:Y:S01]  /*5000*/  FFMA R16, R3, R15, R28 ;  /* 0x0000000f03107223 */ /* 0x000fe2000000001c */
[----:B------:R-:W-:Y:S01]  /*5010*/  FFMA R126, R2, R125, RZ ;  /* 0x0000007d027e7223 */ /* 0x000fe200000000ff */
[-C--:B------:R-:W-:Y:S01]  /*5020*/  FFMA R27, R17, R26.reuse, RZ ;  /* 0x0000001a111b7223 */ /* 0x080fe200000000ff */
[-C--:B------:R-:W-:Y:S01]  /*5030*/  FFMA R29, R13, R26.reuse, RZ ;  /* 0x0000001a0d1d7223 */ /* 0x080fe200000000ff */
[----:B------:R-:W-:Y:S01]  /*5040*/  FFMA R26, R14, R26, RZ ;  /* 0x0000001a0e1a7223 */ /* 0x000fe200000000ff */
[----:B------:R-:W-:Y:S01]  /*5050*/  FFMA R32, R49, R15, R32 ;  /* 0x0000000f31207223 */ /* 0x000fe20000000020 */
[-C--:B------:R-:W-:Y:S01]  /*5060*/  FFMA R27, R13, R30.reuse, R27 ;  /* 0x0000001e0d1b7223 */ /* 0x080fe2000000001b */
[-C--:B------:R-:W-:Y:S01]  /*5070*/  FFMA R29, R46, R30.reuse, R29 ;  /* 0x0000001e2e1d7223 */ /* 0x080fe2000000001d */
[----:B------:R-:W-:Y:S01]  /*5080*/  FFMA R30, R45, R30, R26 ;  /* 0x0000001e2d1e7223 */ /* 0x000fe2000000001a */
[----:B------:R-:W-:Y:S01]  /*5090*/  FFMA R28, R17, R16, RZ ;  /* 0x00000010111c7223 */ /* 0x000fe200000000ff */
[----:B------:R-:W-:Y:S01]  /*50a0*/  FFMA R26, RZ, R2, RZ ;  /* 0x00000002ff1a7223 */ /* 0x000fe200000000ff */
[----:B------:R-:W-:Y:S01]  /*50b0*/  FFMA R126, RZ, R47, R126 ;  /* 0x0000002fff7e7223 */ /* 0x000fe2000000007e */
[----:B------:R-:W-:Y:S01]  /*50c0*/  FMNMX R120, RZ, R120, !PT ;  /* 0x00000078ff787209 */ /* 0x000fe20007800000 */
[----:B------:R-:W-:Y:S01]  /*50d0*/  FFMA R17, R13, R32, R28 ;  /* 0x000000200d117223 */ /* 0x000fe2000000001c */
[----:B------:R-:W-:Y:S01]  /*50e0*/  FFMA R26, R47, R124, R26 ;  /* 0x0000007c2f1a7223 */ /* 0x000fe2000000001a */
[-C--:B------:R-:W-:Y:S01]  /*50f0*/  FFMA R13, R13, R16.reuse, RZ ;  /* 0x000000100d0d7223 */ /* 0x080fe200000000ff */
[----:B------:R-:W-:Y:S01]  /*5100*/  FFMA R16, R14, R16, RZ ;  /* 0x000000100e107223 */ /* 0x000fe200000000ff */
[C---:B------:R-:W-:Y:S01]  /*5110*/  FFMA R126, R51.reuse, R122, R126 ;  /* 0x0000007a337e7223 */ /* 0x040fe2000000007e */
[----:B------:R-:W-:Y:S01]  /*5120*/  FFMA R26, R51, R15, R26 ;  /* 0x0000000f331a7223 */ /* 0x000fe2000000001a */
[-C--:B------:R-:W-:Y:S01]  /*5130*/  FFMA R13, R46, R32.reuse, R13 ;  /* 0x000000202e0d7223 */ /* 0x080fe2000000000d */
[C---:B------:R-:W-:Y:S01]  /*5140*/  FFMA R32, R45.reuse, R32, R16 ;  /* 0x000000202d207223 */ /* 0x040fe20000000010 */
[CC--:B------:R-:W-:Y:S01]  /*5150*/  FFMA R16, R14.reuse, R126.reuse, R27 ;  /* 0x0000007e0e107223 */ /* 0x0c0fe2000000001b */
[----:B------:R-:W-:Y:S01]  /*5160*/  FFMA R28, R45, R126, R29 ;  /* 0x0000007e2d1c7223 */ /* 0x000fe2000000001d */
[----:B------:R-:W-:Y:S01]  /*5170*/  FFMA R14, R14, R26, R17 ;  /* 0x0000001a0e0e7223 */ /* 0x000fe20000000011 */
[----:B------:R-:W-:Y:S01]  /*5180*/  FFMA R126, R69, R126, R30 ;  /* 0x0000007e457e7223 */ /* 0x000fe2000000001e */
[----:B------:R-:W-:Y:S01]  /*5190*/  FFMA R30, R45, R26, R13 ;  /* 0x0000001a2d1e7223 */ /* 0x000fe2000000000d */
[----:B------:R-:W-:Y:S01]  /*51a0*/  FFMA R13, R5, R16, RZ ;  /* 0x00000010050d7223 */ /* 0x000fe200000000ff */
[----:B------:R-:W-:Y:S01]  /*51b0*/  FFMA R32, R69, R26, R32 ;  /* 0x0000001a45207223 */ /* 0x000fe20000000020 */
[----:B------:R-:W-:Y:S01]  /*51c0*/  FFMA R17, R5, R14, RZ ;  /* 0x0000000e05117223 */ /* 0x000fe200000000ff */
[-C--:B------:R-:W-:Y:S01]  /*51d0*/  FFMA R26, R9, R16.reuse, RZ ;  /* 0x00000010091a7223 */ /* 0x080fe200000000ff */
[----:B------:R-:W-:Y:S01]  /*51e0*/  FFMA R46, R3, R16, RZ ;  /* 0x00000010032e7223 */ /* 0x000fe200000000ff */
[-C--:B------:R-:W-:Y:S01]  /*51f0*/  FFMA R16, R9, R14.reuse, RZ ;  /* 0x0000000e09107223 */ /* 0x080fe200000000ff */
[----:B------:R-:W-:Y:S01]  /*5200*/  FFMA R14, R3, R14, RZ ;  /* 0x0000000e030e7223 */ /* 0x000fe200000000ff */
[C---:B------:R-:W-:Y:S01]  /*5210*/  FFMA R13, R0.reuse, R28, R13 ;  /* 0x0000001c000d7223 */ /* 0x040fe2000000000d */
[-C--:B------:R-:W-:Y:S01]  /*5220*/  FFMA R17, R0, R30.reuse, R17 ;  /* 0x0000001e00117223 */ /* 0x080fe20000000011 */
[C---:B------:R-:W-:Y:S01]  /*5230*/  FFMA R16, R63.reuse, R30, R16 ;  /* 0x0000001e3f107223 */ /* 0x040fe20000000010 */
[----:B------:R-:W-:Y:S01]  /*5240*/  FFMA R26, R63, R28, R26 ;  /* 0x0000001c3f1a7223 */ /* 0x000fe2000000001a */
[----:B------:R-:W-:Y:S01]  /*5250*/  FFMA R30, R49, R30, R14 ;  /* 0x0000001e311e7223 */ /* 0x000fe2000000000e */
[C---:B------:R-:W-:Y:S01]  /*5260*/  FFMA R13, R2.reuse, R126, R13 ;  /* 0x0000007e020d7223 */ /* 0x040fe2000000000d */
[-C--:B------:R-:W-:Y:S01]  /*5270*/  FFMA R14, R2, R32.reuse, R17 ;  /* 0x00000020020e7223 */ /* 0x080fe20000000011 */
[----:B------:R-:W-:Y:S01]  /*5280*/  FFMA R17, R47, R32, R16 ;  /* 0x000000202f117223 */ /* 0x000fe20000000010 */
[----:B------:R-:W-:Y:S01]  /*5290*/  FFMA R46, R49, R28, R46 ;  /* 0x0000001c312e7223 */ /* 0x000fe2000000002e */
[----:B------:R-:W-:Y:S01]  /*52a0*/  FFMA R27, R47, R126, R26 ;  /* 0x0000007e2f1b7223 */ /* 0x000fe2000000001a */
[----:B------:R-:W-:Y:S01]  /*52b0*/  FFMA R16, R13, R125, RZ ;  /* 0x0000007d0d107223 */ /* 0x000fe200000000ff */
[----:B------:R-:W-:Y:S01]  /*52c0*/  FFMA R28, RZ, R13, RZ ;  /* 0x0000000dff1c7223 */ /* 0x000fe200000000ff */
[----:B------:R-:W-:Y:S01]  /*52d0*/  FFMA R26, R14, R125, RZ ;  /* 0x0000007d0e1a7223 */ /* 0x000fe200000000ff */
[----:B------:R-:W-:Y:S01]  /*52e0*/  FFMA R14, RZ, R14, RZ ;  /* 0x0000000eff0e7223 */ /* 0x000fe200000000ff */
[----:B------:R-:W-:Y:S01]  /*52f0*/  FFMA R46, R51, R126, R46 ;  /* 0x0000007e332e7223 */ /* 0x000fe2000000002e */
[----:B------:R-:W-:Y:S01]  /*5300*/  FFMA R13, RZ, R27, R16 ;  /* 0x0000001bff0d7223 */ /* 0x000fe20000000010 */
[----:B------:R-:W-:Y:S01]  /*5310*/  FFMA R28, R27, R124, R28 ;  /* 0x0000007c1b1c7223 */ /* 0x000fe2000000001c */
[----:B------:R-:W-:Y:S01]  /*5320*/  FFMA R30, R51, R32, R30 ;  /* 0x00000020331e7223 */ /* 0x000fe2000000001e */
[----:B------:R-:W-:Y:S01]  /*5330*/  FFMA R14, R17, R124, R14 ;  /* 0x0000007c110e7223 */ /* 0x000fe2000000000e */
[C---:B------:R-:W-:Y:S01]  /*5340*/  FFMA R13, R46.reuse, R122, R13 ;  /* 0x0000007a2e0d7223 */ /* 0x040fe2000000000d */
[----:B------:R-:W-:Y:S01]  /*5350*/  FFMA R69, RZ, R17, R26 ;  /* 0x00000011ff457223 */ /* 0x000fe2000000001a */
[-C--:B------:R-:W-:Y:S01]  /*5360*/  FFMA R46, R46, R15.reuse, R28 ;  /* 0x0000000f2e2e7223 */ /* 0x080fe2000000001c */
[C---:B------:R-:W-:Y:S01]  /*5370*/  FFMA R15, R30.reuse, R15, R14 ;  /* 0x0000000f1e0f7223 */ /* 0x040fe2000000000e */
[----:B------:R-:W-:Y:S01]  /*5380*/  FMNMX R118, RZ, R118, !PT ;  /* 0x00000076ff767209 */ /* 0x000fe20007800000 */
[----:B------:R-:W-:Y:S01]  /*5390*/  FFMA R69, R30, R122, R69 ;  /* 0x0000007a1e457223 */ /* 0x000fe20000000045 */
[----:B------:R-:W-:Y:S01]  /*53a0*/  FMNMX R78, RZ, R78, !PT ;  /* 0x0000004eff4e7209 */ /* 0x000fe20007800000 */
[----:B------:R-:W-:Y:S01]  /*53b0*/  FADD R122, R13, 0.30000001192092895508 ;  /* 0x3e99999a0d7a7421 */ /* 0x000fe20000000000 */
[----:B------:R-:W-:Y:S01]  /*53c0*/  MOV R45, R35 ;  /* 0x00000023002d7202 */ /* 0x000fe20000000f00 */
[----:B------:R-:W-:Y:S01]  /*53d0*/  FADD R124, R15, 0.30000001192092895508 ;  /* 0x3e99999a0f7c7421 */ /* 0x000fe20000000000 */
[----:B------:R-:W-:-:S07]  /*53e0*/  MOV R14, R44 ;  /* 0x0000002c000e7202 */ /* 0x000fce0000000f00 */
.L_x_216:
[----:B------:R-:W-:Y:S05]  /*53f0*/  BSYNC.RECONVERGENT B3 ;  /* 0x0000000000037941 */ /* 0x000fea0003800200 */
.L_x_215:
[----:B------:R-:W0:Y:S01]  /*5400*/  LDC R131, c[0x0][0x7f4] ;  /* 0x0001fd00ff837b82 */ /* 0x000e220000000800 */
[----:B------:R-:W-:-:S07]  /*5410*/  FSETP.GTU.AND P0, PT, R19, 0.20000000298023223877, PT ;  /* 0x3e4ccccd1300780b */ /* 0x000fce0003f0c000 */
[----:B------:R-:W1:Y:S08]  /*5420*/  LDC R126, c[0x0][0x7f0] ;  /* 0x0001fc00ff7e7b82 */ /* 0x000e700000000800 */
[----:B------:R-:W2:Y:S08]  /*5430*/  LDC R130, c[0x0][0x7ec] ;  /* 0x0001fb00ff827b82 */ /* 0x000eb00000000800 */
[----:B------:R-:W3:Y:S01]  /*5440*/  LDC R128, c[0x0][0x7e8] ;  /* 0x0001fa00ff807b82 */ /* 0x000ee20000000800 */
[----:B------:R-:W-:Y:S05]  /*5450*/  @!P0 BRA `(.L_x_209) ;  /* 0x00000010003c8947 */ /* 0x000fea0003800000 */
[----:B------:R-:W-:-:S04]  /*5460*/  FMUL R35, R46, R69 ;  /* 0x000000452e237220 */ /* 0x000fc80000400000 */
[----:B------:R-:W-:-:S05]  /*5470*/  FFMA R35, R124, R122, -R35 ;  /* 0x0000007a7c237223 */ /* 0x000fca0000000823 */
[----:B------:R-:W-:-:S13]  /*5480*/  FSETP.NEU.AND P0, PT, R35, RZ, PT ;  /* 0x000000ff2300720b */ /* 0x000fda0003f0d000 */
[----:B------:R-:W-:Y:S05]  /*5490*/  @!P0 BRA `(.L_x_209) ;  /* 0x00000010002c8947 */ /* 0x000fea0003800000 */
[----:B------:R-:W-:Y:S01]  /*54a0*/  FADD R13, R124, R122 ;  /* 0x0000007a7c0d7221 */ /* 0x000fe20000000000 */
[----:B------:R-:W-:Y:S03]  /*54b0*/  BSSY.RECONVERGENT B0, `(.L_x_253) ;  /* 0x000000f000007945 */ /* 0x000fe60003800200 */
[----:B------:R-:W-:-:S04]  /*54c0*/  FMUL R32, R13, 0.5 ;  /* 0x3f0000000d207820 */ /* 0x000fc80000400000 */
[----:B------:R-:W-:-:S05]  /*54d0*/  FFMA R13, R32, R32, -R35 ;  /* 0x00000020200d7223 */ /* 0x000fca0000000823 */
[----:B------:R-:W-:-:S04]  /*54e0*/  FMNMX R15, R13, 0.10000000149011611938, !PT ;  /* 0x3dcccccd0d0f7809 */ /* 0x000fc80007800000 */
[----:B------:R-:W-:Y:S01]  /*54f0*/  IADD3 R13, PT, PT, R15, -0xd000000, RZ ;  /* 0xf30000000f0d7810 */ /* 0x000fe20007ffe0ff */
[----:B------:R4:W0:Y:S03]  /*5500*/  MUFU.RSQ R16, R15 ;  /* 0x0000000f00107308 */ /* 0x0008260000001400 */
[----:B------:R-:W-:-:S13]  /*5510*/  ISETP.GT.U32.AND P0, PT, R13, 0x727fffff, PT ;  /* 0x727fffff0d00780c */ /* 0x000fda0003f04070 */
[----:B----4-:R-:W-:Y:S05]  /*5520*/  @!P0 BRA `(.L_x_254) ;  /* 0x00000000000c8947 */ /* 0x010fea0003800000 */
[----:B0-----:R-:W-:-:S07]  /*5530*/  MOV R16, 0x5550 ;  /* 0x0000555000107802 */ /* 0x001fce0000000f00 */
[----:B-123-5:R-:W-:Y:S05]  /*5540*/  CALL.REL.NOINC `($__internal_6_$__cuda_sm20_sqrt_rn_f32_slowpath) ;  /* 0x0000011000387944 */ /* 0x02efea0003c00000 */
[----:B------:R-:W-:Y:S05]  /*5550*/  BRA `(.L_x_255) ;  /* 0x0000000000107947 */ /* 0x000fea0003800000 */
.L_x_254:
[----:B0-----:R-:W-:Y:S01]  /*5560*/  FMUL.FTZ R27, R15, R16 ;  /* 0x000000100f1b7220 */ /* 0x001fe20000410000 */
[----:B------:R-:W-:-:S03]  /*5570*/  FMUL.FTZ R13, R16, 0.5 ;  /* 0x3f000000100d7820 */ /* 0x000fc60000410000 */
[----:B------:R-:W-:-:S04]  /*5580*/  FFMA R16, -R27, R27, R15 ;  /* 0x0000001b1b107223 */ /* 0x000fc8000000010f */
[----:B------:R-:W-:-:S07]  /*5590*/  FFMA R27, R16, R13, R27 ;  /* 0x0000000d101b7223 */ /* 0x000fce000000001b */
.L_x_255:
[----:B------:R-:W-:Y:S05]  /*55a0*/  BSYNC.RECONVERGENT B0 ;  /* 0x0000000000007941 */ /* 0x000fea0003800200 */
.L_x_253:
[C-C-:B------:R-:W-:Y:S01]  /*55b0*/  FADD R13, R32.reuse, R27.reuse ;  /* 0x0000001b200d7221 */ /* 0x140fe20000000000 */
[----:B------:R-:W-:Y:S01]  /*55c0*/  FADD R16, R32, -R27 ;  /* 0x8000001b20107221 */ /* 0x000fe20000000000 */
[----:B------:R-:W-:Y:S04]  /*55d0*/  BSSY.RECONVERGENT B0, `(.L_x_256) ;  /* 0x000000d000007945 */ /* 0x000fe80003800200 */
[----:B------:R-:W-:-:S04]  /*55e0*/  FMNMX R15, R13, R16, !PT ;  /* 0x000000100d0f7209 */ /* 0x000fc80007800000 */
[----:B------:R-:W-:Y:S01]  /*55f0*/  IADD3 R13, PT, PT, R15, -0xd000000, RZ ;  /* 0xf30000000f0d7810 */ /* 0x000fe20007ffe0ff */
[----:B------:R0:W4:Y:S03]  /*5600*/  MUFU.RSQ R16, R15 ;  /* 0x0000000f00107308 */ /* 0x0001260000001400 */
[----:B------:R-:W-:-:S13]  /*5610*/  ISETP.GT.U32.AND P0, PT, R13, 0x727fffff, PT ;  /* 0x727fffff0d00780c */ /* 0x000fda0003f04070 */
[----:B0-----:R-:W-:Y:S05]  /*5620*/  @!P0 BRA `(.L_x_257) ;  /* 0x00000000000c8947 */ /* 0x001fea0003800000 */
[----:B----4-:R-:W-:-:S07]  /*5630*/  MOV R16, 0x5650 ;  /* 0x0000565000107802 */ /* 0x010fce0000000f00 */
[----:B-123-5:R-:W-:Y:S05]  /*5640*/  CALL.REL.NOINC `($__internal_6_$__cuda_sm20_sqrt_rn_f32_slowpath) ;  /* 0x0000010c00f87944 */ /* 0x02efea0003c00000 */
[----:B------:R-:W-:Y:S05]  /*5650*/  BRA `(.L_x_258) ;  /* 0x0000000000107947 */ /* 0x000fea0003800000 */
.L_x_257:
[----:B----4-:R-:W-:Y:S01]  /*5660*/  FMUL.FTZ R27, R15, R16 ;  /* 0x000000100f1b7220 */ /* 0x010fe20000410000 */
[----:B------:R-:W-:-:S03]  /*5670*/  FMUL.FTZ R13, R16, 0.5 ;  /* 0x3f000000100d7820 */ /* 0x000fc60000410000 */
[----:B------:R-:W-:-:S04]  /*5680*/  FFMA R16, -R27, R27, R15 ;  /* 0x0000001b1b107223 */ /* 0x000fc8000000010f */
[----:B------:R-:W-:-:S07]  /*5690*/  FFMA R27, R16, R13, R27 ;  /* 0x0000000d101b7223 */ /* 0x000fce000000001b */
.L_x_258:
[----:B------:R-:W-:Y:S05]  /*56a0*/  BSYNC.RECONVERGENT B0 ;  /* 0x0000000000007941 */ /* 0x000fea0003800200 */
.L_x_256:
[----:B------:R-:W0:Y:S01]  /*56b0*/  LDCU UR4, c[0x0][0x804] ;  /* 0x00010080ff0477ac */ /* 0x000e220008000800 */
[----:B------:R-:W-:Y:S01]  /*56c0*/  FMUL R44, R27, 3 ;  /* 0x404000001b2c7820 */ /* 0x000fe20000400000 */
[----:B------:R-:W-:Y:S01]  /*56d0*/  FADD R13, R45, 1 ;  /* 0x3f8000002d0d7421 */ /* 0x000fe20000000000 */
[----:B------:R-:W-:Y:S01]  /*56e0*/  BSSY.RECONVERGENT B3, `(.L_x_259) ;  /* 0x0000018000037945 */ /* 0x000fe20003800200 */
[----:B------:R-:W4:Y:S01]  /*56f0*/  LDCU.64 UR6, c[0x0][0x7f0] ;  /* 0x0000fe00ff0677ac */ /* 0x000f220008000a00 */
[----:B------:R-:W1:Y:S01]  /*5700*/  FRND.CEIL R125, R44 ;  /* 0x0000002c007d7307 */ /* 0x000e620000209000 */
[----:B0-----:R-:W-:Y:S01]  /*5710*/  I2FP.F32.U32 R132, UR4 ;  /* 0x0000000400847c45 */ /* 0x001fe20008201000 */
[----:B------:R-:W0:Y:S06]  /*5720*/  LDCU UR4, c[0x0][0x7fc] ;  /* 0x0000ff80ff0477ac */ /* 0x000e2c0008000800 */
[----:B------:R-:W2:Y:S01]  /*5730*/  MUFU.RCP R17, R132 ;  /* 0x0000008400117308 */ /* 0x000ea20000001000 */
[----:B----4-:R-:W-:-:S02]  /*5740*/  I2FP.F32.S32 R136, UR7 ;  /* 0x0000000700887c45 */ /* 0x010fc40008201400 */
[----:B------:R-:W-:-:S03]  /*5750*/  I2FP.F32.S32 R138, UR6 ;  /* 0x00000006008a7c45 */ /* 0x000fc60008201400 */
[----:B------:R-:W-:Y:S01]  /*5760*/  FFMA R136, R136, R13, -1 ;  /* 0xbf80000088887423 */ /* 0x000fe2000000000d */
[----:B------:R-:W-:-:S03]  /*5770*/  FADD R13, R14, 1 ;  /* 0x3f8000000e0d7421 */ /* 0x000fc60000000000 */
[----:B-1----:R-:W-:Y:S01]  /*5780*/  FFMA R15, R136, 0.5, -R125 ;  /* 0x3f000000880f7823 */ /* 0x002fe2000000087d */
[----:B------:R-:W-:-:S03]  /*5790*/  FFMA R138, R138, R13, -1 ;  /* 0xbf8000008a8a7423 */ /* 0x000fc6000000000d */
[----:B------:R-:W1:Y:S01]  /*57a0*/  FCHK P0, R15, R132 ;  /* 0x000000840f007302 */ /* 0x000e620000000000 */
[----:B--2---:R-:W-:-:S04]  /*57b0*/  FFMA R16, -R132, R17, 1 ;  /* 0x3f80000084107423 */ /* 0x004fc80000000111 */
        /* <DEDUP_REMOVED lines=8> */
[----:B---3-5:R-:W-:Y:S05]  /*5840*/  CALL.REL.NOINC `($__internal_7_$__cuda_sm3x_div_rn_noftz_f32_slowpath) ;  /* 0x0000010c00cc7944 */ /* 0x028fea0003c00000 */
[----:B------:R-:W-:-:S07]  /*5850*/  MOV R16, R15 ;  /* 0x0000000f00107202 */ /* 0x000fce0000000f00 */
.L_x_260:
[----:B------:R-:W-:Y:S05]  /*5860*/  BSYNC.RECONVERGENT B3 ;  /* 0x0000000000037941 */ /* 0x000fea0003800200 */
.L_x_259:
[----:B------:R-:W0:Y:S01]  /*5870*/  LDCU UR4, c[0x0][0x800] ;  /* 0x00010000ff0477ac */ /* 0x000e220008000800 */
[----:B------:R-:W-:Y:S01]  /*5880*/  FFMA R15, R138, 0.5, -R125 ;  /* 0x3f0000008a0f7823 */ /* 0x000fe2000000087d */
[----:B------:R-:W-:Y:S01]  /*5890*/  FMNMX R16, R17, R16, PT ;  /* 0x0000001011107209 */ /* 0x000fe20003800000 */
[----:B------:R-:W-:Y:S03]  /*58a0*/  BSSY.RECONVERGENT B3, `(.L_x_261) ;  /* 0x0000012000037945 */ /* 0x000fe60003800200 */
[----:B------:R-:W-:-:S04]  /*58b0*/  FMNMX R16, RZ, R16, !PT ;  /* 0x00000010ff107209 */ /* 0x000fc80007800000 */
        /* <DEDUP_REMOVED lines=14> */
[----:B---3-5:R-:W-:Y:S05]  /*59a0*/  CALL.REL.NOINC `($__internal_7_$__cuda_sm3x_div_rn_noftz_f32_slowpath) ;  /* 0x0000010c00747944 */ /* 0x028fea0003c00000 */
[----:B------:R-:W-:-:S07]  /*59b0*/  MOV R26, R15 ;  /* 0x0000000f001a7202 */ /* 0x000fce0000000f00 */
.L_x_262:
[----:B------:R-:W-:Y:S05]  /*59c0*/  BSYNC.RECONVERGENT B3 ;  /* 0x0000000000037941 */ /* 0x000fea0003800200 */
.L_x_261:
[----:B------:R-:W0:Y:S01]  /*59d0*/  MUFU.RCP R13, R132 ;  /* 0x00000084000d7308 */ /* 0x000e220000001000 */
[----:B------:R-:W-:Y:S01]  /*59e0*/  FFMA R27, R136, 0.5, R125 ;  /* 0x3f000000881b7823 */ /* 0x000fe2000000007d */
[----:B------:R-:W-:Y:S01]  /*59f0*/  FMNMX R26, R123, R26, PT ;  /* 0x0000001a7b1a7209 */ /* 0x000fe20003800000 */
[----:B------:R-:W-:Y:S03]  /*5a00*/  BSSY.RECONVERGENT B3, `(.L_x_263) ;  /* 0x000000e000037945 */ /* 0x000fe60003800200 */
[----:B------:R-:W-:Y:S02]  /*5a10*/  FMNMX R26, RZ, R26, !PT ;  /* 0x0000001aff1a7209 */ /* 0x000fe40007800000 */
[----:B------:R-:W1:Y:S08]  /*5a20*/  FCHK P0, R27, R132 ;  /* 0x000000841b007302 */ /* 0x000e700000000000 */
[----:B------:R2:W4:Y:S01]  /*5a30*/  F2I.FLOOR.NTZ R137, R26 ;  /* 0x0000001a00897305 */ /* 0x0005220000207100 */
[----:B0-----:R-:W-:-:S04]  /*5a40*/  FFMA R16, -R132, R13, 1 ;  /* 0x3f80000084107423 */ /* 0x001fc8000000010d */
[----:B------:R-:W-:-:S04]  /*5a50*/  FFMA R13, R13, R16, R13 ;  /* 0x000000100d0d7223 */ /* 0x000fc8000000000d */
[----:B------:R-:W-:-:S04]  /*5a60*/  FFMA R15, R13, R27, RZ ;  /* 0x0000001b0d0f7223 */ /* 0x000fc800000000ff */
[----:B------:R-:W-:-:S04]  /*5a70*/  FFMA R16, -R132, R15, R27 ;  /* 0x0000000f84107223 */ /* 0x000fc8000000011b */
[----:B------:R-:W-:Y:S01]  /*5a80*/  FFMA R15, R13, R16, R15 ;  /* 0x000000100d0f7223 */ /* 0x000fe2000000000f */
[----:B-12-4-:R-:W-:Y:S06]  /*5a90*/  @!P0 BRA `(.L_x_264) ;  /* 0x0000000000108947 */ /* 0x016fec0003800000 */
[----:B------:R-:W-:Y:S02]  /*5aa0*/  MOV R15, R27 ;  /* 0x0000001b000f7202 */ /* 0x000fe40000000f00 */
[----:B------:R-:W-:Y:S02]  /*5ab0*/  MOV R16, R132 ;  /* 0x0000008400107202 */ /* 0x000fe40000000f00 */
[----:B------:R-:W-:-:S07]  /*5ac0*/  MOV R26, 0x5ae0 ;  /* 0x00005ae0001a7802 */ /* 0x000fce0000000f00 */
[----:B---3-5:R-:W-:Y:S05]  /*5ad0*/  CALL.REL.NOINC `($__internal_7_$__cuda_sm3x_div_rn_noftz_f32_slowpath) ;  /* 0x0000010c00287944 */ /* 0x028fea0003c00000 */
.L_x_264:
[----:B------:R-:W-:Y:S05]  /*5ae0*/  BSYNC.RECONVERGENT B3 ;  /* 0x0000000000037941 */ /* 0x000fea0003800200 */
.L_x_263:
[----:B------:R-:W0:Y:S01]  /*5af0*/  MUFU.RCP R13, R134 ;  /* 0x00000086000d7308 */ /* 0x000e220000001000 */
[----:B------:R-:W-:Y:S01]  /*5b00*/  FFMA R125, R138, 0.5, R125 ;  /* 0x3f0000008a7d7823 */ /* 0x000fe2000000007d */
[----:B------:R-:W-:Y:S01]  /*5b10*/  FMNMX R15, R17, R15, PT ;  /* 0x0000000f110f7209 */ /* 0x000fe20003800000 */
[----:B------:R-:W-:Y:S03]  /*5b20*/  BSSY.RECONVERGENT B3, `(.L_x_265) ;  /* 0x000000f000037945 */ /* 0x000fe60003800200 */
[----:B------:R-:W-:Y:S02]  /*5b30*/  FMNMX R15, RZ, R15, !PT ;  /* 0x0000000fff0f7209 */ /* 0x000fe40007800000 */
[----:B------:R-:W1:Y:S08]  /*5b40*/  FCHK P0, R125, R134 ;  /* 0x000000867d007302 */ /* 0x000e700000000000 */
[----:B------:R2:W4:Y:S01]  /*5b50*/  F2I.CEIL.NTZ R136, R15 ;  /* 0x0000000f00887305 */ /* 0x000522000020b100 */
        /* <DEDUP_REMOVED lines=10> */
[----:B------:R-:W-:-:S07]  /*5c00*/  MOV R16, R15 ;  /* 0x0000000f00107202 */ /* 0x000fce0000000f00 */
.L_x_266:
[----:B------:R-:W-:Y:S05]  /*5c10*/  BSYNC.RECONVERGENT B3 ;  /* 0x0000000000037941 */ /* 0x000fea0003800200 */
.L_x_265:
[----:B------:R-:W-:Y:S02]  /*5c20*/  FMNMX R16, R123, R16, PT ;  /* 0x000000107b107209 */ /* 0x000fe40003800000 */
[----:B------:R-:W-:Y:S02]  /*5c30*/  IADD3 R13, PT, PT, -R127, R136, RZ ;  /* 0x000000887f0d7210 */ /* 0x000fe40007ffe1ff */
[----:B------:R-:W-:-:S04]  /*5c40*/  FMNMX R16, RZ, R16, !PT ;  /* 0x00000010ff107209 */ /* 0x000fc80007800000 */
[----:B------:R-:W0:Y:S02]  /*5c50*/  F2I.CEIL.NTZ R134, R16 ;  /* 0x0000001000867305 */ /* 0x000e24000020b100 */
[----:B0-----:R-:W-:-:S05]  /*5c60*/  IADD3 R26, PT, PT, -R137, R134, RZ ;  /* 0x00000086891a7210 */ /* 0x001fca0007ffe1ff */
[----:B------:R-:W-:-:S05]  /*5c70*/  IMAD R139, R13, R26, RZ ;  /* 0x0000001a0d8b7224 */ /* 0x000fca00078e02ff */
[----:B------:R-:W-:-:S13]  /*5c80*/  ISETP.NE.AND P0, PT, R139, RZ, PT ;  /* 0x000000ff8b00720c */ /* 0x000fda0003f05270 */
[----:B------:R-:W-:Y:S05]  /*5c90*/  @!P0 BRA `(.L_x_209) ;  /* 0x00000008002c8947 */ /* 0x000fea0003800000 */
[----:B------:R-:W0:Y:S01]  /*5ca0*/  MUFU.RCP R16, R35 ;  /* 0x0000002300107308 */ /* 0x000e220000001000 */
[----:B------:R-:W1:Y:S01]  /*5cb0*/  LDCU.64 UR4, c[0x0][0x7f0] ;  /* 0x0000fe00ff0477ac */ /* 0x000e620008000a00 */
[----:B------:R-:W-:Y:S01]  /*5cc0*/  BSSY.RECONVERGENT B3, `(.L_x_267) ;  /* 0x0000012000037945 */ /* 0x000fe20003800200 */
[----:B------:R-:W2:Y:S05]  /*5cd0*/  LDCU.64 UR6, c[0x0][0x7e8] ;  /* 0x0000fd00ff0677ac */ /* 0x000eaa0008000a00 */
[----:B------:R-:W4:Y:S01]  /*5ce0*/  FCHK P0, R124, R35 ;  /* 0x000000237c007302 */ /* 0x000f220000000000 */
[----:B0-----:R-:W-:Y:S01]  /*5cf0*/  FFMA R13, -R35, R16, 1 ;  /* 0x3f800000230d7423 */ /* 0x001fe20000000110 */
[----:B-1----:R-:W-:-:S03]  /*5d00*/  MOV R131, UR5 ;  /* 0x0000000500837c02 */ /* 0x002fc60008000f00 */
[----:B------:R-:W-:Y:S01]  /*5d10*/  FFMA R13, R16, R13, R16 ;  /* 0x0000000d100d7223 */ /* 0x000fe20000000010 */
[----:B------:R-:W-:Y:S02]  /*5d20*/  MOV R126, UR4 ;  /* 0x00000004007e7c02 */ /* 0x000fe40008000f00 */
[----:B--2---:R-:W-:Y:S01]  /*5d30*/  MOV R130, UR7 ;  /* 0x0000000700827c02 */ /* 0x004fe20008000f00 */
[----:B------:R-:W-:Y:S01]  /*5d40*/  FFMA R16, R13, R124, RZ ;  /* 0x0000007c0d107223 */ /* 0x000fe200000000ff */
[----:B---3--:R-:W-:-:S03]  /*5d50*/  MOV R128, UR6 ;  /* 0x0000000600807c02 */ /* 0x008fc60008000f00 */
[----:B------:R-:W-:-:S04]  /*5d60*/  FFMA R15, -R35, R16, R124 ;  /* 0x00000010230f7223 */ /* 0x000fc8000000017c */
[----:B------:R-:W-:Y:S01]  /*5d70*/  FFMA R129, R13, R15, R16 ;  /* 0x0000000f0d817223 */ /* 0x000fe20000000010 */
[----:B----4-:R-:W-:Y:S06]  /*5d80*/  @!P0 BRA `(.L_x_268) ;  /* 0x0000000000148947 */ /* 0x010fec0003800000 */
[----:B------:R-:W-:Y:S02]  /*5d90*/  MOV R15, R124 ;  /* 0x0000007c000f7202 */ /* 0x000fe40000000f00 */
[----:B------:R-:W-:Y:S02]  /*5da0*/  MOV R16, R35 ;  /* 0x0000002300107202 */ /* 0x000fe40000000f00 */
[----:B------:R-:W-:-:S07]  /*5db0*/  MOV R26, 0x5dd0 ;  /* 0x00005dd0001a7802 */ /* 0x000fce0000000f00 */
[----:B-----5:R-:W-:Y:S05]  /*5dc0*/  CALL.REL.NOINC `($__internal_7_$__cuda_sm3x_div_rn_noftz_f32_slowpath) ;  /* 0x00000108006c7944 */ /* 0x020fea0003c00000 */
[----:B------:R-:W-:-:S07]  /*5dd0*/  MOV R129, R15 ;  /* 0x0000000f00817202 */ /* 0x000fce0000000f00 */
.L_x_268:
[----:B------:R-:W-:Y:S05]  /*5de0*/  BSYNC.RECONVERGENT B3 ;  /* 0x0000000000037941 */ /* 0x000fea0003800200 */
.L_x_267:
        /* <DEDUP_REMOVED lines=12> */
[----:B-----5:R-:W-:Y:S05]  /*5eb0*/  CALL.REL.NOINC `($__internal_7_$__cuda_sm3x_div_rn_noftz_f32_slowpath) ;  /* 0x0000010800307944 */ /* 0x020fea0003c00000 */
[----:B------:R-:W-:-:S07]  /*5ec0*/  MOV R135, R15 ;  /* 0x0000000f00877202 */ /* 0x000fce0000000f00 */
.L_x_270:
[----:B------:R-:W-:Y:S05]  /*5ed0*/  BSYNC.RECONVERGENT B3 ;  /* 0x0000000000037941 */ /* 0x000fea0003800200 */
.L_x_269:
        /* <DEDUP_REMOVED lines=14> */
.L_x_272:
[----:B------:R-:W-:Y:S05]  /*5fc0*/  BSYNC.RECONVERGENT B3 ;  /* 0x0000000000037941 */ /* 0x000fea0003800200 */
.L_x_271:
        /* <DEDUP_REMOVED lines=14> */
.L_x_274:
[----:B------:R-:W-:Y:S05]  /*60b0*/  BSYNC.RECONVERGENT B3 ;  /* 0x0000000000037941 */ /* 0x000fea0003800200 */
.L_x_273:
        /* <DEDUP_REMOVED lines=19> */
[----:B------:R-:W-:Y:S01]  /*61f0*/  LEA R123, R27, R27, 0x1 ;  /* 0x0000001b1b7b7211 */ /* 0x000fe200078e08ff */
[----:B------:R-:W2:Y:S02]  /*6200*/  LDC.64 R28, c[0x0][0x708] ;  /* 0x0001c200ff1c7b82 */ /* 0x000ea40000000a00 */
[----:B------:R4:W-:Y:S01]  /*6210*/  STG.E desc[UR20][R124.64], R15 ;  /* 0x0000000f7c007986 */ /* 0x0009e2000c101914 */
[----:B------:R-:W-:Y:S02]  /*6220*/  IADD3 R32, P1, PT, R33, R30, RZ ;  /* 0x0000001e21207210 */ /* 0x000fe40007f3e0ff */
[----:B0-----:R-:W-:Y:S02]  /*6230*/  IADD3 R30, P0, PT, R26, UR6, RZ ;  /* 0x000000061a1e7c10 */ /* 0x001fe4000ff1e0ff */
[----:B------:R-:W-:-:S02]  /*6240*/  IADD3.X R33, PT, PT, RZ, R31, RZ, P1, !PT ;  /* 0x0000001fff217210 */ /* 0x000fc40000ffe4ff */
[----:B------:R-:W-:Y:S01]  /*6250*/  IADD3.X R31, PT, PT, RZ, UR7, RZ, P0, !PT ;  /* 0x00000007ff1f7c10 */ /* 0x000fe200087fe4ff */
[----:B------:R-:W0:Y:S01]  /*6260*/  LDCU.64 UR6, c[0x0][0x710] ;  /* 0x0000e200ff0677ac */ /* 0x000e220008000a00 */
[----:B------:R-:W-:Y:S01]  /*6270*/  IADD3 R132, P0, PT, R30, R27, RZ ;  /* 0x0000001b1e847210 */ /* 0x000fe20007f1e0ff */
[----:B-1----:R-:W-:Y:S01]  /*6280*/  IMAD R16, R35, R16, RZ ;  /* 0x0000001023107224 */ /* 0x002fe200078e02ff */
[-C--:B------:R-:W-:Y:S01]  /*6290*/  LEA R122, P1, R27, R30.reuse, 0x1 ;  /* 0x0000001e1b7a7211 */ /* 0x080fe200078208ff */
[----:B------:R3:W-:Y:S01]  /*62a0*/  STG.E desc[UR20][R32.64], R139 ;  /* 0x0000008b20007986 */ /* 0x0007e2000c101914 */
[-C--:B------:R-:W-:Y:S01]  /*62b0*/  IADD3.X R133, PT, PT, RZ, R31.reuse, RZ, P0, !PT ;  /* 0x0000001fff857210 */ /* 0x080fe200007fe4ff */
[----:B------:R-:W1:Y:S01]  /*62c0*/  LDC.64 R26, c[0x0][0x780] ;  /* 0x0001e000ff1a7b82 */ /* 0x000e620000000a00 */
[----:B----4-:R-:W-:Y:S01]  /*62d0*/  IADD3 R124, P0, PT, R123, R30, RZ ;  /* 0x0000001e7b7c7210 */ /* 0x010fe20007f1e0ff */
[----:B------:R4:W-:Y:S01]  /*62e0*/  STG.E desc[UR20][R30.64], R127 ;  /* 0x0000007f1e007986 */ /* 0x0009e2000c101914 */
[----:B------:R-:W-:-:S02]  /*62f0*/  IADD3.X R123, PT, PT, RZ, R31, RZ, P1, !PT ;  /* 0x0000001fff7b7210 */ /* 0x000fc40000ffe4ff */
[----:B------:R-:W-:Y:S01]  /*6300*/  IADD3.X R125, PT, PT, RZ, R31, RZ, P0, !PT ;  /* 0x0000001fff7d7210 */ /* 0x000fe200007fe4ff */
[----:B------:R-:W-:Y:S01]  /*6310*/  STG.E desc[UR20][R132.64], R137 ;  /* 0x0000008984007986 */ /* 0x000fe2000c101914 */
[----:B---3--:R-:W-:-:S03]  /*6320*/  IADD3 R32, P0, PT, R16, UR4, RZ ;  /* 0x0000000410207c10 */ /* 0x008fc6000ff1e0ff */
[----:B------:R3:W-:Y:S01]  /*6330*/  STG.E desc[UR20][R122.64], R136 ;  /* 0x000000887a007986 */ /* 0x0007e2000c101914 */
[----:B0-----:R-:W-:Y:S01]  /*6340*/  IMAD R15, R35, UR6, RZ ;  /* 0x00000006230f7c24 */ /* 0x001fe2000f8e02ff */
[----:B------:R-:W-:Y:S01]  /*6350*/  IADD3.X R33, PT, PT, RZ, UR5, RZ, P0, !PT ;  /* 0x00000005ff217c10 */ /* 0x000fe200087fe4ff */
[----:B------:R-:W0:Y:S01]  /*6360*/  LDCU.64 UR4, c[0x0][0x778] ;  /* 0x0000ef00ff0477ac */ /* 0x000e220008000a00 */
[----:B------:R-:W-:Y:S01]  /*6370*/  IADD3 R16, P0, PT, R32, R17, RZ ;  /* 0x0000001120107210 */ /* 0x000fe20007f1e0ff */
[----:B------:R3:W-:Y:S01]  /*6380*/  STG.E desc[UR20][R124.64], R134 ;  /* 0x000000867c007986 */ /* 0x0007e2000c101914 */
[----:B----4-:R-:W-:Y:S02]  /*6390*/  LEA R30, P1, R17, R32, 0x1 ;  /* 0x00000020111e7211 */ /* 0x010fe400078208ff */
[-C--:B------:R-:W-:Y:S01]  /*63a0*/  IADD3.X R17, PT, PT, RZ, R33.reuse, RZ, P0, !PT ;  /* 0x00000021ff117210 */ /* 0x080fe200007fe4ff */
[----:B------:R-:W-:Y:S01]  /*63b0*/  STG.E desc[UR20][R32.64], R45 ;  /* 0x0000002d20007986 */ /* 0x000fe2000c101914 */
[----:B--2---:R-:W-:Y:S01]  /*63c0*/  IADD3 R28, P0, PT, R15, R28, RZ ;  /* 0x0000001c0f1c7210 */ /* 0x004fe20007f1e0ff */
[----:B-1----:R-:W-:Y:S01]  /*63d0*/  IMAD R26, R35, R26, RZ ;  /* 0x0000001a231a7224 */ /* 0x002fe200078e02ff */
[----:B------:R-:W-:Y:S01]  /*63e0*/  IADD3.X R31, PT, PT, RZ, R33, RZ, P1, !PT ;  /* 0x00000021ff1f7210 */ /* 0x000fe20000ffe4ff */
[----:B------:R1:W-:Y:S01]  /*63f0*/  STG.E desc[UR20][R16.64], R14 ;  /* 0x0000000e10007986 */ /* 0x0003e2000c101914 */
[----:B------:R-:W-:-:S02]  /*6400*/  IADD3.X R29, PT, PT, RZ, R29, RZ, P0, !PT ;  /* 0x0000001dff1d7210 */ /* 0x000fc400007fe4ff */
[C---:B---3--:R-:W-:Y:S01]  /*6410*/  IADD3 R122, P0, PT, R28.reuse, UR8, RZ ;  /* 0x000000081c7a7c10 */ /* 0x048fe2000ff1e0ff */
[----:B------:R4:W-:Y:S01]  /*6420*/  STG.E desc[UR20][R30.64], R19 ;  /* 0x000000131e007986 */ /* 0x0009e2000c101914 */
[----:B------:R-:W-:Y:S02]  /*6430*/  IADD3 R124, P1, PT, R28, UR7, RZ ;  /* 0x000000071c7c7c10 */ /* 0x000fe4000ff3e0ff */
[----:B0-----:R-:W-:Y:S01]  /*6440*/  IADD3 R26, P2, PT, R26, UR4, RZ ;  /* 0x000000041a1a7c10 */ /* 0x001fe2000ff5e0ff */
[----:B------:R4:W-:Y:S01]  /*6450*/  STG.E desc[UR20][R28.64], R129 ;  /* 0x000000811c007986 */ /* 0x0009e2000c101914 */
[-C--:B------:R-:W-:Y:S02]  /*6460*/  IADD3.X R123, PT, PT, RZ, R29.reuse, RZ, P0, !PT ;  /* 0x0000001dff7b7210 */ /* 0x080fe400007fe4ff */
[----:B------:R-:W-:Y:S02]  /*6470*/  IADD3.X R125, PT, PT, RZ, R29, RZ, P1, !PT ;  /* 0x0000001dff7d7210 */ /* 0x000fe40000ffe4ff */
[----:B-1----:R-:W-:Y:S01]  /*6480*/  IADD3 R14, P0, PT, R124, UR8, RZ ;  /* 0x000000087c0e7c10 */ /* 0x002fe2000ff1e0ff */
[----:B------:R4:W-:Y:S01]  /*6490*/  STG.E desc[UR20][R122.64], R135 ;  /* 0x000000877a007986 */ /* 0x0009e2000c101914 */
[----:B------:R-:W-:-:S02]  /*64a0*/  IADD3 R16, P1, PT, R26, R27, RZ ;  /* 0x0000001b1a107210 */ /* 0x000fc40007f3e0ff */
[----:B------:R-:W-:Y:S01]  /*64b0*/  LEA R32, P3, R27, R26, 0x1 ;  /* 0x0000001a1b207211 */ /* 0x000fe200078608ff */
[----:B------:R4:W-:Y:S01]  /*64c0*/  STG.E desc[UR20][R124.64], R69 ;  /* 0x000000457c007986 */ /* 0x0009e2000c101914 */
[----:B------:R-:W-:Y:S02]  /*64d0*/  IADD3.X R27, PT, PT, RZ, UR5, RZ, P2, !PT ;  /* 0x00000005ff1b7c10 */ /* 0x000fe400097fe4ff */
[----:B------:R-:W-:Y:S02]  /*64e0*/  IADD3.X R15, PT, PT, RZ, R125, RZ, P0, !PT ;  /* 0x0000007dff0f7210 */ /* 0x000fe400007fe4ff */
[-C--:B------:R-:W-:Y:S02]  /*64f0*/  IADD3.X R17, PT, PT, RZ, R27.reuse, RZ, P1, !PT ;  /* 0x0000001bff117210 */ /* 0x080fe40000ffe4ff */
[----:B------:R-:W-:Y:S01]  /*6500*/  IADD3.X R33, PT, PT, RZ, R27, RZ, P3, !PT ;  /* 0x0000001bff217210 */ /* 0x000fe20001ffe4ff */
[----:B------:R4:W-:Y:S04]  /*6510*/  STG.E desc[UR20][R14.64], R13 ;  /* 0x0000000d0e007986 */ /* 0x0009e8000c101914 */
[----:B------:R4:W-:Y:S04]  /*6520*/  STG.E desc[UR20][R26.64], R78 ;  /* 0x0000004e1a007986 */ /* 0x0009e8000c101914 */
[----:B------:R4:W-:Y:S04]  /*6530*/  STG.E desc[UR20][R16.64], R118 ;  /* 0x0000007610007986 */ /* 0x0009e8000c101914 */
[----:B------:R4:W-:Y:S02]  /*6540*/  STG.E desc[UR20][R32.64], R120 ;  /* 0x0000007820007986 */ /* 0x0009e4000c101914 */
.L_x_209:
[----:B------:R-:W-:Y:S05]  /*6550*/  BSYNC.RECONVERGENT B2 ;  /* 0x0000000000027941 */ /* 0x000fea0003800200 */
.L_x_208:
[----:B----4-:R-:W4:Y:S01]  /*6560*/  S2R R17, SR_TID.X ;  /* 0x0000000000117919 */ /* 0x010f220000002100 */
[----:B------:R-:W0:Y:S01]  /*6570*/  S2UR UR6, SR_CTAID.X ;  /* 0x00000000000679c3 */ /* 0x000e220000002500 */
[----:B------:R-:W4:Y:S01]  /*6580*/  LDCU UR4, c[0x0][0x360] ;  /* 0x00006c00ff0477ac */ /* 0x000f220008000800 */
[----:B------:R-:W-:Y:S01]  /*6590*/  PLOP3.LUT P1, PT, PT, PT, PT, 0x80, 0x8 ;  /* 0x000000000008781c */ /* 0x000fe20003f2f070 */
[----:B------:R-:W-:Y:S01]  /*65a0*/  BSSY.RECONVERGENT B2, `(.L_x_275) ;  /* 0x0000383000027945 */ /* 0x000fe20003800200 */
[----:B------:R-:W-:Y:S01]  /*65b0*/  HFMA2 R35, -RZ, RZ, 0, 0 ;  /* 0x00000000ff237431 */ /* 0x000fe200000001ff */
[----:B------:R-:W1:Y:S01]  /*65c0*/  LDCU UR5, c[0x0][0x39c] ;  /* 0x00007380ff0577ac */ /* 0x000e620008000800 */
[----:B------:R-:W-:Y:S01]  /*65d0*/  HFMA2 R118, -RZ, RZ, 0, 0 ;  /* 0x00000000ff767431 */ /* 0x000fe200000001ff */
[----:B------:R-:W-:Y:S01]  /*65e0*/  P2R R125, PR, RZ, 0x2 ;  /* 0x00000002ff7d7803 */ /* 0x000fe20000000000 */
[----:B------:R-:W-:Y:S01]  /*65f0*/  HFMA2 R127, -RZ, RZ, 0, 0 ;  /* 0x00000000ff7f7431 */ /* 0x000fe200000001ff */
[----:B------:R-:W-:Y:S01]  /*6600*/  PLOP3.LUT P0, PT, PT, PT, PT, 0x80, 0x8 ;  /* 0x000000000008781c */ /* 0x000fe20003f0f070 */
[----:B------:R-:W-:Y:S01]  /*6610*/  HFMA2 R14, -RZ, RZ, 0, 0 ;  /* 0x00000000ff0e7431 */ /* 0x000fe200000001ff */
[----:B------:R-:W-:Y:S01]  /*6620*/  PLOP3.LUT P1, PT, PT, PT, PT, 0x80, 0x8 ;  /* 0x000000000008781c */ /* 0x000fe20003f2f070 */
[----:B------:R-:W-:Y:S01]  /*6630*/  HFMA2 R142, -RZ, RZ, 0, 0 ;  /* 0x00000000ff8e7431 */ /* 0x000fe200000001ff */
[----:B------:R-:W-:-:S02]  /*6640*/  CS2R R140, SRZ ;  /* 0x00000000008c7805 */ /* 0x000fc4000001ff00 */
[----:B------:R-:W-:Y:S02]  /*6650*/  MOV R78, RZ ;  /* 0x000000ff004e7202 */ /* 0x000fe40000000f00 */
[----:B------:R-:W-:Y:S02]  /*6660*/  CS2R R136, SRZ ;  /* 0x0000000000887805 */ /* 0x000fe4000001ff00 */
[----:B------:R-:W-:Y:S02]  /*6670*/  MOV R120, RZ ;  /* 0x000000ff00787202 */ /* 0x000fe40000000f00 */
[----:B------:R-:W-:Y:S02]  /*6680*/  CS2R R138, SRZ ;  /* 0x00000000008a7805 */ /* 0x000fe4000001ff00 */
[----:B------:R-:W-:Y:S02]  /*6690*/  MOV R129, RZ ;  /* 0x000000ff00817202 */ /* 0x000fe40000000f00 */
[----:B------:R-:W-:-:S02]  /*66a0*/  MOV R124, RZ ;  /* 0x000000ff007c7202 */ /* 0x000fc40000000f00 */
[----:B------:R-:W-:Y:S02]  /*66b0*/  MOV R69, RZ ;  /* 0x000000ff00457202 */ /* 0x000fe40000000f00 */
[----:B0-----:R-:W-:-:S05]  /*66c0*/  MOV R16, UR6 ;  /* 0x0000000600107c02 */ /* 0x001fca0008000f00 */
[----:B----4-:R-:W-:-:S05]  /*66d0*/  IMAD R13, R16, UR4, R17 ;  /* 0x00000004100d7c24 */ /* 0x010fca000f8e0211 */
[----:B-1----:R-:W-:-:S13]  /*66e0*/  ISETP.GE.U32.AND P2, PT, R13, UR5, PT ;  /* 0x000000050d007c0c */ /* 0x002fda000bf46070 */
[----:B------:R-:W-:Y:S05]  /*66f0*/  @P2 BRA `(.L_x_276) ;  /* 0x0000003400b42947 */ /* 0x000fea0003800000 */
[-C--:B------:R-:W-:Y:S01]  /*6700*/  FFMA R14, R5, R11.reuse, RZ ;  /* 0x0000000b050e7223 */ /* 0x080fe200000000ff */
[-C--:B------:R-:W-:Y:S01]  /*6710*/  FFMA R16, R0, R11.reuse, RZ ;  /* 0x0000000b00107223 */ /* 0x080fe200000000ff */
[-C--:B------:R-:W-:Y:S01]  /*6720*/  FFMA R26, R2, R11.reuse, RZ ;  /* 0x0000000b021a7223 */ /* 0x080fe200000000ff */
[----:B------:R-:W-:Y:S01]  /*6730*/  FFMA R28, R7, R11, RZ ;  /* 0x0000000b071c7223 */ /* 0x000fe200000000ff */
[-C--:B------:R-:W-:Y:S01]  /*6740*/  FFMA R14, R9, R72.reuse, R14 ;  /* 0x00000048090e7223 */ /* 0x080fe2000000000e */
[-C--:B------:R-:W-:Y:S01]  /*6750*/  FFMA R16, R63, R72.reuse, R16 ;  /* 0x000000483f107223 */ /* 0x080fe20000000010 */
[-C--:B------:R-:W-:Y:S01]  /*6760*/  FFMA R26, R47, R72.reuse, R26 ;  /* 0x000000482f1a7223 */ /* 0x080fe2000000001a */
[----:B------:R-:W-:Y:S01]  /*6770*/  FFMA R19, R65, R72, R28 ;  /* 0x0000004841137223 */ /* 0x000fe2000000001c */
[-C--:B------:R-:W-:Y:S01]  /*6780*/  FFMA R13, R3, R60.reuse, R14 ;  /* 0x0000003c030d7223 */ /* 0x080fe2000000000e */
[----:B------:R-:W-:Y:S01]  /*6790*/  FFMA R15, R49, R60, R16 ;  /* 0x0000003c310f7223 */ /* 0x000fe20000000010 */
[----:B------:R-:W-:Y:S01]  /*67a0*/  FFMA R14, R5, R8, RZ ;  /* 0x00000008050e7223 */ /* 0x000fe200000000ff */
[----:B------:R-:W-:Y:S01]  /*67b0*/  FFMA R17, R51, R60, R26 ;  /* 0x0000003c33117223 */ /* 0x000fe2000000001a */
[-C--:B------:R-:W-:Y:S01]  /*67c0*/  FFMA R13, R4, R61.reuse, R13 ;  /* 0x0000003d040d7223 */ /* 0x080fe2000000000d */
[-C--:B------:R-:W-:Y:S01]  /*67d0*/  FFMA R15, R50, R61.reuse, R15 ;  /* 0x0000003d320f7223 */ /* 0x080fe2000000000f */
[----:B------:R-:W-:Y:S01]  /*67e0*/  FFMA R14, R9, R66, R14 ;  /* 0x00000042090e7223 */ /* 0x000fe2000000000e */
[----:B------:R-:W-:Y:S01]  /*67f0*/  FFMA R17, R52, R61, R17 ;  /* 0x0000003d34117223 */ /* 0x000fe20000000011 */
[----:B------:R-:W-:Y:S01]  /*6800*/  FFMA R16, R13, R6, RZ ;  /* 0x000000060d107223 */ /* 0x000fe200000000ff */
[----:B------:R-:W-:Y:S01]  /*6810*/  FFMA R28, R0, R10, RZ ;  /* 0x0000000a001c7223 */ /* 0x000fe200000000ff */
[----:B------:R-:W-:Y:S01]  /*6820*/  FFMA R13, R3, R54, R14 ;  /* 0x00000036030d7223 */ /* 0x000fe2000000000e */
[----:B------:R-:W-:Y:S01]  /*6830*/  FFMA R14, R48, R60, R19 ;  /* 0x0000003c300e7223 */ /* 0x000fe20000000013 */
[----:B------:R-:W-:Y:S01]  /*6840*/  FFMA R30, R15, R62, R16 ;  /* 0x0000003e0f1e7223 */ /* 0x000fe20000000010 */
[----:B------:R-:W-:Y:S01]  /*6850*/  FFMA R16, R0, R8, RZ ;  /* 0x0000000800107223 */ /* 0x000fe200000000ff */
[----:B------:R-:W-:Y:S01]  /*6860*/  FFMA R13, R4, R55, R13 ;  /* 0x00000037040d7223 */ /* 0x000fe2000000000d */
[----:B------:R-:W-:Y:S01]  /*6870*/  FFMA R28, R63, R68, R28 ;  /* 0x000000443f1c7223 */ /* 0x000fe2000000001c */
[----:B------:R-:W-:Y:S01]  /*6880*/  FFMA R26, R17, R64, R30 ;  /* 0x00000040111a7223 */ /* 0x000fe2000000001e */
[----:B------:R-:W-:Y:S01]  /*6890*/  FFMA R16, R63, R66, R16 ;  /* 0x000000423f107223 */ /* 0x000fe20000000010 */
[----:B------:R-:W-:Y:S01]  /*68a0*/  BSSY.RECONVERGENT B3, `(.L_x_277) ;  /* 0x0000034000037945 */ /* 0x000fe20003800200 */
[----:B------:R-:W-:-:S02]  /*68b0*/  FFMA R27, R49, R56, R28 ;  /* 0x00000038311b7223 */ /* 0x000fc4000000001c */
[----:B------:R-:W-:Y:S01]  /*68c0*/  FFMA R15, R49, R54, R16 ;  /* 0x00000036310f7223 */ /* 0x000fe20000000010 */
[----:B------:R-:W-:Y:S01]  /*68d0*/  FFMA R16, R13, R6, RZ ;  /* 0x000000060d107223 */ /* 0x000fe200000000ff */
[----:B------:R-:W-:Y:S01]  /*68e0*/  FFMA R13, R53, R61, R14 ;  /* 0x0000003d350d7223 */ /* 0x000fe2000000000e */
[----:B------:R-:W-:Y:S01]  /*68f0*/  FFMA R14, R2, R8, RZ ;  /* 0x00000008020e7223 */ /* 0x000fe200000000ff */
[C---:B------:R-:W-:Y:S01]  /*6900*/  FFMA R15, R50.reuse, R55, R15 ;  /* 0x00000037320f7223 */ /* 0x040fe2000000000f */
[----:B------:R-:W-:Y:S01]  /*6910*/  FFMA R27, R50, R57, R27 ;  /* 0x00000039321b7223 */ /* 0x000fe2000000001b */
[----:B------:R-:W-:Y:S01]  /*6920*/  FADD R13, R13, R26 ;  /* 0x0000001a0d0d7221 */ /* 0x000fe20000000000 */
[----:B------:R-:W-:Y:S01]  /*6930*/  FFMA R26, R5, R10, RZ ;  /* 0x0000000a051a7223 */ /* 0x000fe200000000ff */
[----:B------:R-:W-:Y:S01]  /*6940*/  FFMA R30, R15, R62, R16 ;  /* 0x0000003e0f1e7223 */ /* 0x000fe20000000010 */
[----:B------:R-:W-:Y:S01]  /*6950*/  FFMA R16, R7, R8, RZ ;  /* 0x0000000807107223 */ /* 0x000fe200000000ff */
[----:B------:R-:W-:Y:S01]  /*6960*/  FFMA R14, R47, R66, R14 ;  /* 0x000000422f0e7223 */ /* 0x000fe2000000000e */
[----:B------:R-:W-:Y:S01]  /*6970*/  FADD R46, R13, 1.0000000116860974231e-07 ;  /* 0x33d6bf950d2e7421 */ /* 0x000fe20000000000 */
[----:B------:R-:W-:Y:S01]  /*6980*/  FFMA R26, R9, R68, R26 ;  /* 0x00000044091a7223 */ /* 0x000fe2000000001a */
[----:B------:R-:W-:Y:S01]  /*6990*/  FFMA R17, R65, R66, R16 ;  /* 0x0000004241117223 */ /* 0x000fe20000000010 */
[----:B------:R-:W-:Y:S01]  /*69a0*/  FFMA R13, R51, R54, R14 ;  /* 0x00000036330d7223 */ /* 0x000fe2000000000e */
[----:B------:R-:W0:Y:S01]  /*69b0*/  MUFU.RCP R29, R46 ;  /* 0x0000002e001d7308 */ /* 0x000e220000001000 */
        /* <DEDUP_REMOVED lines=8> */
[----:B------:R-:W-:-:S02]  /*6a40*/  FFMA R26, R13, R6, RZ ;  /* 0x000000060d1a7223 */ /* 0x000fc400000000ff */
[----:B------:R-:W-:Y:S01]  /*6a50*/  FADD R15, R14, R15 ;  /* 0x0000000f0e0f7221 */ /* 0x000fe20000000000 */
[----:B------:R-:W-:Y:S01]  /*6a60*/  FFMA R13, R51, R56, R16 ;  /* 0x00000038330d7223 */ /* 0x000fe20000000010 */
[----:B------:R-:W-:Y:S01]  /*6a70*/  FFMA R28, R27, R62, R26 ;  /* 0x0000003e1b1c7223 */ /* 0x000fe2000000001a */
[----:B------:R-:W-:Y:S01]  /*6a80*/  FFMA R26, R7, R10, RZ ;  /* 0x0000000a071a7223 */ /* 0x000fe200000000ff */
[----:B------:R-:W1:Y:S01]  /*6a90*/  FCHK P0, R15, R46 ;  /* 0x0000002e0f007302 */ /* 0x000e620000000000 */
[----:B------:R-:W-:Y:S01]  /*6aa0*/  FFMA R14, R3, R6, RZ ;  /* 0x00000006030e7223 */ /* 0x000fe200000000ff */
[----:B0-----:R-:W-:Y:S01]  /*6ab0*/  FFMA R30, -R46, R29, 1 ;  /* 0x3f8000002e1e7423 */ /* 0x001fe2000000011d */
[----:B------:R-:W-:Y:S01]  /*6ac0*/  FFMA R17, R65, R68, R26 ;  /* 0x0000004441117223 */ /* 0x000fe2000000001a */
[-C--:B------:R-:W-:Y:S01]  /*6ad0*/  FFMA R13, R52, R57.reuse, R13 ;  /* 0x00000039340d7223 */ /* 0x080fe2000000000d */
[----:B------:R-:W-:Y:S01]  /*6ae0*/  FFMA R14, R49, R62, R14 ;  /* 0x0000003e310e7223 */ /* 0x000fe2000000000e */
[----:B------:R-:W-:Y:S01]  /*6af0*/  FFMA R30, R29, R30, R29 ;  /* 0x0000001e1d1e7223 */ /* 0x000fe2000000001d */
[----:B------:R-:W-:Y:S01]  /*6b00*/  FFMA R16, R48, R56, R17 ;  /* 0x0000003830107223 */ /* 0x000fe20000000011 */
[-C--:B------:R-:W-:Y:S01]  /*6b10*/  FFMA R28, R13, R64.reuse, R28 ;  /* 0x000000400d1c7223 */ /* 0x080fe2000000001c */
[----:B------:R-:W-:Y:S01]  /*6b20*/  FFMA R17, R51, R64, R14 ;  /* 0x0000004033117223 */ /* 0x000fe2000000000e */
[----:B------:R-:W-:Y:S01]  /*6b30*/  FFMA R19, R15, R30, RZ ;  /* 0x0000001e0f137223 */ /* 0x000fe200000000ff */
[----:B------:R-:W-:-:S02]  /*6b40*/  FFMA R13, R53, R57, R16 ;  /* 0x00000039350d7223 */ /* 0x000fc40000000010 */
[----:B------:R-:W-:Y:S01]  /*6b50*/  FADD R17, R17, R48 ;  /* 0x0000003011117221 */ /* 0x000fe20000000000 */
[----:B------:R-:W-:Y:S01]  /*6b60*/  FFMA R44, -R46, R19, R15 ;  /* 0x000000132e2c7223 */ /* 0x000fe2000000010f */
[----:B------:R-:W-:-:S03]  /*6b70*/  FADD R13, R13, R28 ;  /* 0x0000001c0d0d7221 */ /* 0x000fc60000000000 */
[----:B------:R-:W-:Y:S01]  /*6b80*/  FFMA R44, R30, R44, R19 ;  /* 0x0000002c1e2c7223 */ /* 0x000fe20000000013 */
[----:B-1----:R-:W-:Y:S06]  /*6b90*/  @!P0 BRA `(.L_x_278) ;  /* 0x0000000000108947 */ /* 0x002fec0003800000 */
[----:B------:R-:W-:Y:S02]  /*6ba0*/  MOV R16, R46 ;  /* 0x0000002e00107202 */ /* 0x000fe40000000f00 */
[----:B------:R-:W-:-:S07]  /*6bb0*/  MOV R26, 0x6bd0 ;  /* 0x00006bd0001a7802 */ /* 0x000fce0000000f00 */
[----:B--23-5:R-:W-:Y:S05]  /*6bc0*/  CALL.REL.NOINC `($__internal_7_$__cuda_sm3x_div_rn_noftz_f32_slowpath) ;  /* 0x000000f800ec7944 */ /* 0x02cfea0003c00000 */
[----:B------:R-:W-:-:S07]  /*6bd0*/  MOV R44, R15 ;  /* 0x0000000f002c7202 */ /* 0x000fce0000000f00 */
.L_x_278:
[----:B------:R-:W-:Y:S05]  /*6be0*/  BSYNC.RECONVERGENT B3 ;  /* 0x0000000000037941 */ /* 0x000fea0003800200 */
.L_x_277:
        /* <DEDUP_REMOVED lines=12> */
[----:B--23-5:R-:W-:Y:S05]  /*6cb0*/  CALL.REL.NOINC `($__internal_7_$__cuda_sm3x_div_rn_noftz_f32_slowpath) ;  /* 0x000000f800b07944 */ /* 0x02cfea0003c00000 */
[----:B------:R-:W-:-:S07]  /*6cc0*/  MOV R45, R15 ;  /* 0x0000000f002d7202 */ /* 0x000fce0000000f00 */
.L_x_280:
[----:B------:R-:W-:Y:S05]  /*6cd0*/  BSYNC.RECONVERGENT B3 ;  /* 0x0000000000037941 */ /* 0x000fea0003800200 */
.L_x_279:
[----:B------:R-:W-:Y:S01]  /*6ce0*/  FSETP.GTU.AND P0, PT, R17, 0.20000000298023223877, PT ;  /* 0x3e4ccccd1100780b */ /* 0x000fe20003f0c000 */
[----:B------:R-:W-:Y:S01]  /*6cf0*/  BSSY.RECONVERGENT B3, `(.L_x_281) ;  /* 0x000023f000037945 */ /* 0x000fe20003800200 */
[----:B------:R-:W-:Y:S01]  /*6d00*/  HFMA2 R13, -RZ, RZ, 1.875, 0 ;  /* 0x3f800000ff0d7431 */ /* 0x000fe200000001ff */
[----:B------:R-:W-:Y:S01]  /*6d10*/  CS2R R122, SRZ ;  /* 0x00000000007a7805 */ /* 0x000fe2000001ff00 */
[----:B------:R-:W-:Y:S01]  /*6d20*/  HFMA2 R46, -RZ, RZ, 0, 0 ;  /* 0x00000000ff2e7431 */ /* 0x000fe200000001ff */
[----:B------:R-:W-:Y:S02]  /*6d30*/  MOV R15, 0x3f800000 ;  /* 0x3f800000000f7802 */ /* 0x000fe40000000f00 */
[----:B------:R-:W-:-:S06]  /*6d40*/  MOV R19, RZ ;  /* 0x000000ff00137202 */ /* 0x000fcc0000000f00 */
[----:B------:R-:W-:Y:S05]  /*6d50*/  @!P0 BRA `(.L_x_282) ;  /* 0x0000002000e08947 */ /* 0x000fea0003800000 */
[----:B------:R-:W-:Y:S01]  /*6d60*/  FMUL R17, R23, R23 ;  /* 0x0000001717117220 */ /* 0x000fe20000400000 */
[-C--:B-----5:R-:W-:Y:S01]  /*6d70*/  FMUL R15, R24, R21.reuse ;  /* 0x00000015180f7220 */ /* 0x0a0fe20000400000 */
[----:B--2---:R-:W-:Y:S01]  /*6d80*/  FMUL R120, R130, 0.5 ;  /* 0x3f00000082787820 */ /* 0x004fe20000400000 */
[-C--:B------:R-:W-:Y:S01]  /*6d90*/  FMUL R26, R24, R22.reuse ;  /* 0x00000016181a7220 */ /* 0x080fe20000400000 */
[----:B------:R-:W-:Y:S01]  /*6da0*/  FFMA R14, R21, R21, R17 ;  /* 0x00000015150e7223 */ /* 0x000fe20000000011 */
[CCC-:B------:R-:W-:Y:S01]  /*6db0*/  FFMA R13, R23.reuse, R22.reuse, R15.reuse ;  /* 0x00000016170d7223 */ /* 0x1c0fe2000000000f */
[----:B------:R-:W-:Y:S01]  /*6dc0*/  FMUL R31, R120, 0.63661974668502807617 ;  /* 0x3f22f983781f7820 */ /* 0x000fe20000400000 */
[-C--:B------:R-:W-:Y:S01]  /*6dd0*/  FFMA R27, R23, R22.reuse, -R15 ;  /* 0x00000016171b7223 */ /* 0x080fe2000000080f */
[----:B------:R-:W-:Y:S01]  /*6de0*/  FADD R14, R14, R14 ;  /* 0x0000000e0e0e7221 */ /* 0x000fe20000000000 */
[----:B------:R-:W-:Y:S01]  /*6df0*/  FADD R13, R13, R13 ;  /* 0x0000000d0d0d7221 */ /* 0x000fe20000000000 */
[----:B------:R-:W0:Y:S01]  /*6e00*/  F2I.NTZ R33, R31 ;  /* 0x0000001f00217305 */ /* 0x000e220000203100 */
[----:B------:R-:W-:Y:S01]  /*6e10*/  FFMA R17, R22, R22, R17 ;  /* 0x0000001616117223 */ /* 0x000fe20000000011 */
[----:B------:R-:W-:Y:S01]  /*6e20*/  FADD R19, -R14, 1 ;  /* 0x3f8000000e137421 */ /* 0x000fe20000000100 */
[----:B------:R-:W-:Y:S01]  /*6e30*/  FFMA R16, RZ, R13, RZ ;  /* 0x0000000dff107223 */ /* 0x000fe200000000ff */
[----:B------:R-:W-:Y:S01]  /*6e40*/  FFMA R14, R13, R12, RZ ;  /* 0x0000000c0d0e7223 */ /* 0x000fe200000000ff */
[----:B------:R-:W-:Y:S01]  /*6e50*/  FFMA R13, R23, R21, -R26 ;  /* 0x00000015170d7223 */ /* 0x000fe2000000081a */
[----:B------:R-:W-:Y:S01]  /*6e60*/  FADD R17, R17, R17 ;  /* 0x0000001111117221 */ /* 0x000fe20000000000 */
[--C-:B------:R-:W-:Y:S01]  /*6e70*/  FFMA R32, R19, R20, R16.reuse ;  /* 0x0000001413207223 */ /* 0x100fe20000000010 */
[-C--:B------:R-:W-:Y:S01]  /*6e80*/  FFMA R46, RZ, R19.reuse, R16 ;  /* 0x00000013ff2e7223 */ /* 0x080fe20000000010 */
[----:B------:R-:W-:Y:S01]  /*6e90*/  FFMA R14, RZ, R19, R14 ;  /* 0x00000013ff0e7223 */ /* 0x000fe2000000000e */
[----:B------:R-:W-:Y:S01]  /*6ea0*/  FMUL R16, R22, R22 ;  /* 0x0000001616107220 */ /* 0x000fe20000400000 */
[----:B------:R-:W-:Y:S01]  /*6eb0*/  FMUL R19, R24, R23 ;  /* 0x0000001718137220 */ /* 0x000fe20000400000 */
[----:B------:R-:W-:Y:S01]  /*6ec0*/  FADD R13, R13, R13 ;  /* 0x0000000d0d0d7221 */ /* 0x000fe20000000000 */
[-C--:B------:R-:W-:Y:S01]  /*6ed0*/  FFMA R26, R23, R21.reuse, R26 ;  /* 0x00000015171a7223 */ /* 0x080fe2000000001a */
[-C--:B------:R-:W-:Y:S01]  /*6ee0*/  FFMA R16, R21, R21.reuse, R16 ;  /* 0x0000001515107223 */ /* 0x080fe20000000010 */
[----:B------:R-:W-:Y:S01]  /*6ef0*/  FFMA R15, R22, R21, R19 ;  /* 0x00000015160f7223 */ /* 0x000fe20000000013 */
[----:B------:R-:W-:Y:S01]  /*6f00*/  FFMA R28, R13, R12, RZ ;  /* 0x0000000c0d1c7223 */ /* 0x000fe200000000ff */
[----:B------:R-:W-:Y:S01]  /*6f10*/  FFMA R30, RZ, R13, RZ ;  /* 0x0000000dff1e7223 */ /* 0x000fe200000000ff */
[----:B------:R-:W-:Y:S01]  /*6f20*/  FADD R16, R16, R16 ;  /* 0x0000001010107221 */ /* 0x000fe20000000000 */
[----:B------:R-:W-:Y:S01]  /*6f30*/  FADD R29, R15, R15 ;  /* 0x0000000f0f1d7221 */ /* 0x000fe20000000000 */
[----:B------:R-:W-:Y:S01]  /*6f40*/  FADD R27, R27, R27 ;  /* 0x0000001b1b1b7221 */ /* 0x000fe20000000000 */
[----:B------:R-:W-:Y:S01]  /*6f50*/  FFMA R19, R22, R21, -R19 ;  /* 0x0000001516137223 */ /* 0x000fe20000000813 */
[----:B------:R-:W-:Y:S01]  /*6f60*/  FADD R13, -R16, 1 ;  /* 0x3f800000100d7421 */ /* 0x000fe20000000100 */
[-C--:B------:R-:W-:Y:S01]  /*6f70*/  FFMA R15, RZ, R29.reuse, R28 ;  /* 0x0000001dff0f7223 */ /* 0x080fe2000000001c */
[--C-:B------:R-:W-:Y:S01]  /*6f80*/  FFMA R78, R29, R20, R30.reuse ;  /* 0x000000141d4e7223 */ /* 0x100fe2000000001e */
[----:B------:R-:W-:Y:S01]  /*6f90*/  FFMA R118, RZ, R29, R30 ;  /* 0x0000001dff767223 */ /* 0x000fe2000000001e */
[----:B0-----:R-:W-:Y:S01]  /*6fa0*/  I2FP.F32.S32 R29, R33 ;  /* 0x00000021001d7245 */ /* 0x001fe20000201400 */
[----:B------:R-:W-:Y:S01]  /*6fb0*/  FFMA R16, R13, R12, RZ ;  /* 0x0000000c0d107223 */ /* 0x000fe200000000ff */
[----:B------:R-:W-:Y:S01]  /*6fc0*/  FFMA R28, RZ, R13, RZ ;  /* 0x0000000dff1c7223 */ /* 0x000fe200000000ff */
[----:B------:R-:W-:Y:S01]  /*6fd0*/  FADD R13, -R17, 1 ;  /* 0x3f800000110d7421 */ /* 0x000fe20000000100 */
[----:B------:R-:W-:Y:S01]  /*6fe0*/  FADD R17, R26, R26 ;  /* 0x0000001a1a117221 */ /* 0x000fe20000000000 */
[----:B------:R-:W-:Y:S01]  /*6ff0*/  FFMA R26, R29, -1.5707962512969970703, R120 ;  /* 0xbfc90fda1d1a7823 */ /* 0x000fe20000000078 */
[-C--:B------:R-:W-:Y:S01]  /*7000*/  FFMA R16, RZ, R27.reuse, R16 ;  /* 0x0000001bff107223 */ /* 0x080fe20000000010 */
[----:B------:R-:W-:Y:S01]  /*7010*/  FADD R19, R19, R19 ;  /* 0x0000001313137221 */ /* 0x000fe20000000000 */
[--C-:B------:R-:W-:Y:S01]  /*7020*/  FFMA R30, R27, R20, R28.reuse ;  /* 0x000000141b1e7223 */ /* 0x100fe2000000001c */
[----:B------:R-:W-:Y:S01]  /*7030*/  FFMA R28, RZ, R27, R28 ;  /* 0x0000001bff1c7223 */ /* 0x000fe2000000001c */
[-C--:B------:R-:W-:Y:S01]  /*7040*/  FFMA R15, RZ, R13.reuse, R15 ;  /* 0x0000000dff0f7223 */ /* 0x080fe2000000000f */
[----:B------:R-:W-:Y:S01]  /*7050*/  FFMA R78, RZ, R13, R78 ;  /* 0x0000000dff4e7223 */ /* 0x000fe2000000004e */
[-C--:B------:R-:W-:Y:S01]  /*7060*/  FFMA R118, R13, R18.reuse, R118 ;  /* 0x000000120d767223 */ /* 0x080fe20000000076 */
[----:B------:R-:W-:Y:S01]  /*7070*/  FFMA R26, R29, -7.5497894158615963534e-08, R26 ;  /* 0xb3a221681d1a7823 */ /* 0x000fe2000000001a */
[----:B------:R-:W-:Y:S01]  /*7080*/  FSETP.GE.AND P0, PT, |R120|, 105615, PT ;  /* 0x47ce47807800780b */ /* 0x000fe20003f06200 */
[----:B------:R-:W-:Y:S01]  /*7090*/  FFMA R14, RZ, R19, R14 ;  /* 0x00000013ff0e7223 */ /* 0x000fe2000000000e */
[-C--:B------:R-:W-:Y:S01]  /*70a0*/  FFMA R13, RZ, R17.reuse, R16 ;  /* 0x00000011ff0d7223 */ /* 0x080fe20000000010 */
[----:B------:R-:W-:Y:S01]  /*70b0*/  FFMA R30, RZ, R17, R30 ;  /* 0x00000011ff1e7223 */ /* 0x000fe2000000001e */
[----:B------:R-:W-:Y:S01]  /*70c0*/  FFMA R27, RZ, R19, R32 ;  /* 0x00000013ff1b7223 */ /* 0x000fe20000000020 */
[-C--:B------:R-:W-:Y:S01]  /*70d0*/  FFMA R17, R17, R18.reuse, R28 ;  /* 0x0000001211117223 */ /* 0x080fe2000000001c */
[----:B------:R-:W-:Y:S01]  /*70e0*/  FFMA R32, R19, R18, R46 ;  /* 0x0000001213207223 */ /* 0x000fe2000000002e */
[----:B------:R-:W-:Y:S01]  /*70f0*/  FFMA R28, R29, -5.3903029534742383927e-15, R26 ;  /* 0xa7c234c51d1c7823 */ /* 0x000fe2000000001a */
[CC--:B------:R-:W-:Y:S01]  /*7100*/  FFMA R29, R14.reuse, R15.reuse, RZ ;  /* 0x0000000f0e1d7223 */ /* 0x0c0fe200000000ff */
[-C--:B------:R-:W-:Y:S01]  /*7110*/  FFMA R31, R15, R15.reuse, RZ ;  /* 0x0000000f0f1f7223 */ /* 0x080fe200000000ff */
[CC--:B------:R-:W-:Y:S01]  /*7120*/  FFMA R19, R13.reuse, R14.reuse, RZ ;  /* 0x0000000e0d137223 */ /* 0x0c0fe200000000ff */
[C---:B------:R-:W-:Y:S01]  /*7130*/  FFMA R15, R13.reuse, R15, RZ ;  /* 0x0000000f0d0f7223 */ /* 0x040fe200000000ff */
[----:B------:R-:W-:Y:S01]  /*7140*/  FFMA R16, R14, R14, RZ ;  /* 0x0000000e0e107223 */ /* 0x000fe200000000ff */
[----:B------:R-:W-:Y:S01]  /*7150*/  FFMA R13, R13, R13, RZ ;  /* 0x0000000d0d0d7223 */ /* 0x000fe200000000ff */
[CC--:B------:R-:W-:Y:S01]  /*7160*/  FFMA R14, R30.reuse, R27.reuse, R19 ;  /* 0x0000001b1e0e7223 */ /* 0x0c0fe20000000013 */
[-C--:B------:R-:W-:Y:S01]  /*7170*/  FFMA R15, R30, R78.reuse, R15 ;  /* 0x0000004e1e0f7223 */ /* 0x080fe2000000000f */
[C---:B------:R-:W-:Y:S01]  /*7180*/  FFMA R69, R27.reuse, R27, R16 ;  /* 0x0000001b1b457223 */ /* 0x040fe20000000010 */
[-C--:B------:R-:W-:Y:S01]  /*7190*/  FFMA R29, R27, R78.reuse, R29 ;  /* 0x0000004e1b1d7223 */ /* 0x080fe2000000001d */
[----:B------:R-:W-:Y:S01]  /*71a0*/  FFMA R31, R78, R78, R31 ;  /* 0x0000004e4e1f7223 */ /* 0x000fe2000000001f */
[----:B------:R-:W-:Y:S01]  /*71b0*/  FFMA R30, R30, R30, R13 ;  /* 0x0000001e1e1e7223 */ /* 0x000fe2000000000d */
[----:B------:R-:W-:Y:S01]  /*71c0*/  BSSY.RECONVERGENT B0, `(.L_x_283) ;  /* 0x0000067000007945 */ /* 0x000fe20003800200 */
[C---:B------:R-:W-:Y:S01]  /*71d0*/  FFMA R13, R17.reuse, R32, R14 ;  /* 0x00000020110d7223 */ /* 0x040fe2000000000e */
[C---:B------:R-:W-:Y:S01]  /*71e0*/  FFMA R14, R17.reuse, R118, R15 ;  /* 0x00000076110e7223 */ /* 0x040fe2000000000f */
[C---:B------:R-:W-:Y:S01]  /*71f0*/  FFMA R69, R32.reuse, R32, R69 ;  /* 0x0000002020457223 */ /* 0x040fe20000000045 */
[-C--:B------:R-:W-:Y:S01]  /*7200*/  FFMA R46, R32, R118.reuse, R29 ;  /* 0x00000076202e7223 */ /* 0x080fe2000000001d */
[----:B------:R-:W-:Y:S01]  /*7210*/  FFMA R78, R118, R118, R31 ;  /* 0x00000076764e7223 */ /* 0x000fe2000000001f */
[----:B------:R-:W-:Y:S01]  /*7220*/  FFMA R17, R17, R17, R30 ;  /* 0x0000001111117223 */ /* 0x000fe2000000001e */
        /* <DEDUP_REMOVED lines=8> */
[----:B------:R-:W0:Y:S01]  /*72b0*/  LDCU.64 UR6, c[0x4][URZ] ;  /* 0x01000000ff0677ac */ /* 0x000e220008000a00 */
[----:B------:R-:W-:Y:S01]  /*72c0*/  LOP3.LUT R19, R15, 0x80000000, RZ, 0xfc, !PT ;  /* 0x800000000f137812 */ /* 0x000fe200078efcff */
[----:B------:R-:W-:Y:S01]  /*72d0*/  UMOV UR5, URZ ;  /* 0x000000ff00057c82 */ /* 0x000fe20008000000 */
[----:B------:R-:W-:-:S05]  /*72e0*/  UMOV UR4, URZ ;  /* 0x000000ff00047c82 */ /* 0x000fca0008000000 */
.L_x_285:
        /* <DEDUP_REMOVED lines=14> */
[----:B------:R-:W-:Y:S02]  /*73d0*/  IADD3.X R31, PT, PT, R27, UR5, RZ, P2, !PT ;  /* 0x000000051b1f7c10 */ /* 0x000fe400097fe4ff */
        /* <DEDUP_REMOVED lines=9> */
[----:B------:R-:W-:Y:S01]  /*7470*/  SHF.R.U32.HI R15, RZ, 0x17, R120 ;  /* 0x00000017ff0f7819 */ /* 0x000fe20000011678 */
[----:B------:R-:W-:Y:S03]  /*7480*/  BSSY.RECONVERGENT B1, `(.L_x_286) ;  /* 0x0000028000017945 */ /* 0x000fe60003800200 */
        /* <DEDUP_REMOVED lines=14> */
[-C--:B------:R-:W-:Y:S02]  /*7570*/  @P4 MOV R16, R95.reuse ;  /* 0x0000005f00104202 */ /* 0x080fe40000000f00 */
[----:B------:R-:W-:Y:S02]  /*7580*/  ISETP.EQ.AND P4, PT, R26, RZ, PT ;  /* 0x000000ff1a00720c */ /* 0x000fe40003f82270 */
        /* <DEDUP_REMOVED lines=23> */
.L_x_287:
[----:B------:R-:W-:Y:S05]  /*7700*/  BSYNC.RECONVERGENT B1 ;  /* 0x0000000000017941 */ /* 0x000fea0003800200 */
.L_x_286:
        /* <DEDUP_REMOVED lines=18> */
.L_x_284:
[----:B------:R-:W-:Y:S05]  /*7830*/  BSYNC.RECONVERGENT B0 ;  /* 0x0000000000007941 */ /* 0x000fea0003800200 */
.L_x_283:
[----:B------:R-:W-:Y:S01]  /*7840*/  HFMA2 R120, -RZ, RZ, 1.0244140625, 0 ;  /* 0x3c190000ff787431 */ /* 0x000fe200000001ff */
[----:B------:R-:W-:Y:S01]  /*7850*/  MOV R118, R28 ;  /* 0x0000001c00767202 */ /* 0x000fe20000000f00 */
[----:B---3--:R-:W-:Y:S01]  /*7860*/  FMUL R32, R128, 0.5 ;  /* 0x3f00000080207820 */ /* 0x008fe20000400000 */
[----:B------:R-:W-:Y:S01]  /*7870*/  LOP3.LUT R33, R33, 0x1, RZ, 0xc0, !PT ;  /* 0x0000000121217812 */ /* 0x000fe200078ec0ff */
[----:B------:R-:W-:Y:S01]  /*7880*/  BSSY.RECONVERGENT B0, `(.L_x_288) ;  /* 0x0000073000007945 */ /* 0x000fe20003800200 */
[C---:B------:R-:W-:Y:S01]  /*7890*/  FSETP.NEU.AND P0, PT, |R118|.reuse, 0.00049096695147454738617, PT ;  /* 0x3a00b43c7600780b */ /* 0x040fe20003f0d200 */
[----:B------:R-:W-:Y:S01]  /*78a0*/  FMUL R15, R118, R118 ;  /* 0x00000076760f7220 */ /* 0x000fe20000400000 */
[----:B------:R-:W-:Y:S01]  /*78b0*/  FMUL R26, R32, 0.63661974668502807617 ;  /* 0x3f22f983201a7820 */ /* 0x000fe20000400000 */
[----:B------:R-:W-:Y:S02]  /*78c0*/  ISETP.NE.U32.AND P1, PT, R33, 0x1, PT ;  /* 0x000000012100780c */ /* 0x000fe40003f25070 */
[C---:B------:R-:W-:Y:S01]  /*78d0*/  FFMA R16, R15.reuse, R120, 0.003265380859375 ;  /* 0x3b5600000f107423 */ /* 0x040fe20000000078 */
[----:B------:R-:W0:Y:S03]  /*78e0*/  F2I.NTZ R30, R26 ;  /* 0x0000001a001e7305 */ /* 0x000e260000203100 */
[----:B------:R-:W-:-:S04]  /*78f0*/  FFMA R16, R15, R16, 0.0242919921875 ;  /* 0x3cc700000f107423 */ /* 0x000fc80000000010 */
[----:B------:R-:W-:-:S04]  /*7900*/  FFMA R16, R15, R16, 0.053466796875 ;  /* 0x3d5b00000f107423 */ /* 0x000fc80000000010 */
[----:B------:R-:W-:-:S04]  /*7910*/  FFMA R16, R15, R16, 0.13337790966033935547 ;  /* 0x3e0894380f107423 */ /* 0x000fc80000000010 */
[C---:B------:R-:W-:Y:S01]  /*7920*/  FFMA R19, R15.reuse, R16, 0.33333230018615722656 ;  /* 0x3eaaaa880f137423 */ /* 0x040fe20000000010 */
[----:B------:R-:W-:-:S04]  /*7930*/  FMUL R15, R15, R118 ;  /* 0x000000760f0f7220 */ /* 0x000fc80000400000 */
[----:B------:R-:W-:Y:S01]  /*7940*/  @P0 FFMA R118, R19, R15, R118 ;  /* 0x0000000f13760223 */ /* 0x000fe20000000076 */
[----:B------:R-:W-:Y:S02]  /*7950*/  FSETP.GE.AND P0, PT, |R32|, 105615, PT ;  /* 0x47ce47802000780b */ /* 0x000fe40003f06200 */
[----:B0-----:R-:W-:-:S03]  /*7960*/  I2FP.F32.S32 R15, R30 ;  /* 0x0000001e000f7245 */ /* 0x001fc60000201400 */
[----:B------:R-:W0:Y:S02]  /*7970*/  @!P1 MUFU.RCP R118, -R118 ;  /* 0x8000007600769308 */ /* 0x000e240000001000 */
[----:B------:R-:W-:-:S04]  /*7980*/  FFMA R16, R15, -1.5707962512969970703, R32 ;  /* 0xbfc90fda0f107823 */ /* 0x000fc80000000020 */
[----:B------:R-:W-:-:S04]  /*7990*/  FFMA R16, R15, -7.5497894158615963534e-08, R16 ;  /* 0xb3a221680f107823 */ /* 0x000fc80000000010 */
[----:B------:R-:W-:Y:S01]  /*79a0*/  FFMA R15, R15, -5.3903029534742383927e-15, R16 ;  /* 0xa7c234c50f0f7823 */ /* 0x000fe20000000010 */
        /* <DEDUP_REMOVED lines=8> */
[----:B------:R-:W1:Y:S01]  /*7a30*/  LDCU.64 UR6, c[0x4][URZ] ;  /* 0x01000000ff0677ac */ /* 0x000e620008000a00 */
[----:B------:R-:W-:Y:S01]  /*7a40*/  LOP3.LUT R19, R15, 0x80000000, RZ, 0xfc, !PT ;  /* 0x800000000f137812 */ /* 0x000fe200078efcff */
[----:B------:R-:W-:Y:S01]  /*7a50*/  UMOV UR5, URZ ;  /* 0x000000ff00057c82 */ /* 0x000fe20008000000 */
[----:B------:R-:W-:-:S05]  /*7a60*/  UMOV UR4, URZ ;  /* 0x000000ff00047c82 */ /* 0x000fca0008000000 */
.L_x_290:
        /* <DEDUP_REMOVED lines=65> */
.L_x_292:
[----:B------:R-:W-:Y:S05]  /*7e80*/  BSYNC.RECONVERGENT B1 ;  /* 0x0000000000017941 */ /* 0x000fea0003800200 */
.L_x_291:
        /* <DEDUP_REMOVED lines=18> */
.L_x_289:
[----:B------:R-:W-:Y:S05]  /*7fb0*/  BSYNC.RECONVERGENT B0 ;  /* 0x0000000000007941 */ /* 0x000fea0003800200 */
.L_x_288:
[----:B------:R-:W-:Y:S01]  /*7fc0*/  MOV R127, R15 ;  /* 0x0000000f007f7202 */ /* 0x000fe20000000f00 */
[----:B0-----:R-:W-:Y:S01]  /*7fd0*/  FADD R28, R118, R118 ;  /* 0x00000076761c7221 */ /* 0x001fe20000000000 */
[----:B------:R-:W-:Y:S01]  /*7fe0*/  LOP3.LUT R30, R30, 0x1, RZ, 0xc0, !PT ;  /* 0x000000011e1e7812 */ /* 0x000fe200078ec0ff */
[----:B------:R-:W-:Y:S01]  /*7ff0*/  BSSY.RECONVERGENT B4, `(.L_x_293) ;  /* 0x0000019000047945 */ /* 0x000fe20003800200 */
[C---:B------:R-:W-:Y:S01]  /*8000*/  FSETP.NEU.AND P0, PT, |R127|.reuse, 0.00049096695147454738617, PT ;  /* 0x3a00b43c7f00780b */ /* 0x040fe20003f0d200 */
[----:B------:R-:W-:Y:S01]  /*8010*/  FMUL R15, R127, R127 ;  /* 0x0000007f7f0f7220 */ /* 0x000fe20000400000 */
[----:B------:R-:W0:Y:S01]  /*8020*/  MUFU.RCP R19, R28 ;  /* 0x0000001c00137308 */ /* 0x000e220000001000 */
[----:B------:R-:W-:Y:S02]  /*8030*/  ISETP.NE.U32.AND P1, PT, R30, 0x1, PT ;  /* 0x000000011e00780c */ /* 0x000fe40003f25070 */
[----:B------:R-:W-:-:S04]  /*8040*/  FFMA R16, R15, R120, 0.003265380859375 ;  /* 0x3b5600000f107423 */ /* 0x000fc80000000078 */
[----:B------:R-:W-:-:S04]  /*8050*/  FFMA R16, R15, R16, 0.0242919921875 ;  /* 0x3cc700000f107423 */ /* 0x000fc80000000010 */
[----:B------:R-:W-:-:S04]  /*8060*/  FFMA R16, R15, R16, 0.053466796875 ;  /* 0x3d5b00000f107423 */ /* 0x000fc80000000010 */
[----:B------:R-:W-:-:S04]  /*8070*/  FFMA R16, R15, R16, 0.13337790966033935547 ;  /* 0x3e0894380f107423 */ /* 0x000fc80000000010 */
[C---:B------:R-:W-:Y:S01]  /*8080*/  FFMA R16, R15.reuse, R16, 0.33333230018615722656 ;  /* 0x3eaaaa880f107423 */ /* 0x040fe20000000010 */
[----:B------:R-:W-:-:S04]  /*8090*/  FMUL R15, R15, R127 ;  /* 0x0000007f0f0f7220 */ /* 0x000fc80000400000 */
[----:B------:R-:W-:Y:S01]  /*80a0*/  @P0 FFMA R127, R16, R15, R127 ;  /* 0x0000000f107f0223 */ /* 0x000fe2000000007f */
[----:B------:R-:W-:Y:S01]  /*80b0*/  I2FP.F32.S32 R15, R131 ;  /* 0x00000083000f7245 */ /* 0x000fe20000201400 */
[----:B0-----:R-:W-:-:S03]  /*80c0*/  FFMA R16, -R28, R19, 1 ;  /* 0x3f8000001c107423 */ /* 0x001fc60000000113 */
        /* <DEDUP_REMOVED lines=11> */
.L_x_294:
[----:B------:R-:W-:Y:S05]  /*8180*/  BSYNC.RECONVERGENT B4 ;  /* 0x0000000000047941 */ /* 0x000fea0003800200 */
.L_x_293:
[----:B-1----:R-:W-:Y:S01]  /*8190*/  FADD R28, R127, R127 ;  /* 0x0000007f7f1c7221 */ /* 0x002fe20000000000 */
[----:B------:R-:W-:Y:S01]  /*81a0*/  I2FP.F32.S32 R15, R126 ;  /* 0x0000007e000f7245 */ /* 0x000fe20000201400 */
[----:B------:R-:W-:Y:S02]  /*81b0*/  BSSY.RECONVERGENT B4, `(.L_x_295) ;  /* 0x000000d000047945 */ /* 0x000fe40003800200 */
        /* <DEDUP_REMOVED lines=12> */
.L_x_296:
[----:B------:R-:W-:Y:S05]  /*8280*/  BSYNC.RECONVERGENT B4 ;  /* 0x0000000000047941 */ /* 0x000fea0003800200 */
.L_x_295:
[-C--:B------:R-:W-:Y:S01]  /*8290*/  FFMA R15, R4, R6.reuse, RZ ;  /* 0x00000006040f7223 */ /* 0x080fe200000000ff */
[----:B------:R-:W-:Y:S01]  /*82a0*/  FFMA R26, R9, R6, RZ ;  /* 0x00000006091a7223 */ /* 0x000fe200000000ff */
[----:B------:R-:W-:Y:S02]  /*82b0*/  BSSY.RECONVERGENT B4, `(.L_x_297) ;  /* 0x0000018000047945 */ /* 0x000fe40003800200 */
[-C--:B------:R-:W-:Y:S01]  /*82c0*/  FFMA R15, R50, R62.reuse, R15 ;  /* 0x0000003e320f7223 */ /* 0x080fe2000000000f */
[----:B------:R-:W-:-:S03]  /*82d0*/  FFMA R26, R63, R62, R26 ;  /* 0x0000003e3f1a7223 */ /* 0x000fc6000000001a */
[----:B------:R-:W-:Y:S01]  /*82e0*/  FFMA R16, R52, R64, R15 ;  /* 0x0000004034107223 */ /* 0x000fe2000000000f */
[----:B------:R-:W-:Y:S01]  /*82f0*/  FFMA R15, R5, R6, RZ ;  /* 0x00000006050f7223 */ /* 0x000fe200000000ff */
[----:B------:R-:W-:Y:S02]  /*8300*/  FFMA R26, R47, R64, R26 ;  /* 0x000000402f1a7223 */ /* 0x000fe4000000001a */
[----:B------:R-:W-:Y:S01]  /*8310*/  FADD R16, R16, R53 ;  /* 0x0000003510107221 */ /* 0x000fe20000000000 */
[----:B------:R-:W-:-:S03]  /*8320*/  FFMA R15, R0, R62, R15 ;  /* 0x0000003e000f7223 */ /* 0x000fc6000000000f */
[----:B------:R-:W-:Y:S01]  /*8330*/  FADD R134, R16, 1.0000000116860974231e-07 ;  /* 0x33d6bf9510867421 */ /* 0x000fe20000000000 */
[----:B------:R-:W-:-:S03]  /*8340*/  FFMA R16, R2, R64, R15 ;  /* 0x0000004002107223 */ /* 0x000fc6000000000f */
[----:B------:R-:W0:Y:S01]  /*8350*/  MUFU.RCP R19, R134 ;  /* 0x0000008600137308 */ /* 0x000e220000001000 */
[----:B------:R-:W-:-:S07]  /*8360*/  FADD R15, R16, R7 ;  /* 0x00000007100f7221 */ /* 0x000fce0000000000 */
[----:B------:R-:W1:Y:S01]  /*8370*/  FCHK P0, R15, R134 ;  /* 0x000000860f007302 */ /* 0x000e620000000000 */
[----:B0-----:R-:W-:-:S04]  /*8380*/  FFMA R28, -R134, R19, 1 ;  /* 0x3f800000861c7423 */ /* 0x001fc80000000113 */
[----:B------:R-:W-:Y:S01]  /*8390*/  FFMA R28, R19, R28, R19 ;  /* 0x0000001c131c7223 */ /* 0x000fe20000000013 */
[----:B------:R-:W-:-:S03]  /*83a0*/  FADD R19, R26, R65 ;  /* 0x000000411a137221 */ /* 0x000fc60000000000 */
        /* <DEDUP_REMOVED lines=8> */
.L_x_298:
[----:B------:R-:W-:Y:S05]  /*8430*/  BSYNC.RECONVERGENT B4 ;  /* 0x0000000000047941 */ /* 0x000fea0003800200 */
.L_x_297:
        /* <DEDUP_REMOVED lines=14> */
.L_x_300:
[----:B------:R-:W-:Y:S05]  /*8520*/  BSYNC.RECONVERGENT B4 ;  /* 0x0000000000047941 */ /* 0x000fea0003800200 */
.L_x_299:
        /* <DEDUP_REMOVED lines=18> */
.L_x_302:
[----:B------:R-:W-:Y:S05]  /*8650*/  BSYNC.RECONVERGENT B4 ;  /* 0x0000000000047941 */ /* 0x000fea0003800200 */
.L_x_301:
        /* <DEDUP_REMOVED lines=16> */
.L_x_304:
[----:B------:R-:W-:Y:S05]  /*8760*/  BSYNC.RECONVERGENT B4 ;  /* 0x0000000000047941 */ /* 0x000fea0003800200 */
.L_x_303:
        /* <DEDUP_REMOVED lines=13> */
.L_x_306:
[----:B------:R-:W-:Y:S05]  /*8840*/  BSYNC.RECONVERGENT B4 ;  /* 0x0000000000047941 */ /* 0x000fea0003800200 */
.L_x_305:
[----:B------:R-:W0:Y:S01]  /*8850*/  MUFU.RCP R16, R123 ;  /* 0x0000007b00107308 */ /* 0x000e220000001000 */
[C---:B------:R-:W-:Y:S01]  /*8860*/  FMNMX R15, -R134.reuse, R15, !PT ;  /* 0x0000000f860f7209 */ /* 0x040fe20007800100 */
[----:B------:R-:W-:Y:S01]  /*8870*/  BSSY.RECONVERGENT B4, `(.L_x_307) ;  /* 0x0000011000047945 */ /* 0x000fe20003800200 */
[----:B------:R-:W-:Y:S01]  /*8880*/  FMNMX R118, -R127, R118, !PT ;  /* 0x000000767f767209 */ /* 0x000fe20007800100 */
[----:B------:R-:W-:Y:S01]  /*8890*/  FMUL R132, R123, R123 ;  /* 0x0000007b7b847220 */ /* 0x000fe20000400000 */
        /* <DEDUP_REMOVED lines=14> */
.L_x_308:
[----:B------:R-:W-:Y:S05]  /*8980*/  BSYNC.RECONVERGENT B4 ;  /* 0x0000000000047941 */ /* 0x000fea0003800200 */
.L_x_307:
        /* <DEDUP_REMOVED lines=15> */
.L_x_310:
[----:B------:R-:W-:Y:S05]  /*8a80*/  BSYNC.RECONVERGENT B4 ;  /* 0x0000000000047941 */ /* 0x000fea0003800200 */
.L_x_309:
        /* <DEDUP_REMOVED lines=14> */
.L_x_312:
[----:B------:R-:W-:Y:S05]  /*8b70*/  BSYNC.RECONVERGENT B4 ;  /* 0x0000000000047941 */ /* 0x000fea0003800200 */
.L_x_311:
        /* <DEDUP_REMOVED lines=15> */
.L_x_314:
[----:B------:R-:W-:Y:S05]  /*8c70*/  BSYNC.RECONVERGENT B4 ;  /* 0x0000000000047941 */ /* 0x000fea0003800200 */
.L_x_313:
[CC--:B------:R-:W-:Y:S01]  /*8c80*/  FFMA R16, R19.reuse, R5.reuse, RZ ;  /* 0x0000000513107223 */ /* 0x0c0fe200000000ff */
[-C--:B------:R-:W-:Y:S01]  /*8c90*/  FFMA R26, R19, R0.reuse, RZ ;  /* 0x00000000131a7223 */ /* 0x080fe200000000ff */
[----:B------:R-:W-:Y:S01]  /*8ca0*/  FFMA R29, RZ, R5, RZ ;  /* 0x00000005ff1d7223 */ /* 0x000fe200000000ff */
[----:B------:R-:W-:Y:S01]  /*8cb0*/  FFMA R30, RZ, R0, RZ ;  /* 0x00000000ff1e7223 */ /* 0x000fe200000000ff */
[----:B------:R-:W-:Y:S01]  /*8cc0*/  FFMA R27, RZ, R9, R16 ;  /* 0x00000009ff1b7223 */ /* 0x000fe20000000010 */
[----:B------:R-:W-:Y:S01]  /*8cd0*/  FFMA R28, RZ, R63, R26 ;  /* 0x0000003fff1c7223 */ /* 0x000fe2000000001a */
[C---:B------:R-:W-:Y:S01]  /*8ce0*/  FFMA R16, R120.reuse, R9, R29 ;  /* 0x0000000978107223 */ /* 0x040fe2000000001d */
[----:B------:R-:W-:Y:S01]  /*8cf0*/  FFMA R30, R120, R63, R30 ;  /* 0x0000003f781e7223 */ /* 0x000fe2000000001e */
[C---:B------:R-:W-:Y:S01]  /*8d00*/  FFMA R26, R118.reuse, R3, R27 ;  /* 0x00000003761a7223 */ /* 0x040fe2000000001b */
[----:B------:R-:W-:Y:S01]  /*8d10*/  FFMA R28, R118, R49, R28 ;  /* 0x00000031761c7223 */ /* 0x000fe2000000001c */
[C---:B------:R-:W-:Y:S01]  /*8d20*/  FFMA R16, R15.reuse, R3, R16 ;  /* 0x000000030f107223 */ /* 0x040fe20000000010 */
[----:B------:R-:W-:Y:S01]  /*8d30*/  FFMA R30, R15, R49, R30 ;  /* 0x000000310f1e7223 */ /* 0x000fe2000000001e */
[-C--:B------:R-:W-:Y:S01]  /*8d40*/  FFMA R27, R17, R26.reuse, RZ ;  /* 0x0000001a111b7223 */ /* 0x080fe200000000ff */
[-C--:B------:R-:W-:Y:S01]  /*8d50*/  FFMA R122, R13, R26.reuse, RZ ;  /* 0x0000001a0d7a7223 */ /* 0x080fe200000000ff */
[----:B------:R-:W-:Y:S01]  /*8d60*/  FFMA R31, R14, R26, RZ ;  /* 0x0000001a0e1f7223 */ /* 0x000fe200000000ff */
[----:B------:R-:W-:Y:S01]  /*8d70*/  FFMA R26, R17, R16, RZ ;  /* 0x00000010111a7223 */ /* 0x000fe200000000ff */
[----:B------:R-:W-:Y:S01]  /*8d80*/  FFMA R32, R19, R2, RZ ;  /* 0x0000000213207223 */ /* 0x000fe200000000ff */
[----:B------:R-:W-:Y:S01]  /*8d90*/  FFMA R29, R13, R28, R27 ;  /* 0x0000001c0d1d7223 */ /* 0x000fe2000000001b */
[----:B------:R-:W-:Y:S01]  /*8da0*/  FFMA R27, RZ, R2, RZ ;  /* 0x00000002ff1b7223 */ /* 0x000fe200000000ff */
[-C--:B------:R-:W-:Y:S01]  /*8db0*/  FFMA R122, R69, R28.reuse, R122 ;  /* 0x0000001c457a7223 */ /* 0x080fe2000000007a */
[----:B------:R-:W-:Y:S01]  /*8dc0*/  FFMA R31, R46, R28, R31 ;  /* 0x0000001c2e1f7223 */ /* 0x000fe2000000001f */
[C---:B------:R-:W-:Y:S01]  /*8dd0*/  FFMA R26, R13.reuse, R30, R26 ;  /* 0x0000001e0d1a7223 */ /* 0x040fe2000000001a */
[-C--:B------:R-:W-:Y:S01]  /*8de0*/  FFMA R28, R13, R16.reuse, RZ ;  /* 0x000000100d1c7223 */ /* 0x080fe200000000ff */
[-C--:B------:R-:W-:Y:S01]  /*8df0*/  FFMA R17, RZ, R47.reuse, R32 ;  /* 0x0000002fff117223 */ /* 0x080fe20000000020 */
[----:B------:R-:W-:Y:S01]  /*8e00*/  FFMA R13, R14, R16, RZ ;  /* 0x000000100e0d7223 */ /* 0x000fe200000000ff */
[----:B------:R-:W-:Y:S01]  /*8e10*/  FFMA R16, R120, R47, R27 ;  /* 0x0000002f78107223 */ /* 0x000fe2000000001b */
[-C--:B------:R-:W-:Y:S01]  /*8e20*/  FFMA R28, R69, R30.reuse, R28 ;  /* 0x0000001e451c7223 */ /* 0x080fe2000000001c */
[-C--:B------:R-:W-:Y:S01]  /*8e30*/  FFMA R17, R118, R51.reuse, R17 ;  /* 0x0000003376117223 */ /* 0x080fe20000000011 */
[----:B------:R-:W-:Y:S01]  /*8e40*/  FFMA R27, R46, R30, R13 ;  /* 0x0000001e2e1b7223 */ /* 0x000fe2000000000d */
[----:B------:R-:W-:-:S02]  /*8e50*/  FFMA R13, R15, R51, R16 ;  /* 0x000000330f0d7223 */ /* 0x000fc40000000010 */
[-C--:B------:R-:W-:Y:S01]  /*8e60*/  FFMA R16, R14, R17.reuse, R29 ;  /* 0x000000110e107223 */ /* 0x080fe2000000001d */
[----:B------:R-:W-:Y:S01]  /*8e70*/  FFMA R30, R78, R17, R31 ;  /* 0x000000114e1e7223 */ /* 0x000fe2000000001f */
[-C--:B------:R-:W-:Y:S01]  /*8e80*/  FFMA R14, R14, R13.reuse, R26 ;  /* 0x0000000d0e0e7223 */ /* 0x080fe2000000001a */
[-C--:B------:R-:W-:Y:S01]  /*8e90*/  FFMA R28, R46, R13.reuse, R28 ;  /* 0x0000000d2e1c7223 */ /* 0x080fe2000000001c */
[----:B------:R-:W-:Y:S01]  /*8ea0*/  FFMA R78, R78, R13, R27 ;  /* 0x0000000d4e4e7223 */ /* 0x000fe2000000001b */
[----:B------:R-:W-:Y:S01]  /*8eb0*/  FFMA R122, R46, R17, R122 ;  /* 0x000000112e7a7223 */ /* 0x000fe2000000007a */
[C---:B------:R-:W-:Y:S01]  /*8ec0*/  FFMA R13, R16.reuse, R5, RZ ;  /* 0x00000005100d7223 */ /* 0x040fe200000000ff */
[C---:B------:R-:W-:Y:S01]  /*8ed0*/  FFMA R26, R16.reuse, R9, RZ ;  /* 0x00000009101a7223 */ /* 0x040fe200000000ff */
[----:B------:R-:W-:Y:S01]  /*8ee0*/  FFMA R32, R16, R3, RZ ;  /* 0x0000000310207223 */ /* 0x000fe200000000ff */
[C---:B------:R-:W-:Y:S01]  /*8ef0*/  FFMA R17, R14.reuse, R5, RZ ;  /* 0x000000050e117223 */ /* 0x040fe200000000ff */
[C---:B------:R-:W-:Y:S01]  /*8f00*/  FFMA R16, R14.reuse, R9, RZ ;  /* 0x000000090e107223 */ /* 0x040fe200000000ff */
[----:B------:R-:W-:Y:S01]  /*8f10*/  FFMA R14, R14, R3, RZ ;  /* 0x000000030e0e7223 */ /* 0x000fe200000000ff */
[-C--:B------:R-:W-:Y:S01]  /*8f20*/  FFMA R13, R122, R0.reuse, R13 ;  /* 0x000000007a0d7223 */ /* 0x080fe2000000000d */
[C---:B------:R-:W-:Y:S01]  /*8f30*/  FFMA R17, R28.reuse, R0, R17 ;  /* 0x000000001c117223 */ /* 0x040fe20000000011 */
[-C--:B------:R-:W-:Y:S01]  /*8f40*/  FFMA R27, R28, R63.reuse, R16 ;  /* 0x0000003f1c1b7223 */ /* 0x080fe20000000010 */
[C---:B------:R-:W-:Y:S01]  /*8f50*/  FFMA R26, R122.reuse, R63, R26 ;  /* 0x0000003f7a1a7223 */ /* 0x040fe2000000001a */
[-C--:B------:R-:W-:Y:S01]  /*8f60*/  FFMA R32, R122, R49.reuse, R32 ;  /* 0x000000317a207223 */ /* 0x080fe20000000020 */
[----:B------:R-:W-:Y:S01]  /*8f70*/  FFMA R28, R28, R49, R14 ;  /* 0x000000311c1c7223 */ /* 0x000fe2000000000e */
[-C--:B------:R-:W-:Y:S01]  /*8f80*/  FFMA R14, R30, R2.reuse, R13 ;  /* 0x000000021e0e7223 */ /* 0x080fe2000000000d */
[----:B------:R-:W-:Y:S01]  /*8f90*/  FFMA R16, R78, R2, R17 ;  /* 0x000000024e107223 */ /* 0x000fe20000000011 */
[C---:B------:R-:W-:Y:S01]  /*8fa0*/  FFMA R13, R30.reuse, R47, R26 ;  /* 0x0000002f1e0d7223 */ /* 0x040fe2000000001a */
[----:B------:R-:W-:Y:S01]  /*8fb0*/  FFMA R32, R30, R51, R32 ;  /* 0x000000331e207223 */ /* 0x000fe20000000020 */
[-C--:B------:R-:W-:Y:S01]  /*8fc0*/  FFMA R26, R14, R19.reuse, RZ ;  /* 0x000000130e1a7223 */ /* 0x080fe200000000ff */
[----:B------:R-:W-:Y:S01]  /*8fd0*/  FFMA R30, RZ, R14, RZ ;  /* 0x0000000eff1e7223 */ /* 0x000fe200000000ff */
[----:B------:R-:W-:Y:S01]  /*8fe0*/  FFMA R14, R16, R19, RZ ;  /* 0x00000013100e7223 */ /* 0x000fe200000000ff */
[C---:B------:R-:W-:Y:S01]  /*8ff0*/  FFMA R27, R78.reuse, R47, R27 ;  /* 0x0000002f4e1b7223 */ /* 0x040fe2000000001b */
[----:B------:R-:W-:Y:S01]  /*9000*/  FFMA R16, RZ, R16, RZ ;  /* 0x00000010ff107223 */ /* 0x000fe200000000ff */
[----:B------:R-:W-:Y:S01]  /*9010*/  FFMA R28, R78, R51, R28 ;  /* 0x000000334e1c7223 */ /* 0x000fe2000000001c */
[----:B------:R-:W-:Y:S01]  /*9020*/  FFMA R17, RZ, R13, R26 ;  /* 0x0000000dff117223 */ /* 0x000fe2000000001a */
[-C--:B------:R-:W-:Y:S01]  /*9030*/  FFMA R30, R13, R120.reuse, R30 ;  /* 0x000000780d1e7223 */ /* 0x080fe2000000001e */
[----:B------:R-:W-:Y:S01]  /*9040*/  FFMA R16, R27, R120, R16 ;  /* 0x000000781b107223 */ /* 0x000fe20000000010 */
[----:B------:R-:W-:Y:S01]  /*9050*/  FFMA R13, RZ, R27, R14 ;  /* 0x0000001bff0d7223 */ /* 0x000fe2000000000e */
[CC--:B------:R-:W-:Y:S01]  /*9060*/  FFMA R17, R32.reuse, R118.reuse, R17 ;  /* 0x0000007620117223 */ /* 0x0c0fe20000000011 */
[-C--:B------:R-:W-:Y:S01]  /*9070*/  FFMA R19, R32, R15.reuse, R30 ;  /* 0x0000000f20137223 */ /* 0x080fe2000000001e */
[C---:B------:R-:W-:Y:S01]  /*9080*/  FFMA R16, R28.reuse, R15, R16 ;  /* 0x0000000f1c107223 */ /* 0x040fe20000000010 */
[----:B------:R-:W-:Y:S01]  /*9090*/  FFMA R46, R28, R118, R13 ;  /* 0x000000761c2e7223 */ /* 0x000fe2000000000d */
[----:B------:R-:W-:Y:S01]  /*90a0*/  FADD R13, R44, 1 ;  /* 0x3f8000002c0d7421 */ /* 0x000fe20000000000 */
[----:B------:R-:W-:Y:S01]  /*90b0*/  FADD R15, R45, 1 ;  /* 0x3f8000002d0f7421 */ /* 0x000fe20000000000 */
[----:B------:R-:W-:Y:S01]  /*90c0*/  FADD R122, R17, 0.30000001192092895508 ;  /* 0x3e99999a117a7421 */ /* 0x000fe20000000000 */
[----:B------:R-:W-:-:S07]  /*90d0*/  FADD R123, R16, 0.30000001192092895508 ;  /* 0x3e99999a107b7421 */ /* 0x000fce0000000000 */
.L_x_282:
[----:B------:R-:W-:Y:S05]  /*90e0*/  BSYNC.RECONVERGENT B3 ;  /* 0x0000000000037941 */ /* 0x000fea0003800200 */
.L_x_281:
[----:B------:R-:W0:Y:S01]  /*90f0*/  S2R R17, SR_TID.X ;  /* 0x0000000000117919 */ /* 0x000e220000002100 */
[----:B------:R-:W-:Y:S01]  /*9100*/  FFMA R14, R3, R6, RZ ;  /* 0x00000006030e7223 */ /* 0x000fe200000000ff */
[----:B------:R-:W1:Y:S01]  /*9110*/  S2UR UR5, SR_CTAID.X ;  /* 0x00000000000579c3 */ /* 0x000e620000002500 */
[----:B------:R-:W0:Y:S01]  /*9120*/  LDCU UR4, c[0x0][0x360] ;  /* 0x00006c00ff0477ac */ /* 0x000e220008000800 */
[----:B------:R-:W-:Y:S02]  /*9130*/  HFMA2 R78, -RZ, RZ, 0, 0 ;  /* 0x00000000ff4e7431 */ /* 0x000fe400000001ff */
[----:B------:R-:W-:Y:S01]  /*9140*/  FFMA R14, R49, R62, R14 ;  /* 0x0000003e310e7223 */ /* 0x000fe2000000000e */
[----:B------:R-:W-:Y:S01]  /*9150*/  HFMA2 R120, -RZ, RZ, 0, 0 ;  /* 0x00000000ff787431 */ /* 0x000fe200000001ff */
[----:B------:R-:W-:Y:S01]  /*9160*/  PLOP3.LUT P0, PT, PT, PT, PT, 0x80, 0x8 ;  /* 0x000000000008781c */ /* 0x000fe20003f0f070 */
[----:B------:R-:W-:Y:S02]  /*9170*/  HFMA2 R129, -RZ, RZ, 0, 0 ;  /* 0x00000000ff817431 */ /* 0x000fe400000001ff */
[----:B------:R-:W-:Y:S01]  /*9180*/  FFMA R27, R51, R64, R14 ;  /* 0x00000040331b7223 */ /* 0x000fe2000000000e */
[----:B------:R-:W-:Y:S01]  /*9190*/  HFMA2 R124, -RZ, RZ, 0, 0 ;  /* 0x00000000ff7c7431 */ /* 0x000fe200000001ff */
[----:B------:R-:W-:-:S02]  /*91a0*/  PLOP3.LUT P1, PT, PT, PT, PT, 0x80, 0x8 ;  /* 0x000000000008781c */ /* 0x000fc40003f2f070 */
[----:B------:R-:W-:Y:S01]  /*91b0*/  CS2R R140, SRZ ;  /* 0x00000000008c7805 */ /* 0x000fe2000001ff00 */
[----:B------:R-:W-:Y:S01]  /*91c0*/  FADD R27, R27, R48 ;  /* 0x000000301b1b7221 */ /* 0x000fe20000000000 */
[----:B------:R-:W-:Y:S02]  /*91d0*/  MOV R118, RZ ;  /* 0x000000ff00767202 */ /* 0x000fe40000000f00 */
[----:B------:R-:W-:Y:S02]  /*91e0*/  CS2R R136, SRZ ;  /* 0x0000000000887805 */ /* 0x000fe4000001ff00 */
[----:B------:R-:W-:Y:S02]  /*91f0*/  MOV R127, RZ ;  /* 0x000000ff007f7202 */ /* 0x000fe40000000f00 */
[----:B------:R-:W-:Y:S02]  /*9200*/  CS2R R138, SRZ ;  /* 0x00000000008a7805 */ /* 0x000fe4000001ff00 */
[----:B------:R-:W-:-:S02]  /*9210*/  FSETP.GTU.AND P2, PT, R27, 0.20000000298023223877, PT ;  /* 0x3e4ccccd1b00780b */ /* 0x000fc40003f4c000 */
[----:B------:R-:W-:Y:S02]  /*9220*/  MOV R14, RZ ;  /* 0x000000ff000e7202 */ /* 0x000fe40000000f00 */
[----:B------:R-:W-:Y:S02]  /*9230*/  MOV R142, RZ ;  /* 0x000000ff008e7202 */ /* 0x000fe40000000f00 */
[----:B-1----:R-:W-:-:S05]  /*9240*/  MOV R16, UR5 ;  /* 0x0000000500107c02 */ /* 0x002fca0008000f00 */
[----:B0-----:R-:W-:Y:S02]  /*9250*/  IMAD R69, R16, UR4, R17 ;  /* 0x0000000410457c24 */ /* 0x001fe4000f8e0211 */
[----:B------:R-:W-:Y:S05]  /*9260*/  @!P2 BRA `(.L_x_276) ;  /* 0x0000000800d8a947 */ /* 0x000fea0003800000 */
[----:B------:R-:W-:Y:S01]  /*9270*/  FMUL R14, R19, R46 ;  /* 0x0000002e130e7220 */ /* 0x000fe20000400000 */
[----:B------:R-:W-:Y:S01]  /*9280*/  BSSY.RECONVERGENT B3, `(.L_x_315) ;  /* 0x00000a3000037945 */ /* 0x000fe20003800200 */
[----:B------:R-:W-:Y:S02]  /*9290*/  PLOP3.LUT P1, PT, PT, PT, PT, 0x80, 0x8 ;  /* 0x000000000008781c */ /* 0x000fe40003f2f070 */
[----:B------:R-:W-:Y:S01]  /*92a0*/  CS2R R44, SRZ ;  /* 0x00000000002c7805 */ /* 0x000fe2000001ff00 */
[----:B------:R-:W-:Y:S01]  /*92b0*/  FFMA R17, R123, R122, -R14 ;  /* 0x0000007a7b117223 */ /* 0x000fe2000000080e */
[----:B------:R-:W-:Y:S02]  /*92c0*/  MOV R35, RZ ;  /* 0x000000ff00237202 */ /* 0x000fe40000000f00 */
[----:B------:R-:W-:Y:S02]  /*92d0*/  MOV R78, RZ ;  /* 0x000000ff004e7202 */ /* 0x000fe40000000f00 */
[----:B------:R-:W-:-:S02]  /*92e0*/  FSETP.NEU.AND P2, PT, R17, RZ, PT ;  /* 0x000000ff1100720b */ /* 0x000fc40003f4d000 */
[----:B------:R-:W-:Y:S02]  /*92f0*/  MOV R118, RZ ;  /* 0x000000ff00767202 */ /* 0x000fe40000000f00 */
[----:B------:R-:W-:Y:S02]  /*9300*/  MOV R120, RZ ;  /* 0x000000ff00787202 */ /* 0x000fe40000000f00 */
[----:B------:R-:W-:Y:S02]  /*9310*/  PLOP3.LUT P0, PT, P2, PT, PT, 0x8, 0x80 ;  /* 0x000000000080781c */ /* 0x000fe4000170e170 */
[----:B------:R-:W-:Y:S02]  /*9320*/  MOV R127, RZ ;  /* 0x000000ff007f7202 */ /* 0x000fe40000000f00 */
[----:B------:R-:W-:Y:S02]  /*9330*/  MOV R136, RZ ;  /* 0x000000ff00887202 */ /* 0x000fe40000000f00 */
[----:B------:R-:W-:-:S02]  /*9340*/  MOV R14, RZ ;  /* 0x000000ff000e7202 */ /* 0x000fc40000000f00 */
[----:B------:R-:W-:Y:S01]  /*9350*/  MOV R124, RZ ;  /* 0x000000ff007c7202 */ /* 0x000fe20000000f00 */
[----:B------:R-:W-:Y:S06]  /*9360*/  @!P2 BRA `(.L_x_316) ;  /* 0x000000080050a947 */ /* 0x000fec0003800000 */
[----:B------:R-:W-:Y:S01]  /*9370*/  FADD R16, R123, R122 ;  /* 0x0000007a7b107221 */ /* 0x000fe20000000000 */
[----:B------:R-:W0:Y:S01]  /*9380*/  LDCU.64 UR4, c[0x0][0x7f0] ;  /* 0x0000fe00ff0477ac */ /* 0x000e220008000a00 */
[----:B------:R-:W-:Y:S02]  /*9390*/  BSSY.RECONVERGENT B0, `(.L_x_317) ;  /* 0x0000017000007945 */ /* 0x000fe40003800200 */
[----:B------:R-:W-:Y:S01]  /*93a0*/  FMUL R32, R16, 0.5 ;  /* 0x3f00000010207820 */ /* 0x000fe20000400000 */
[----:B------:R-:W1:Y:S03]  /*93b0*/  LDCU.64 UR6, c[0x0][0x7f0] ;  /* 0x0000fe00ff0677ac */ /* 0x000e660008000a00 */
[----:B------:R-:W-:-:S05]  /*93c0*/  FFMA R16, R32, R32, -R17 ;  /* 0x0000002020107223 */ /* 0x000fca0000000811 */
[----:B------:R-:W-:-:S04]  /*93d0*/  FMNMX R16, R16, 0.10000000149011611938, !PT ;  /* 0x3dcccccd10107809 */ /* 0x000fc80007800000 */
[----:B------:R-:W-:Y:S01]  /*93e0*/  IADD3 R27, PT, PT, R16, -0xd000000, RZ ;  /* 0xf3000000101b7810 */ /* 0x000fe20007ffe0ff */
[----:B------:R4:W2:Y:S01]  /*93f0*/  MUFU.RSQ R17, R16 ;  /* 0x0000001000117308 */ /* 0x0008a20000001400 */
[----:B0-----:R-:W-:Y:S02]  /*9400*/  I2FP.F32.S32 R26, UR5 ;  /* 0x00000005001a7c45 */ /* 0x001fe40008201400 */
[----:B------:R-:W-:Y:S02]  /*9410*/  ISETP.GT.U32.AND P2, PT, R27, 0x727fffff, PT ;  /* 0x727fffff1b00780c */ /* 0x000fe40003f44070 */
[----:B------:R-:W-:Y:S01]  /*9420*/  I2FP.F32.S32 R28, UR4 ;  /* 0x00000004001c7c45 */ /* 0x000fe20008201400 */
[----:B------:R-:W-:Y:S01]  /*9430*/  FFMA R69, R26, R13, -1 ;  /* 0xbf8000001a457423 */ /* 0x000fe2000000000d */
[----:B-1----:R-:W-:Y:S02]  /*9440*/  MOV R44, UR7 ;  /* 0x00000007002c7c02 */ /* 0x002fe40008000f00 */
[----:B------:R-:W-:Y:S01]  /*9450*/  MOV R45, UR6 ;  /* 0x00000006002d7c02 */ /* 0x000fe20008000f00 */
[----:B------:R-:W-:-:S06]  /*9460*/  FFMA R125, R28, R15, -1 ;  /* 0xbf8000001c7d7423 */ /* 0x000fcc000000000f */
[----:B----4-:R-:W-:Y:S05]  /*9470*/  @!P2 BRA `(.L_x_318) ;  /* 0x000000000010a947 */ /* 0x010fea0003800000 */
[----:B------:R-:W-:Y:S02]  /*9480*/  MOV R15, R16 ;  /* 0x00000010000f7202 */ /* 0x000fe40000000f00 */
[----:B------:R-:W-:-:S07]  /*9490*/  MOV R16, 0x94b0 ;  /* 0x000094b000107802 */ /* 0x000fce0000000f00 */
[----:B--23-5:R-:W-:Y:S05]  /*94a0*/  CALL.REL.NOINC `($__internal_6_$__cuda_sm20_sqrt_rn_f32_slowpath) ;  /* 0x000000d000607944 */ /* 0x02cfea0003c00000 */
[----:B------:R-:W-:Y:S05]  /*94b0*/  BRA `(.L_x_319) ;  /* 0x0000000000107947 */ /* 0x000fea0003800000 */
.L_x_318:
[----:B--2---:R-:W-:Y:S01]  /*94c0*/  FMUL.FTZ R27, R16, R17 ;  /* 0x00000011101b7220 */ /* 0x004fe20000410000 */
[----:B------:R-:W-:-:S03]  /*94d0*/  FMUL.FTZ R13, R17, 0.5 ;  /* 0x3f000000110d7820 */ /* 0x000fc60000410000 */
[----:B------:R-:W-:-:S04]  /*94e0*/  FFMA R16, -R27, R27, R16 ;  /* 0x0000001b1b107223 */ /* 0x000fc80000000110 */
[----:B------:R-:W-:-:S07]  /*94f0*/  FFMA R27, R16, R13, R27 ;  /* 0x0000000d101b7223 */ /* 0x000fce000000001b */
.L_x_319:
[----:B------:R-:W-:Y:S05]  /*9500*/  BSYNC.RECONVERGENT B0 ;  /* 0x0000000000007941 */ /* 0x000fea0003800200 */
.L_x_317:
        /* <DEDUP_REMOVED lines=8> */
[----:B-1----:R-:W-:-:S07]  /*9590*/  MOV R16, 0x95b0 ;  /* 0x000095b000107802 */ /* 0x002fce0000000f00 */
[----:B---3-5:R-:W-:Y:S05]  /*95a0*/  CALL.REL.NOINC `($__internal_6_$__cuda_sm20_sqrt_rn_f32_slowpath) ;  /* 0x000000d000207944 */ /* 0x028fea0003c00000 */
[----:B------:R-:W-:Y:S05]  /*95b0*/  BRA `(.L_x_322) ;  /* 0x0000000000107947 */ /* 0x000fea0003800000 */
.L_x_321:
[----:B-1----:R-:W-:Y:S01]  /*95c0*/  FMUL.FTZ R27, R15, R16 ;  /* 0x000000100f1b7220 */ /* 0x002fe20000410000 */
[----:B------:R-:W-:-:S03]  /*95d0*/  FMUL.FTZ R13, R16, 0.5 ;  /* 0x3f000000100d7820 */ /* 0x000fc60000410000 */
[----:B------:R-:W-:-:S04]  /*95e0*/  FFMA R16, -R27, R27, R15 ;  /* 0x0000001b1b107223 */ /* 0x000fc8000000010f */
[----:B------:R-:W-:-:S07]  /*95f0*/  FFMA R27, R16, R13, R27 ;  /* 0x0000000d101b7223 */ /* 0x000fce000000001b */
.L_x_322:
[----:B------:R-:W-:Y:S05]  /*9600*/  BSYNC.RECONVERGENT B0 ;  /* 0x0000000000007941 */ /* 0x000fea0003800200 */
.L_x_320:
[----:B------:R-:W0:Y:S01]  /*9610*/  LDCU UR4, c[0x0][0x804] ;  /* 0x00010080ff0477ac */ /* 0x000e220008000800 */
[----:B------:R-:W-:Y:S01]  /*9620*/  FMUL R27, R27, 3 ;  /* 0x404000001b1b7820 */ /* 0x000fe20000400000 */
[----:B------:R-:W-:Y:S03]  /*9630*/  BSSY.RECONVERGENT B4, `(.L_x_323) ;  /* 0x0000012000047945 */ /* 0x000fe60003800200 */
[----:B------:R-:W1:Y:S01]  /*9640*/  FRND.CEIL R132, R27 ;  /* 0x0000001b00847307 */ /* 0x000e620000209000 */
[----:B0-----:R-:W-:Y:S01]  /*9650*/  I2FP.F32.U32 R138, UR4 ;  /* 0x00000004008a7c45 */ /* 0x001fe20008201000 */
[----:B------:R-:W0:Y:S01]  /*9660*/  LDCU UR4, c[0x0][0x7fc] ;  /* 0x0000ff80ff0477ac */ /* 0x000e220008000800 */
[----:B-1----:R-:W-:-:S05]  /*9670*/  FFMA R17, R69, 0.5, -R132 ;  /* 0x3f00000045117823 */ /* 0x002fca0000000884 */
        /* <DEDUP_REMOVED lines=12> */
[----:B---3-5:R-:W-:Y:S05]  /*9740*/  CALL.REL.NOINC `($__internal_7_$__cuda_sm3x_div_rn_noftz_f32_slowpath) ;  /* 0x000000d0000c7944 */ /* 0x028fea0003c00000 */
.L_x_324:
[----:B------:R-:W-:Y:S05]  /*9750*/  BSYNC.RECONVERGENT B4 ;  /* 0x0000000000047941 */ /* 0x000fea0003800200 */
.L_x_323:
[----:B------:R-:W0:Y:S01]  /*9760*/  LDCU UR4, c[0x0][0x800] ;  /* 0x00010000ff0477ac */ /* 0x000e220008000800 */
[----:B------:R-:W-:Y:S01]  /*9770*/  FMNMX R15, R140, R15, PT ;  /* 0x0000000f8c0f7209 */ /* 0x000fe20003800000 */
[----:B------:R-:W-:Y:S03]  /*9780*/  BSSY.RECONVERGENT B4, `(.L_x_325) ;  /* 0x0000013000047945 */ /* 0x000fe60003800200 */
[----:B------:R-:W-:-:S04]  /*9790*/  FMNMX R15, RZ, R15, !PT ;  /* 0x0000000fff0f7209 */ /* 0x000fc80007800000 */
[----:B------:R1:W-:Y:S01]  /*97a0*/  F2I.FLOOR.NTZ R129, R15 ;  /* 0x0000000f00817305 */ /* 0x0003e20000207100 */
        /* <DEDUP_REMOVED lines=16> */
.L_x_326:
[----:B------:R-:W-:Y:S05]  /*98b0*/  BSYNC.RECONVERGENT B4 ;  /* 0x0000000000047941 */ /* 0x000fea0003800200 */
.L_x_325:
        /* <DEDUP_REMOVED lines=18> */
.L_x_328:
[----:B------:R-:W-:Y:S05]  /*99e0*/  BSYNC.RECONVERGENT B4 ;  /* 0x0000000000047941 */ /* 0x000fea0003800200 */
.L_x_327:
        /* <DEDUP_REMOVED lines=18> */
.L_x_330:
[----:B------:R-:W-:Y:S05]  /*9b10*/  BSYNC.RECONVERGENT B4 ;  /* 0x0000000000047941 */ /* 0x000fea0003800200 */
.L_x_329:
[----:B------:R-:W-:Y:S02]  /*9b20*/  FMNMX R13, R144, R13, PT ;  /* 0x0000000d900d7209 */ /* 0x000fe40003800000 */
[----:B------:R-:W-:Y:S02]  /*9b30*/  IADD3 R15, PT, PT, -R129, R132, RZ ;  /* 0x00000084810f7210 */ /* 0x000fe40007ffe1ff */
[----:B------:R-:W-:-:S06]  /*9b40*/  FMNMX R13, RZ, R13, !PT ;  /* 0x0000000dff0d7209 */ /* 0x000fcc0007800000 */
[----:B------:R-:W0:Y:S02]  /*9b50*/  F2I.CEIL.NTZ R13, R13 ;  /* 0x0000000d000d7305 */ /* 0x000e24000020b100 */
[----:B0-----:R-:W-:-:S04]  /*9b60*/  IADD3 R16, PT, PT, -R134, R13, RZ ;  /* 0x0000000d86107210 */ /* 0x001fc80007ffe1ff */
[----:B------:R-:W-:-:S04]  /*9b70*/  ISETP.NE.AND P2, PT, R16, RZ, PT ;  /* 0x000000ff1000720c */ /* 0x000fc80003f45270 */
[----:B------:R-:W-:-:S13]  /*9b80*/  ISETP.EQ.OR P2, PT, R15, RZ, !P2 ;  /* 0x000000ff0f00720c */ /* 0x000fda0005742670 */
[----:B------:R-:W-:Y:S05]  /*9b90*/  @P2 BRA `(.L_x_316) ;  /* 0x0000000000442947 */ /* 0x000fea0003800000 */
[----:B------:R-:W0:Y:S01]  /*9ba0*/  S2R R14, SR_TID.X ;  /* 0x00000000000e7919 */ /* 0x000e220000002100 */
[----:B------:R-:W0:Y:S01]  /*9bb0*/  S2UR UR4, SR_CTAID.X ;  /* 0x00000000000479c3 */ /* 0x000e220000002500 */
[----:B------:R-:W1:Y:S01]  /*9bc0*/  LDCU.64 UR6, c[0x0][0x7f0] ;  /* 0x0000fe00ff0677ac */ /* 0x000e620008000a00 */
[----:B------:R-:W-:Y:S01]  /*9bd0*/  HFMA2 R124, -RZ, RZ, 0, 1.1920928955078125e-07 ;  /* 0x00000002ff7c7431 */ /* 0x000fe200000001ff */
[----:B------:R-:W-:Y:S01]  /*9be0*/  PLOP3.LUT P1, PT, PT, PT, PT, 0x8, 0x80 ;  /* 0x000000000080781c */ /* 0x000fe20003f2e170 */
[----:B------:R-:W-:Y:S01]  /*9bf0*/  FADD R120, -R19, -RZ ;  /* 0x800000ff13787221 */ /* 0x000fe20000000100 */
[----:B------:R-:W-:Y:S01]  /*9c00*/  FADD R118, -R46, -RZ ;  /* 0x800000ff2e767221 */ /* 0x000fe20000000100 */
[----:B------:R-:W-:Y:S02]  /*9c10*/  MOV R78, R123 ;  /* 0x0000007b004e7202 */ /* 0x000fe40000000f00 */
[----:B------:R-:W0:Y:S01]  /*9c20*/  LDC R35, c[0x0][0x360] ;  /* 0x0000d800ff237b82 */ /* 0x000e220000000800 */
[----:B------:R-:W-:-:S02]  /*9c30*/  MOV R127, R122 ;  /* 0x0000007a007f7202 */ /* 0x000fc40000000f00 */
[----:B-1----:R-:W-:Y:S02]  /*9c40*/  MOV R44, UR7 ;  /* 0x00000007002c7c02 */ /* 0x002fe40008000f00 */
[----:B------:R-:W-:Y:S01]  /*9c50*/  MOV R45, UR6 ;  /* 0x00000006002d7c02 */ /* 0x000fe20008000f00 */
[----:B0-----:R-:W-:Y:S02]  /*9c60*/  IMAD R35, R35, UR4, R14 ;  /* 0x0000000423237c24 */ /* 0x001fe4000f8e020e */
[----:B------:R-:W-:-:S04]  /*9c70*/  FMUL R14, R19, R46 ;  /* 0x0000002e130e7220 */ /* 0x000fc80000400000 */
[----:B------:R-:W-:Y:S01]  /*9c80*/  FFMA R136, R123, R122, -R14 ;  /* 0x0000007a7b887223 */ /* 0x000fe2000000080e */
[----:B------:R-:W-:-:S03]  /*9c90*/  MOV R14, 0x1 ;  /* 0x00000001000e7802 */ /* 0x000fc60000000f00 */
[----:B------:R-:W-:-:S07]  /*9ca0*/  FMUL R136, R136, R136 ;  /* 0x0000008888887220 */ /* 0x000fce0000400000 */
.L_x_316:
[----:B------:R-:W-:Y:S05]  /*9cb0*/  BSYNC.RECONVERGENT B3 ;  /* 0x0000000000037941 */ /* 0x000fea0003800200 */
.L_x_315:
[----:B------:R-:W0:Y:S01]  /*9cc0*/  S2R R17, SR_TID.X ;  /* 0x0000000000117919 */ /* 0x000e220000002100 */
[----:B------:R-:W1:Y:S01]  /*9cd0*/  S2UR UR5, SR_CTAID.X ;  /* 0x00000000000579c3 */ /* 0x000e620000002500 */
[----:B------:R-:W0:Y:S01]  /*9ce0*/  LDCU UR4, c[0x0][0x360] ;  /* 0x00006c00ff0477ac */ /* 0x000e220008000800 */
[----:B------:R-:W-:Y:S01]  /*9cf0*/  FMUL R140, R19, R46 ;  /* 0x0000002e138c7220 */ /* 0x000fe20000400000 */
[----:B------:R-:W-:Y:S02]  /*9d00*/  I2FP.F32.S32 R45, R45 ;  /* 0x0000002d002d7245 */ /* 0x000fe40000201400 */
[----:B------:R-:W-:Y:S01]  /*9d10*/  I2FP.F32.S32 R44, R44 ;  /* 0x0000002c002c7245 */ /* 0x000fe20000201400 */
[-C--:B------:R-:W-:Y:S01]  /*9d20*/  FFMA R140, R123, R122.reuse, -R140 ;  /* 0x0000007a7b8c7223 */ /* 0x080fe2000000088c */
[----:B------:R-:W-:Y:S02]  /*9d30*/  PLOP3.LUT P2, PT, PT, PT, PT, 0x8, 0x80 ;  /* 0x000000000080781c */ /* 0x000fe40003f4e170 */
[----:B------:R-:W-:-:S02]  /*9d40*/  MOV R129, R122 ;  /* 0x0000007a00817202 */ /* 0x000fc40000000f00 */
[----:B------:R-:W-:Y:S02]  /*9d50*/  P2R R125, PR, RZ, 0x4 ;  /* 0x00000004ff7d7803 */ /* 0x000fe40000000000 */
[----:B------:R-:W-:Y:S02]  /*9d60*/  MOV R137, R46 ;  /* 0x0000002e00897202 */ /* 0x000fe40000000f00 */
[----:B------:R-:W-:Y:S02]  /*9d70*/  MOV R138, R19 ;  /* 0x00000013008a7202 */ /* 0x000fe40000000f00 */
[----:B------:R-:W-:Y:S02]  /*9d80*/  MOV R139, R123 ;  /* 0x0000007b008b7202 */ /* 0x000fe40000000f00 */
[----:B------:R-:W-:Y:S02]  /*9d90*/  LOP3.LUT R141, RZ, 0x80000000, R45, 0xb8, !PT ;  /* 0x80000000ff8d7812 */ /* 0x000fe400078eb82d */
[----:B------:R-:W-:-:S02]  /*9da0*/  LOP3.LUT R142, RZ, 0x80000000, R44, 0xb8, !PT ;  /* 0x80000000ff8e7812 */ /* 0x000fc400078eb82c */
[----:B-1----:R-:W-:-:S05]  /*9db0*/  MOV R16, UR5 ;  /* 0x0000000500107c02 */ /* 0x002fca0008000f00 */
[----:B0-----:R-:W-:-:S07]  /*9dc0*/  IMAD R69, R16, UR4, R17 ;  /* 0x0000000410457c24 */ /* 0x001fce000f8e0211 */
.L_x_276:
[----:B------:R-:W-:Y:S05]  /*9dd0*/  BSYNC.RECONVERGENT B2 ;  /* 0x0000000000027941 */ /* 0x000fea0003800200 */
.L_x_275:
[----:B------:R-:W0:Y:S01]  /*9de0*/  LDCU UR4, c[0x0][0x360] ;  /* 0x00006c00ff0477ac */ /* 0x000e220008000800 */
[----:B------:R-:W1:Y:S01]  /*9df0*/  LDCU UR5, c[0x0][0x39c] ;  /* 0x00007380ff0577ac */ /* 0x000e620008000800 */
[----:B0-----:R-:W-:-:S05]  /*9e00*/  IMAD R13, R16, UR4, R17 ;  /* 0x00000004100d7c24 */ /* 0x001fca000f8e0211 */
[----:B-1----:R-:W-:-:S13]  /*9e10*/  ISETP.GE.U32.AND P2, PT, R13, UR5, PT ;  /* 0x000000050d007c0c */ /* 0x002fda000bf46070 */
[----:B------:R-:W-:Y:S05]  /*9e20*/  @P2 EXIT ;  /* 0x000000000000294d */ /* 0x000fea0003800000 */
[----:B------:R-:W-:Y:S01]  /*9e30*/  ISETP.NE.AND P3, PT, R125, RZ, PT ;  /* 0x000000ff7d00720c */ /* 0x000fe20003f65270 */
[----:B------:R-:W-:Y:S01]  /*9e40*/  BSSY.RECONVERGENT B2, `(.L_x_331) ;  /* 0x00000ab000027945 */ /* 0x000fe20003800200 */
[----:B------:R-:W-:Y:S01]  /*9e50*/  HFMA2 R46, -RZ, RZ, 0, 0 ;  /* 0x00000000ff2e7431 */ /* 0x000fe200000001ff */
[----:B------:R-:W-:Y:S02]  /*9e60*/  CS2R R26, SRZ ;  /* 0x00000000001a7805 */ /* 0x000fe4000001ff00 */
[----:B------:R-:W-:Y:S02]  /*9e70*/  CS2R R44, SRZ ;  /* 0x00000000002c7805 */ /* 0x000fe4000001ff00 */
[----:B------:R-:W-:Y:S02]  /*9e80*/  CS2R R134, SRZ ;  /* 0x0000000000867805 */ /* 0x000fe4000001ff00 */
[----:B------:R-:W-:Y:S02]  /*9e90*/  CS2R R132, SRZ ;  /* 0x0000000000847805 */ /* 0x000fe4000001ff00 */
[----:B------:R-:W-:-:S02]  /*9ea0*/  MOV R19, RZ ;  /* 0x000000ff00137202 */ /* 0x000fc40000000f00 */
[----:B------:R-:W-:Y:S05]  /*9eb0*/  @P3 BRA `(.L_x_332) ;  /* 0x00000008008c3947 */ /* 0x000fea0003800000 */
[----:B------:R-:W-:Y:S01]  /*9ec0*/  BSSY.RECONVERGENT B3, `(.L_x_333) ;  /* 0x000008e000037945 */ /* 0x000fe20003800200 */
[----:B------:R-:W-:Y:S02]  /*9ed0*/  MOV R16, RZ ;  /* 0x000000ff00107202 */ /* 0x000fe40000000f00 */
[----:B------:R-:W-:Y:S02]  /*9ee0*/  CS2R R26, SRZ ;  /* 0x00000000001a7805 */ /* 0x000fe4000001ff00 */
[----:B------:R-:W-:Y:S02]  /*9ef0*/  MOV R13, RZ ;  /* 0x000000ff000d7202 */ /* 0x000fe40000000f00 */
[----:B------:R-:W-:Y:S02]  /*9f00*/  CS2R R44, SRZ ;  /* 0x00000000002c7805 */ /* 0x000fe4000001ff00 */
[----:B------:R-:W-:Y:S02]  /*9f10*/  MOV R28, RZ ;  /* 0x000000ff001c7202 */ /* 0x000fe40000000f00 */
[----:B------:R-:W-:-:S02]  /*9f20*/  MOV R30, RZ ;  /* 0x000000ff001e7202 */ /* 0x000fc40000000f00 */
[----:B------:R-:W-:Y:S02]  /*9f30*/  MOV R46, RZ ;  /* 0x000000ff002e7202 */ /* 0x000fe40000000f00 */
[----:B------:R-:W-:Y:S02]  /*9f40*/  MOV R19, RZ ;  /* 0x000000ff00137202 */ /* 0x000fe40000000f00 */
[----:B------:R-:W-:Y:S01]  /*9f50*/  MOV R15, RZ ;  /* 0x000000ff000f7202 */ /* 0x000fe20000000f00 */
[----:B------:R-:W-:Y:S06]  /*9f60*/  @P0 BRA `(.L_x_334) ;  /* 0x00000008000c0947 */ /* 0x000fec0003800000 */
[----:B------:R-:W-:Y:S01]  /*9f70*/  BSSY.RECONVERGENT B4, `(.L_x_335) ;  /* 0x0000080000047945 */ /* 0x000fe20003800200 */
[----:B------:R-:W-:Y:S01]  /*9f80*/  HFMA2 R16, -RZ, RZ, 0, 0 ;  /* 0x00000000ff107431 */ /* 0x000fe200000001ff */
[----:B------:R-:W-:Y:S01]  /*9f90*/  MOV R144, RZ ;  /* 0x000000ff00907202 */ /* 0x000fe20000000f00 */
[----:B------:R-:W-:Y:S01]  /*9fa0*/  HFMA2 R143, -RZ, RZ, 0, 0 ;  /* 0x00000000ff8f7431 */ /* 0x000fe200000001ff */
[----:B------:R-:W-:Y:S06]  /*9fb0*/  @P1 BRA `(.L_x_336) ;  /* 0x0000000400ec1947 */ /* 0x000fec0003800000 */
[----:B------:R-:W0:Y:S01]  /*9fc0*/  LDCU.128 UR4, c[0x0][0x7b0] ;  /* 0x0000f600ff0477ac */ /* 0x000e220008000c00 */
[----:B------:R-:W1:Y:S01]  /*9fd0*/  LDCU.128 UR12, c[0x0][0x740] ;  /* 0x0000e800ff0c77ac */ /* 0x000e620008000c00 */
[----:B------:R-:W4:Y:S01]  /*9fe0*/  LDCU UR8, c[0x0][0x750] ;  /* 0x0000ea00ff0877ac */ /* 0x000f220008000800 */
[----:B------:R-:W2:Y:S01]  /*9ff0*/  LDCU.128 UR16, c[0x0][0x6d0] ;  /* 0x0000da00ff1077ac */ /* 0x000ea20008000c00 */
[C---:B0-----:R-:W-:Y:S02]  /*a000*/  IMAD R28, R35.reuse, UR6, RZ ;  /* 0x00000006231c7c24 */ /* 0x041fe4000f8e02ff */
[----:B------:R-:W-:Y:S02]  /*a010*/  IMAD R123, R14, UR7, RZ ;  /* 0x000000070e7b7c24 */ /* 0x000fe4000f8e02ff */
[----:B------:R-:W-:Y:S02]  /*a020*/  IMAD R27, R124, UR7, RZ ;  /* 0x000000077c1b7c24 */ /* 0x000fe4000f8e02ff */
[C---:B-1----:R-:W-:Y:S01]  /*a030*/  IMAD R134, R35.reuse, UR14, RZ ;  /* 0x0000000e23867c24 */ /* 0x042fe2000f8e02ff */
[----:B------:R-:W-:Y:S01]  /*a040*/  IADD3 R122, P1, P2, R28, UR4, R123 ;  /* 0x000000041c7a7c10 */ /* 0x000fe2000fa3e07b */
[----:B------:R-:W-:Y:S01]  /*a050*/  IMAD R133, R14, UR15, RZ ;  /* 0x0000000f0e857c24 */ /* 0x000fe2000f8e02ff */
[----:B------:R-:W-:Y:S01]  /*a060*/  IADD3 R26, P3, P4, R28, UR4, R27 ;  /* 0x000000041c1a7c10 */ /* 0x000fe2000fc7e01b */
[----:B----4-:R-:W-:Y:S01]  /*a070*/  IMAD R17, R14, UR8, RZ ;  /* 0x000000080e117c24 */ /* 0x010fe2000f8e02ff */
[----:B------:R-:W-:Y:S01]  /*a080*/  IADD3 R28, P0, PT, R28, UR4, RZ ;  /* 0x000000041c1c7c10 */ /* 0x000fe2000ff1e0ff */
[----:B--2---:R-:W-:Y:S01]  /*a090*/  IMAD R35, R35, UR18, RZ ;  /* 0x0000001223237c24 */ /* 0x004fe2000f8e02ff */
[----:B------:R-:W-:Y:S01]  /*a0a0*/  IADD3.X R123, PT, PT, RZ, UR5, RZ, P1, P2 ;  /* 0x00000005ff7b7c10 */ /* 0x000fe20008fe44ff */
[----:B------:R-:W-:Y:S01]  /*a0b0*/  IMAD R124, R124, UR19, RZ ;  /* 0x000000137c7c7c24 */ /* 0x000fe2000f8e02ff */
[----:B------:R-:W-:Y:S01]  /*a0c0*/  IADD3.X R29, PT, PT, RZ, UR5, RZ, P0, !PT ;  /* 0x00000005ff1d7c10 */ /* 0x000fe200087fe4ff */
[----:B------:R-:W-:Y:S01]  /*a0d0*/  IMAD R14, R14, UR19, RZ ;  /* 0x000000130e0e7c24 */ /* 0x000fe2000f8e02ff */
[----:B------:R-:W-:Y:S01]  /*a0e0*/  IADD3 R30, P0, P1, R17, R134, R133 ;  /* 0x00000086111e7210 */ /* 0x000fe2000791e085 */
[----:B------:R-:W5:Y:S01]  /*a0f0*/  LDG.E R122, desc[UR20][R122.64] ;  /* 0x000000147a7a7981 */ /* 0x000f62000c1e1900 */
[----:B------:R-:W-:-:S02]  /*a100*/  IADD3.X R27, PT, PT, RZ, UR5, RZ, P3, P4 ;  /* 0x00000005ff1b7c10 */ /* 0x000fc40009fe84ff */
[C---:B------:R-:W-:Y:S01]  /*a110*/  IADD3 R132, P5, P6, R134.reuse, UR12, R133 ;  /* 0x0000000c86847c10 */ /* 0x040fe2000febe085 */
[----:B------:R-:W5:Y:S01]  /*a120*/  LDG.E R145, desc[UR20][R28.64] ;  /* 0x000000141c917981 */ /* 0x000f62000c1e1900 */
[C---:B------:R-:W-:Y:S02]  /*a130*/  IADD3 R16, P3, P4, R134.reuse, UR12, R17 ;  /* 0x0000000c86107c10 */ /* 0x040fe4000fc7e011 */
[----:B------:R-:W-:Y:S01]  /*a140*/  IADD3.X R13, PT, PT, RZ, RZ, RZ, P0, P1 ;  /* 0x000000ffff0d7210 */ /* 0x000fe200007e24ff */
[----:B------:R0:W5:Y:S01]  /*a150*/  LDG.E R146, desc[UR20][R26.64] ;  /* 0x000000141a927981 */ /* 0x000162000c1e1900 */
[----:B------:R-:W-:Y:S02]  /*a160*/  IADD3 R134, P0, PT, R134, UR12, RZ ;  /* 0x0000000c86867c10 */ /* 0x000fe4000ff1e0ff */
[----:B------:R-:W-:Y:S02]  /*a170*/  IADD3.X R133, PT, PT, RZ, UR13, RZ, P5, P6 ;  /* 0x0000000dff857c10 */ /* 0x000fe4000afec4ff */
[----:B------:R-:W-:-:S02]  /*a180*/  IADD3.X R135, PT, PT, RZ, UR13, RZ, P0, !PT ;  /* 0x0000000dff877c10 */ /* 0x000fc400087fe4ff */
[----:B------:R-:W-:Y:S02]  /*a190*/  IADD3.X R17, PT, PT, RZ, UR13, RZ, P3, P4 ;  /* 0x0000000dff117c10 */ /* 0x000fe40009fe84ff */
[C---:B------:R-:W-:Y:S01]  /*a1a0*/  IADD3 R124, P2, P1, R35.reuse, UR16, R124 ;  /* 0x00000010237c7c10 */ /* 0x040fe2000f95e07c */
[----:B------:R-:W2:Y:S01]  /*a1b0*/  LDG.E R15, desc[UR20][R134.64] ;  /* 0x00000014860f7981 */ /* 0x000ea2000c1e1900 */
[----:B------:R-:W-:Y:S02]  /*a1c0*/  IADD3 R30, P5, PT, R30, UR12, RZ ;  /* 0x0000000c1e1e7c10 */ /* 0x000fe4000ffbe0ff */
[C---:B------:R-:W-:Y:S01]  /*a1d0*/  IADD3 R32, P3, P4, R35.reuse, UR16, R14 ;  /* 0x0000001023207c10 */ /* 0x040fe2000fc7e00e */
[----:B------:R1:W5:Y:S01]  /*a1e0*/  LDG.E R17, desc[UR20][R16.64] ;  /* 0x0000001410117981 */ /* 0x000362000c1e1900 */
[----:B------:R-:W-:Y:S02]  /*a1f0*/  IADD3 R44, P6, PT, R35, UR16, RZ ;  /* 0x00000010232c7c10 */ /* 0x000fe4000ffde0ff */
[----:B------:R-:W-:Y:S01]  /*a200*/  IADD3.X R31, PT, PT, R13, UR13, RZ, P5, !PT ;  /* 0x0000000d0d1f7c10 */ /* 0x000fe2000affe4ff */
[----:B------:R1:W5:Y:S01]  /*a210*/  LDG.E R14, desc[UR20][R132.64] ;  /* 0x00000014840e7981 */ /* 0x000362000c1e1900 */
[----:B------:R-:W-:-:S02]  /*a220*/  IADD3.X R125, PT, PT, RZ, UR17, RZ, P2, P1 ;  /* 0x00000011ff7d7c10 */ /* 0x000fc400097e24ff */
[----:B------:R-:W-:Y:S01]  /*a230*/  IADD3.X R33, PT, PT, RZ, UR17, RZ, P3, P4 ;  /* 0x00000011ff217c10 */ /* 0x000fe20009fe84ff */
[----:B------:R1:W5:Y:S01]  /*a240*/  LDG.E R13, desc[UR20][R30.64] ;  /* 0x000000141e0d7981 */ /* 0x000362000c1e1900 */
[----:B------:R-:W-:-:S03]  /*a250*/  IADD3.X R45, PT, PT, RZ, UR17, RZ, P6, !PT ;  /* 0x00000011ff2d7c10 */ /* 0x000fc6000b7fe4ff */
[----:B------:R1:W5:Y:S04]  /*a260*/  LDG.E R19, desc[UR20][R124.64] ;  /* 0x000000147c137981 */ /* 0x000368000c1e1900 */
[----:B------:R1:W5:Y:S04]  /*a270*/  LDG.E R144, desc[UR20][R32.64] ;  /* 0x0000001420907981 */ /* 0x000368000c1e1900 */
[----:B------:R1:W5:Y:S01]  /*a280*/  LDG.E R143, desc[UR20][R44.64] ;  /* 0x000000142c8f7981 */ /* 0x000362000c1e1900 */
[----:B------:R-:W4:Y:S01]  /*a290*/  MUFU.RCP R35, R136 ;  /* 0x0000008800237308 */ /* 0x000f220000001000 */
[----:B------:R-:W-:Y:S01]  /*a2a0*/  BSSY.RECONVERGENT B5, `(.L_x_337) ;  /* 0x000000c000057945 */ /* 0x000fe20003800200 */
[----:B----4-:R-:W-:-:S04]  /*a2b0*/  FFMA R46, R35, -R136, 1 ;  /* 0x3f800000232e7423 */ /* 0x010fc80000000888 */
[----:B------:R-:W-:Y:S02]  /*a2c0*/  FFMA R46, R35, R46, R35 ;  /* 0x0000002e232e7223 */ /* 0x000fe40000000023 */
[----:B--2---:R-:W2:Y:S02]  /*a2d0*/  FCHK P0, R15, R136 ;  /* 0x000000880f007302 */ /* 0x004ea40000000000 */
[----:B0-----:R-:W-:-:S04]  /*a2e0*/  FFMA R27, R15, R46, RZ ;  /* 0x0000002e0f1b7223 */ /* 0x001fc800000000ff */
[----:B------:R-:W-:-:S04]  /*a2f0*/  FFMA R26, R27, -R136, R15 ;  /* 0x800000881b1a7223 */ /* 0x000fc8000000000f */
[----:B------:R-:W-:Y:S01]  /*a300*/  FFMA R35, R46, R26, R27 ;  /* 0x0000001a2e237223 */ /* 0x000fe2000000001b */
[----:B-12---:R-:W-:Y:S06]  /*a310*/  @!P0 BRA `(.L_x_338) ;  /* 0x0000000000108947 */ /* 0x006fec0003800000 */
[----:B------:R-:W-:Y:S02]  /*a320*/  MOV R16, R136 ;  /* 0x0000008800107202 */ /* 0x000fe40000000f00 */
[----:B------:R-:W-:-:S07]  /*a330*/  MOV R26, 0xa350 ;  /* 0x0000a350001a7802 */ /* 0x000fce0000000f00 */
[----:B---3-5:R-:W-:Y:S05]  /*a340*/  CALL.REL.NOINC `($__internal_7_$__cuda_sm3x_div_rn_noftz_f32_slowpath) ;  /* 0x000000c4000c7944 */ /* 0x028fea0003c00000 */
[----:B------:R-:W-:-:S07]  /*a350*/  MOV R35, R15 ;  /* 0x0000000f00237202 */ /* 0x000fce0000000f00 */
.L_x_338:
[----:B------:R-:W-:Y:S05]  /*a360*/  BSYNC.RECONVERGENT B5 ;  /* 0x0000000000057941 */ /* 0x000fea0003800200 */
.L_x_337:
[----:B------:R-:W0:Y:S01]  /*a370*/  MUFU.RCP R15, R136 ;  /* 0x00000088000f7308 */ /* 0x000e220000001000 */
[----:B------:R-:W-:Y:S07]  /*a380*/  BSSY.RECONVERGENT B5, `(.L_x_339) ;  /* 0x000000d000057945 */ /* 0x000fee0003800200 */
[----:B-----5:R-:W1:Y:S01]  /*a390*/  FCHK P0, R14, R136 ;  /* 0x000000880e007302 */ /* 0x020e620000000000 */
        /* <DEDUP_REMOVED lines=9> */
[----:B---3--:R-:W-:Y:S05]  /*a430*/  CALL.REL.NOINC `($__internal_7_$__cuda_sm3x_div_rn_noftz_f32_slowpath) ;  /* 0x000000c000d07944 */ /* 0x008fea0003c00000 */
[----:B------:R-:W-:-:S07]  /*a440*/  MOV R45, R15 ;  /* 0x0000000f002d7202 */ /* 0x000fce0000000f00 */
.L_x_340:
[----:B------:R-:W-:Y:S05]  /*a450*/  BSYNC.RECONVERGENT B5 ;  /* 0x0000000000057941 */ /* 0x000fea0003800200 */
.L_x_339:
        /* <DEDUP_REMOVED lines=14> */
.L_x_342:
[----:B------:R-:W-:Y:S05]  /*a540*/  BSYNC.RECONVERGENT B5 ;  /* 0x0000000000057941 */ /* 0x000fea0003800200 */
.L_x_341:
[----:B------:R-:W0:Y:S01]  /*a550*/  MUFU.RCP R13, R136 ;  /* 0x00000088000d7308 */ /* 0x000e220000001000 */
[----:B------:R-:W-:Y:S07]  /*a560*/  BSSY.RECONVERGENT B5, `(.L_x_343) ;  /* 0x000000c000057945 */ /* 0x000fee0003800200 */
[----:B------:R-:W1:Y:S01]  /*a570*/  FCHK P0, -R17, R136 ;  /* 0x0000008811007302 */ /* 0x000e620000000100 */
[----:B0-----:R-:W-:-:S04]  /*a580*/  FFMA R16, R13, -R136, 1 ;  /* 0x3f8000000d107423 */ /* 0x001fc80000000888 */
[----:B------:R-:W-:-:S04]  /*a590*/  FFMA R15, R13, R16, R13 ;  /* 0x000000100d0f7223 */ /* 0x000fc8000000000d */
[----:B------:R-:W-:-:S04]  /*a5a0*/  FFMA R16, -R17, R15, RZ ;  /* 0x0000000f11107223 */ /* 0x000fc800000001ff */
[----:B------:R-:W-:-:S04]  /*a5b0*/  FFMA R13, R16, -R136, -R17 ;  /* 0x80000088100d7223 */ /* 0x000fc80000000811 */
[----:B------:R-:W-:Y:S01]  /*a5c0*/  FFMA R15, R15, R13, R16 ;  /* 0x0000000d0f0f7223 */ /* 0x000fe20000000010 */
[----:B-1----:R-:W-:Y:S06]  /*a5d0*/  @!P0 BRA `(.L_x_344) ;  /* 0x0000000000108947 */ /* 0x002fec0003800000 */
[----:B------:R-:W-:Y:S01]  /*a5e0*/  FADD R15, -R17, -RZ ;  /* 0x800000ff110f7221 */ /* 0x000fe20000000100 */
[----:B------:R-:W-:Y:S02]  /*a5f0*/  MOV R16, R136 ;  /* 0x0000008800107202 */ /* 0x000fe40000000f00 */
[----:B------:R-:W-:-:S07]  /*a600*/  MOV R26, 0xa620 ;  /* 0x0000a620001a7802 */ /* 0x000fce0000000f00 */
[----:B---3--:R-:W-:Y:S05]  /*a610*/  CALL.REL.NOINC `($__internal_7_$__cuda_sm3x_div_rn_noftz_f32_slowpath) ;  /* 0x000000c000587944 */ /* 0x008fea0003c00000 */
.L_x_344:
[----:B------:R-:W-:Y:S05]  /*a620*/  BSYNC.RECONVERGENT B5 ;  /* 0x0000000000057941 */ /* 0x000fea0003800200 */
.L_x_343:
[----:B------:R-:W-:Y:S01]  /*a630*/  FMUL R78, R35, R78 ;  /* 0x0000004e234e7220 */ /* 0x000fe20000400000 */
[----:B------:R-:W-:Y:S01]  /*a640*/  FADD R16, RZ, R145 ;  /* 0x00000091ff107221 */ /* 0x000fe20000000000 */
[----:B------:R-:W-:Y:S01]  /*a650*/  FADD R17, RZ, R122 ;  /* 0x0000007aff117221 */ /* 0x000fe20000000000 */
[----:B------:R-:W-:Y:S01]  /*a660*/  FADD R26, RZ, R146 ;  /* 0x00000092ff1a7221 */ /* 0x000fe20000000000 */
[C---:B------:R-:W-:Y:S01]  /*a670*/  FFMA R78, R15.reuse, R118, -R78 ;  /* 0x000000760f4e7223 */ /* 0x040fe2000000084e */
[----:B------:R-:W-:Y:S01]  /*a680*/  FMUL R13, R15, R140 ;  /* 0x0000008c0f0d7220 */ /* 0x000fe20000400000 */
[----:B------:R-:W-:Y:S01]  /*a690*/  FADD R15, RZ, R16 ;  /* 0x00000010ff0f7221 */ /* 0x000fe20000000000 */
[----:B------:R-:W-:Y:S01]  /*a6a0*/  FADD R17, RZ, R17 ;  /* 0x00000011ff117221 */ /* 0x000fe20000000000 */
[----:B------:R-:W-:Y:S01]  /*a6b0*/  FADD R26, RZ, R26 ;  /* 0x0000001aff1a7221 */ /* 0x000fe20000000000 */
[C---:B------:R-:W-:Y:S01]  /*a6c0*/  FFMA R27, -R45.reuse, R120, R78 ;  /* 0x000000782d1b7223 */ /* 0x040fe2000000014e */
[----:B------:R-:W-:Y:S01]  /*a6d0*/  FADD R44, RZ, R15 ;  /* 0x0000000fff2c7221 */ /* 0x000fe20000000000 */
[----:B------:R-:W-:Y:S01]  /*a6e0*/  FADD R17, RZ, R17 ;  /* 0x00000011ff117221 */ /* 0x000fe20000000000 */
[----:B------:R-:W-:Y:S01]  /*a6f0*/  FADD R26, RZ, R26 ;  /* 0x0000001aff1a7221 */ /* 0x000fe20000000000 */
[-C--:B------:R-:W-:Y:S01]  /*a700*/  FMUL R28, R45, -R140.reuse ;  /* 0x8000008c2d1c7220 */ /* 0x080fe20000400000 */
[-C--:B------:R-:W-:Y:S01]  /*a710*/  FMUL R30, R35, R140.reuse ;  /* 0x0000008c231e7220 */ /* 0x080fe20000400000 */
[C---:B------:R-:W-:Y:S01]  /*a720*/  FMUL R16, R14.reuse, R140 ;  /* 0x0000008c0e107220 */ /* 0x040fe20000400000 */
[----:B------:R-:W-:Y:S01]  /*a730*/  FFMA R15, -R14, R127, R27 ;  /* 0x0000007f0e0f7223 */ /* 0x000fe2000000011b */
[----:B------:R-:W-:Y:S01]  /*a740*/  FADD R44, RZ, R44 ;  /* 0x0000002cff2c7221 */ /* 0x000fe20000000000 */
[----:B------:R-:W-:Y:S01]  /*a750*/  FADD R45, RZ, R17 ;  /* 0x00000011ff2d7221 */ /* 0x000fe20000000000 */
[----:B------:R-:W-:-:S07]  /*a760*/  FADD R46, RZ, R26 ;  /* 0x0000001aff2e7221 */ /* 0x000fce0000000000 */
.L_x_336:
[----:B------:R-:W-:Y:S05]  /*a770*/  BSYNC.RECONVERGENT B4 ;  /* 0x0000000000047941 */ /* 0x000fea0003800200 */
.L_x_335:
[----:B------:R-:W-:Y:S01]  /*a780*/  FADD R27, R144, R141 ;  /* 0x0000008d901b7221 */ /* 0x000fe20000000000 */
[----:B------:R-:W-:-:S07]  /*a790*/  FADD R26, R143, R142 ;  /* 0x0000008e8f1a7221 */ /* 0x000fce0000000000 */
.L_x_334:
[----:B------:R-:W-:Y:S05]  /*a7a0*/  BSYNC.RECONVERGENT B3 ;  /* 0x0000000000037941 */ /* 0x000fea0003800200 */
.L_x_333:
[C---:B------:R-:W-:Y:S01]  /*a7b0*/  FFMA R16, R15.reuse, R139, R16 ;  /* 0x0000008b0f107223 */ /* 0x040fe20000000010 */
[C---:B------:R-:W-:Y:S01]  /*a7c0*/  FFMA R13, -R15.reuse, R138, R13 ;  /* 0x0000008a0f0d7223 */ /* 0x040fe2000000010d */
[C---:B------:R-:W-:Y:S01]  /*a7d0*/  FFMA R28, -R15.reuse, R137, R28 ;  /* 0x000000890f1c7223 */ /* 0x040fe2000000011c */
[----:B------:R-:W-:Y:S01]  /*a7e0*/  FFMA R30, R15, R129, R30 ;  /* 0x000000810f1e7223 */ /* 0x000fe2000000001e */
[----:B------:R-:W-:Y:S01]  /*a7f0*/  FADD R16, RZ, R16 ;  /* 0x00000010ff107221 */ /* 0x000fe20000000000 */
        /* <DEDUP_REMOVED lines=14> */
[----:B------:R-:W-:-:S07]  /*a8e0*/  FADD R133, RZ, R30 ;  /* 0x0000001eff857221 */ /* 0x000fce0000000000 */
.L_x_332:
[----:B------:R-:W-:Y:S05]  /*a8f0*/  BSYNC.RECONVERGENT B2 ;  /* 0x0000000000027941 */ /* 0x000fea0003800200 */
.L_x_331:
[----:B------:R-:W-:Y:S01]  /*a900*/  FFMA R14, R3, R6, RZ ;  /* 0x00000006030e7223 */ /* 0x000fe200000000ff */
[----:B------:R-:W-:Y:S01]  /*a910*/  BSSY.RECONVERGENT B0, `(.L_x_345) ;  /* 0x00000b3000007945 */ /* 0x000fe20003800200 */
[----:B------:R-:W-:Y:S02]  /*a920*/  HFMA2 R205, -RZ, RZ, 0, 0 ;  /* 0x00000000ffcd7431 */ /* 0x000fe400000001ff */
[----:B------:R-:W-:Y:S01]  /*a930*/  FADD R26, RZ, R26 ;  /* 0x0000001aff1a7221 */ /* 0x000fe20000000000 */
[----:B------:R-:W-:Y:S01]  /*a940*/  FFMA R14, R49, R62, R14 ;  /* 0x0000003e310e7223 */ /* 0x000fe2000000000e */
[----:B------:R-:W-:Y:S02]  /*a950*/  HFMA2 R170, -RZ, RZ, 0, 0 ;  /* 0x00000000ffaa7431 */ /* 0x000fe400000001ff */
[----:B------:R-:W-:Y:S01]  /*a960*/  FADD R27, RZ, R27 ;  /* 0x0000001bff1b7221 */ /* 0x000fe20000000000 */
[----:B------:R-:W-:Y:S02]  /*a970*/  HFMA2 R166, -RZ, RZ, 0, 0 ;  /* 0x00000000ffa67431 */ /* 0x000fe400000001ff */
[----:B------:R-:W-:Y:S01]  /*a980*/  FFMA R13, R51, R64, R14 ;  /* 0x00000040330d7223 */ /* 0x000fe2000000000e */
[----:B------:R-:W-:Y:S01]  /*a990*/  HFMA2 R162, -RZ, RZ, 0, 0 ;  /* 0x00000000ffa27431 */ /* 0x000fe200000001ff */
[----:B------:R-:W-:Y:S01]  /*a9a0*/  CS2R R200, SRZ ;  /* 0x0000000000c87805 */ /* 0x000fe2000001ff00 */
[----:B------:R-:W-:-:S02]  /*a9b0*/  HFMA2 R158, -RZ, RZ, 0, 0 ;  /* 0x00000000ff9e7431 */ /* 0x000fc400000001ff */
[----:B------:R-:W-:Y:S01]  /*a9c0*/  FADD R13, R13, R48 ;  /* 0x000000300d0d7221 */ /* 0x000fe20000000000 */
[----:B------:R-:W-:Y:S01]  /*a9d0*/  HFMA2 R154, -RZ, RZ, 0, 0 ;  /* 0x00000000ff9a7431 */ /* 0x000fe200000001ff */
[----:B------:R-:W-:Y:S01]  /*a9e0*/  MOV R203, RZ ;  /* 0x000000ff00cb7202 */ /* 0x000fe20000000f00 */
[----:B------:R-:W-:Y:S01]  /*a9f0*/  HFMA2 R150, -RZ, RZ, 0, 0 ;  /* 0x00000000ff967431 */ /* 0x000fe200000001ff */
[----:B------:R-:W-:Y:S02]  /*aa00*/  CS2R R198, SRZ ;  /* 0x0000000000c67805 */ /* 0x000fe4000001ff00 */
[----:B------:R-:W-:Y:S01]  /*aa10*/  FSETP.GTU.AND P0, PT, R13, 0.20000000298023223877, PT ;  /* 0x3e4ccccd0d00780b */ /* 0x000fe20003f0c000 */
[----:B------:R-:W-:Y:S01]  /*aa20*/  HFMA2 R146, -RZ, RZ, 0, 0 ;  /* 0x00000000ff927431 */ /* 0x000fe200000001ff */
[----:B------:R-:W-:Y:S01]  /*aa30*/  CS2R R196, SRZ ;  /* 0x0000000000c47805 */ /* 0x000fe2000001ff00 */
        /* <DEDUP_REMOVED lines=17> */
[----:B------:R-:W-:Y:S02]  /*ab50*/  MOV R168, RZ ;  /* 0x000000ff00a87202 */ /* 0x000fe40000000f00 */
[----:B------:R-:W-:Y:S02]  /*ab60*/  CS2R R124, SRZ ;  /* 0x00000000007c7805 */ /* 0x000fe4000001ff00 */
[----:B------:R-:W-:Y:S02]  /*ab70*/  MOV R164, RZ ;  /* 0x000000ff00a47202 */ /* 0x000fe40000000f00 */
[----:B------:R-:W-:Y:S02]  /*ab80*/  CS2R R122, SRZ ;  /* 0x00000000007a7805 */ /* 0x000fe4000001ff00 */
[----:B------:R-:W-:-:S02]  /*ab90*/  MOV R160, RZ ;  /* 0x000000ff00a07202 */ /* 0x000fc40000000f00 */
[----:B------:R-:W-:Y:S02]  /*aba0*/  CS2R R136, SRZ ;  /* 0x0000000000887805 */ /* 0x000fe4000001ff00 */
[----:B------:R-:W-:Y:S02]  /*abb0*/  MOV R156, RZ ;  /* 0x000000ff009c7202 */ /* 0x000fe40000000f00 */
[----:B------:R-:W-:Y:S02]  /*abc0*/  CS2R R138, SRZ ;  /* 0x00000000008a7805 */ /* 0x000fe4000001ff00 */
[----:B------:R-:W-:Y:S02]  /*abd0*/  MOV R152, RZ ;  /* 0x000000ff00987202 */ /* 0x000fe40000000f00 */
[----:B------:R-:W-:Y:S02]  /*abe0*/  MOV R148, RZ ;  /* 0x000000ff00947202 */ /* 0x000fe40000000f00 */
[----:B------:R-:W-:-:S02]  /*abf0*/  MOV R144, RZ ;  /* 0x000000ff00907202 */ /* 0x000fc40000000f00 */
[----:B------:R-:W-:Y:S02]  /*ac00*/  MOV R140, RZ ;  /* 0x000000ff008c7202 */ /* 0x000fe40000000f00 */
[----:B------:R-:W-:Y:S02]  /*ac10*/  MOV R127, RZ ;  /* 0x000000ff007f7202 */ /* 0x000fe40000000f00 */
[----:B------:R-:W-:Y:S02]  /*ac20*/  MOV R118, RZ ;  /* 0x000000ff00767202 */ /* 0x000fe40000000f00 */
[----:B------:R-:W-:Y:S02]  /*ac30*/  MOV R35, RZ ;  /* 0x000000ff00237202 */ /* 0x000fe40000000f00 */
[----:B------:R-:W-:Y:S01]  /*ac40*/  MOV R14, RZ ;  /* 0x000000ff000e7202 */ /* 0x000fe20000000f00 */
[----:B------:R-:W-:Y:S06]  /*ac50*/  @!P0 BRA `(.L_x_346) ;  /* 0x0000000400f88947 */ /* 0x000fec0003800000 */
[----:B------:R-:W-:Y:S01]  /*ac60*/  FMUL R17, R23, R23 ;  /* 0x0000001717117220 */ /* 0x000fe20000400000 */
[C---:B-----5:R-:W-:Y:S01]  /*ac70*/  FMUL R16, R24.reuse, R21 ;  /* 0x0000001518107220 */ /* 0x060fe20000400000 */
[CC--:B------:R-:W-:Y:S01]  /*ac80*/  FMUL R28, R24.reuse, R22.reuse ;  /* 0x00000016181c7220 */ /* 0x0c0fe20000400000 */
[----:B------:R-:W-:Y:S01]  /*ac90*/  FMUL R29, R24, R23 ;  /* 0x00000017181d7220 */ /* 0x000fe20000400000 */
[-C--:B------:R-:W-:Y:S01]  /*aca0*/  FFMA R15, R21, R21.reuse, R17 ;  /* 0x00000015150f7223 */ /* 0x080fe20000000011 */
[CC--:B------:R-:W-:Y:S01]  /*acb0*/  FFMA R13, R23.reuse, R22.reuse, R16 ;  /* 0x00000016170d7223 */ /* 0x0c0fe20000000010 */
[C---:B------:R-:W-:Y:S01]  /*acc0*/  FMUL R14, R22.reuse, R22 ;  /* 0x00000016160e7220 */ /* 0x040fe20000400000 */
[-C--:B------:R-:W-:Y:S01]  /*acd0*/  FFMA R31, R23, R21.reuse, -R28 ;  /* 0x00000015171f7223 */ /* 0x080fe2000000081c */
[-C--:B------:R-:W-:Y:S01]  /*ace0*/  FFMA R32, R22, R21.reuse, R29 ;  /* 0x0000001516207223 */ /* 0x080fe2000000001d */
[----:B------:R-:W-:Y:S01]  /*acf0*/  FADD R30, R15, R15 ;  /* 0x0000000f0f1e7221 */ /* 0x000fe20000000000 */
[----:B------:R-:W-:Y:S01]  /*ad00*/  FADD R13, R13, R13 ;  /* 0x0000000d0d0d7221 */ /* 0x000fe20000000000 */
[----:B------:R-:W-:Y:S01]  /*ad10*/  FFMA R14, R21, R21, R14 ;  /* 0x00000015150e7223 */ /* 0x000fe2000000000e */
[----:B------:R-:W-:Y:S01]  /*ad20*/  FADD R15, R31, R31 ;  /* 0x0000001f1f0f7221 */ /* 0x000fe20000000000 */
[----:B------:R-:W-:Y:S01]  /*ad30*/  FADD R33, R32, R32 ;  /* 0x0000002020217221 */ /* 0x000fe20000000000 */
[----:B------:R-:W-:Y:S01]  /*ad40*/  FADD R31, -R30, 1 ;  /* 0x3f8000001e1f7421 */ /* 0x000fe20000000100 */
[----:B------:R-:W-:Y:S01]  /*ad50*/  FFMA R30, R13, R12, RZ ;  /* 0x0000000c0d1e7223 */ /* 0x000fe200000000ff */
[----:B------:R-:W-:Y:S01]  /*ad60*/  FFMA R32, RZ, R13, RZ ;  /* 0x0000000dff207223 */ /* 0x000fe200000000ff */
[----:B------:R-:W-:Y:S01]  /*ad70*/  FADD R13, R14, R14 ;  /* 0x0000000e0e0d7221 */ /* 0x000fe20000000000 */
[CC--:B------:R-:W-:Y:S01]  /*ad80*/  FFMA R17, R22.reuse, R22.reuse, R17 ;  /* 0x0000001616117223 */ /* 0x0c0fe20000000011 */
[----:B------:R-:W-:Y:S01]  /*ad90*/  FFMA R16, R23, R22, -R16 ;  /* 0x0000001617107223 */ /* 0x000fe20000000810 */
[----:B------:R-:W-:Y:S01]  /*ada0*/  FFMA R124, RZ, R15, RZ ;  /* 0x0000000fff7c7223 */ /* 0x000fe200000000ff */
[----:B------:R-:W-:Y:S01]  /*adb0*/  FADD R13, -R13, 1 ;  /* 0x3f8000000d0d7421 */ /* 0x000fe20000000100 */
[-C--:B------:R-:W-:Y:S01]  /*adc0*/  FFMA R122, R15, R12.reuse, RZ ;  /* 0x0000000c0f7a7223 */ /* 0x080fe200000000ff */
[----:B------:R-:W-:Y:S01]  /*add0*/  FFMA R29, R22, R21, -R29 ;  /* 0x00000015161d7223 */ /* 0x000fe2000000081d */
[----:B------:R-:W-:Y:S01]  /*ade0*/  FADD R17, R17, R17 ;  /* 0x0000001111117221 */ /* 0x000fe20000000000 */
[----:B------:R-:W-:Y:S01]  /*adf0*/  FFMA R78, RZ, R31, R30 ;  /* 0x0000001fff4e7223 */ /* 0x000fe2000000001e */
[----:B------:R-:W-:Y:S01]  /*ae00*/  FADD R15, R16, R16 ;  /* 0x00000010100f7221 */ /* 0x000fe20000000000 */
[----:B------:R-:W-:Y:S01]  /*ae10*/  FFMA R14, R13, R12, RZ ;  /* 0x0000000c0d0e7223 */ /* 0x000fe200000000ff */
[----:B------:R-:W-:Y:S01]  /*ae20*/  FFMA R28, R23, R21, R28 ;  /* 0x00000015171c7223 */ /* 0x000fe2000000001c */
[----:B------:R-:W-:Y:S01]  /*ae30*/  FFMA R30, RZ, R13, RZ ;  /* 0x0000000dff1e7223 */ /* 0x000fe200000000ff */
[-C--:B------:R-:W-:Y:S01]  /*ae40*/  FFMA R136, R33, R20.reuse, R124 ;  /* 0x0000001421887223 */ /* 0x080fe2000000007c */
[-C--:B------:R-:W-:Y:S01]  /*ae50*/  FFMA R122, RZ, R33.reuse, R122 ;  /* 0x00000021ff7a7223 */ /* 0x080fe2000000007a */
[----:B------:R-:W-:Y:S01]  /*ae60*/  FFMA R124, RZ, R33, R124 ;  /* 0x00000021ff7c7223 */ /* 0x000fe2000000007c */
[----:B------:R-:W-:Y:S01]  /*ae70*/  FADD R29, R29, R29 ;  /* 0x0000001d1d1d7221 */ /* 0x000fe20000000000 */
[----:B------:R-:W-:Y:S01]  /*ae80*/  FADD R13, -R17, 1 ;  /* 0x3f800000110d7421 */ /* 0x000fe20000000100 */
[-CC-:B------:R-:W-:Y:S01]  /*ae90*/  FFMA R118, R31, R20.reuse, R32.reuse ;  /* 0x000000141f767223 */ /* 0x180fe20000000020 */
[----:B------:R-:W-:Y:S01]  /*aea0*/  FFMA R120, RZ, R31, R32 ;  /* 0x0000001fff787223 */ /* 0x000fe20000000020 */
[-C--:B------:R-:W-:Y:S01]  /*aeb0*/  FFMA R16, RZ, R15.reuse, R14 ;  /* 0x0000000fff107223 */ /* 0x080fe2000000000e */
[----:B------:R-:W-:Y:S01]  /*aec0*/  FADD R17, R28, R28 ;  /* 0x0000001c1c117221 */ /* 0x000fe20000000000 */
[--C-:B------:R-:W-:Y:S01]  /*aed0*/  FFMA R32, R15, R20, R30.reuse ;  /* 0x000000140f207223 */ /* 0x100fe2000000001e */
[----:B------:R-:W-:Y:S01]  /*aee0*/  FFMA R30, RZ, R15, R30 ;  /* 0x0000000fff1e7223 */ /* 0x000fe2000000001e */
[----:B------:R-:W-:Y:S01]  /*aef0*/  FFMA R14, RZ, R29, R78 ;  /* 0x0000001dff0e7223 */ /* 0x000fe2000000004e */
[-C--:B------:R-:W-:Y:S01]  /*af00*/  FFMA R15, RZ, R13.reuse, R122 ;  /* 0x0000000dff0f7223 */ /* 0x080fe2000000007a */
[----:B------:R-:W-:Y:S01]  /*af10*/  FFMA R136, RZ, R13, R136 ;  /* 0x0000000dff887223 */ /* 0x000fe20000000088 */
[-C--:B------:R-:W-:Y:S01]  /*af20*/  FFMA R124, R13, R18.reuse, R124 ;  /* 0x000000120d7c7223 */ /* 0x080fe2000000007c */
[-C--:B------:R-:W-:Y:S01]  /*af30*/  FFMA R13, RZ, R17.reuse, R16 ;  /* 0x00000011ff0d7223 */ /* 0x080fe20000000010 */
[----:B------:R-:W-:Y:S01]  /*af40*/  FFMA R32, RZ, R17, R32 ;  /* 0x00000011ff207223 */ /* 0x000fe20000000020 */
[----:B------:R-:W-:Y:S01]  /*af50*/  FFMA R30, R17, R18, R30 ;  /* 0x00000012111e7223 */ /* 0x000fe2000000001e */
[CC--:B------:R-:W-:Y:S01]  /*af60*/  FFMA R33, R14.reuse, R15.reuse, RZ ;  /* 0x0000000f0e217223 */ /* 0x0c0fe200000000ff */
[----:B------:R-:W-:Y:S01]  /*af70*/  FFMA R35, R15, R15, RZ ;  /* 0x0000000f0f237223 */ /* 0x000fe200000000ff */
[----:B------:R-:W-:Y:S01]  /*af80*/  FFMA R31, RZ, R29, R118 ;  /* 0x0000001dff1f7223 */ /* 0x000fe20000000076 */
[CC--:B------:R-:W-:Y:S01]  /*af90*/  FFMA R17, R13.reuse, R14.reuse, RZ ;  /* 0x0000000e0d117223 */ /* 0x0c0fe200000000ff */
[C---:B------:R-:W-:Y:S01]  /*afa0*/  FFMA R15, R13.reuse, R15, RZ ;  /* 0x0000000f0d0f7223 */ /* 0x040fe200000000ff */
[----:B------:R-:W-:Y:S01]  /*afb0*/  FFMA R16, R14, R14, RZ ;  /* 0x0000000e0e107223 */ /* 0x000fe200000000ff */
[----:B------:R-:W-:Y:S01]  /*afc0*/  FFMA R13, R13, R13, RZ ;  /* 0x0000000d0d0d7223 */ /* 0x000fe200000000ff */
[----:B------:R-:W-:Y:S01]  /*afd0*/  FFMA R29, R29, R18, R120 ;  /* 0x000000121d1d7223 */ /* 0x000fe20000000078 */
[CC--:B------:R-:W-:Y:S01]  /*afe0*/  FFMA R33, R31.reuse, R136.reuse, R33 ;  /* 0x000000881f217223 */ /* 0x0c0fe20000000021 */
[-C--:B------:R-:W-:Y:S01]  /*aff0*/  FFMA R35, R136, R136.reuse, R35 ;  /* 0x0000008888237223 */ /* 0x080fe20000000023 */
[C---:B------:R-:W-:Y:S01]  /*b000*/  FFMA R15, R32.reuse, R136, R15 ;  /* 0x00000088200f7223 */ /* 0x040fe2000000000f */
[-C--:B------:R-:W-:Y:S01]  /*b010*/  FFMA R16, R31, R31.reuse, R16 ;  /* 0x0000001f1f107223 */ /* 0x080fe20000000010 */
[C---:B------:R-:W-:Y:S01]  /*b020*/  FFMA R17, R32.reuse, R31, R17 ;  /* 0x0000001f20117223 */ /* 0x040fe20000000011 */
[----:B------:R-:W-:Y:S01]  /*b030*/  FFMA R13, R32, R32, R13 ;  /* 0x00000020200d7223 */ /* 0x000fe2000000000d */
[CC--:B------:R-:W-:Y:S01]  /*b040*/  FFMA R139, R29.reuse, R124.reuse, R33 ;  /* 0x0000007c1d8b7223 */ /* 0x0c0fe20000000021 */
[-C--:B------:R-:W-:Y:S01]  /*b050*/  FFMA R137, R124, R124.reuse, R35 ;  /* 0x0000007c7c897223 */ /* 0x080fe20000000023 */
[C---:B------:R-:W-:Y:S01]  /*b060*/  FFMA R136, R30.reuse, R124, R15 ;  /* 0x0000007c1e887223 */ /* 0x040fe2000000000f */
[-C--:B------:R-:W-:Y:S01]  /*b070*/  FFMA R138, R29, R29.reuse, R16 ;  /* 0x0000001d1d8a7223 */ /* 0x080fe20000000010 */
[C---:B------:R-:W-:Y:S01]  /*b080*/  FFMA R14, R30.reuse, R29, R17 ;  /* 0x0000001d1e0e7223 */ /* 0x040fe20000000011 */
[----:B------:R-:W-:Y:S01]  /*b090*/  FFMA R13, R30, R30, R13 ;  /* 0x0000001e1e0d7223 */ /* 0x000fe2000000000d */
[----:B------:R-:W-:Y:S01]  /*b0a0*/  FMUL R200, R114, 0.28209480643272399902 ;  /* 0x3e906ebb72c87820 */ /* 0x000fe20000400000 */
[----:B------:R-:W-:Y:S01]  /*b0b0*/  FMUL R205, R115, 0.28209480643272399902 ;  /* 0x3e906ebb73cd7820 */ /* 0x000fe20000400000 */
[----:B------:R-:W-:Y:S01]  /*b0c0*/  FMUL R203, R116, 0.28209480643272399902 ;  /* 0x3e906ebb74cb7820 */ /* 0x000fe20000400000 */
[----:B------:R-:W-:-:S02]  /*b0d0*/  MOV R198, R111 ;  /* 0x0000006f00c67202 */ /* 0x000fc40000000f00 */
[----:B------:R-:W-:Y:S02]  /*b0e0*/  MOV R196, R112 ;  /* 0x0000007000c47202 */ /* 0x000fe40000000f00 */
[----:B------:R-:W-:Y:S02]  /*b0f0*/  MOV R194, R113 ;  /* 0x0000007100c27202 */ /* 0x000fe40000000f00 */
[----:B------:R-:W-:Y:S02]  /*b100*/  MOV R201, R108 ;  /* 0x0000006c00c97202 */ /* 0x000fe40000000f00 */
[----:B------:R-:W-:Y:S02]  /*b110*/  MOV R199, R109 ;  /* 0x0000006d00c77202 */ /* 0x000fe40000000f00 */
[----:B------:R-:W-:Y:S02]  /*b120*/  MOV R197, R110 ;  /* 0x0000006e00c57202 */ /* 0x000fe40000000f00 */
        /* <DEDUP_REMOVED lines=48> */
[----:B------:R-:W-:-:S07]  /*b430*/  MOV R120, R18 ;  /* 0x0000001200787202 */ /* 0x000fce0000000f00 */
.L_x_346:
[----:B------:R-:W-:Y:S05]  /*b440*/  BSYNC.RECONVERGENT B0 ;  /* 0x0000000000007941 */ /* 0x000fea0003800200 */
.L_x_345:
[----:B------:R-:W-:Y:S01]  /*b450*/  FADD R71, RZ, R19 ;  /* 0x00000013ff477221 */ /* 0x000fe20000000000 */
[----:B------:R-:W-:Y:S01]  /*b460*/  BSSY.RECONVERGENT B2, `(.L_x_347) ;  /* 0x000088f000027945 */ /* 0x000fe20003800200 */
[----:B------:R-:W-:Y:S01]  /*b470*/  HFMA2 R75, -RZ, RZ, 0, 0 ;  /* 0x00000000ff4b7431 */ /* 0x000fe200000001ff */
[----:B------:R-:W-:Y:S01]  /*b480*/  CS2R R76, SRZ ;  /* 0x00000000004c7805 */ /* 0x000fe2000001ff00 */
[----:B------:R-:W-:Y:S01]  /*b490*/  HFMA2 R143, -RZ, RZ, 0, 0 ;  /* 0x00000000ff8f7431 */ /* 0x000fe200000001ff */
[----:B------:R-:W-:Y:S01]  /*b4a0*/  MOV R15, RZ ;  /* 0x000000ff000f7202 */ /* 0x000fe20000000f00 */
[----:B------:R-:W-:Y:S01]  /*b4b0*/  HFMA2 R24, -RZ, RZ, 0, 0 ;  /* 0x00000000ff187431 */ /* 0x000fe200000001ff */
[----:B------:R-:W-:Y:S01]  /*b4c0*/  CS2R R16, SRZ ;  /* 0x0000000000107805 */ /* 0x000fe2000001ff00 */
[----:B------:R-:W-:Y:S01]  /*b4d0*/  HFMA2 R79, -RZ, RZ, 0, 0 ;  /* 0x00000000ff4f7431 */ /* 0x000fe200000001ff */
[----:B------:R-:W-:Y:S01]  /*b4e0*/  MOV R12, RZ ;  /* 0x000000ff000c7202 */ /* 0x000fe20000000f00 */
[----:B------:R-:W-:Y:S01]  /*b4f0*/  HFMA2 R119, -RZ, RZ, 0, 0 ;  /* 0x00000000ff777431 */ /* 0x000fe200000001ff */
[----:B-----5:R-:W-:Y:S01]  /*b500*/  CS2R R18, SRZ ;  /* 0x0000000000127805 */ /* 0x020fe2000001ff00 */
[----:B------:R-:W-:Y:S01]  /*b510*/  HFMA2 R141, -RZ, RZ, 0, 0 ;  /* 0x00000000ff8d7431 */ /* 0x000fe200000001ff */
[----:B------:R-:W-:-:S02]  /*b520*/  CS2R R20, SRZ ;  /* 0x0000000000147805 */ /* 0x000fc4000001ff00 */
        /* <DEDUP_REMOVED lines=23> */
[----:B------:R-:W-:Y:S01]  /*b6a0*/  MOV R121, RZ ;  /* 0x000000ff00797202 */ /* 0x000fe20000000f00 */
[----:B------:R-:W-:Y:S01]  /*b6b0*/  FADD R74, RZ, R26 ;  /* 0x0000001aff4a7221 */ /* 0x000fe20000000000 */
[----:B------:R-:W-:Y:S01]  /*b6c0*/  FADD R73, RZ, R27 ;  /* 0x0000001bff497221 */ /* 0x000fe20000000000 */
[----:B------:R-:W-:Y:S01]  /*b6d0*/  FADD R71, RZ, R71 ;  /* 0x00000047ff477221 */ /* 0x000fe20000000000 */
[----:B------:R-:W-:Y:S06]  /*b6e0*/  @!P0 BRA `(.L_x_348) ;  /* 0x0000008400988947 */ /* 0x000fec0003800000 */
[----:B--2---:R-:W-:Y:S01]  /*b6f0*/  FMUL R130, R130, 0.5 ;  /* 0x3f00000082827820 */ /* 0x004fe20000400000 */
[----:B------:R-:W-:Y:S03]  /*b700*/  BSSY.RECONVERGENT B0, `(.L_x_349) ;  /* 0x000006a000007945 */ /* 0x000fe60003800200 */
[C---:B------:R-:W-:Y:S01]  /*b710*/  FMUL R12, R130.reuse, 0.63661974668502807617 ;  /* 0x3f22f983820c7820 */ /* 0x040fe20000400000 */
[----:B------:R-:W-:-:S04]  /*b720*/  FSETP.GE.AND P0, PT, |R130|, 105615, PT ;  /* 0x47ce47808200780b */ /* 0x000fc80003f06200 */
[----:B------:R-:W-:Y:S01]  /*b730*/  P2R R23, PR, RZ, 0x1 ;  /* 0x00000001ff177803 */ /* 0x000fe20000000000 */
[----:B------:R-:W0:Y:S02]  /*b740*/  F2I.NTZ R12, R12 ;  /* 0x0000000c000c7305 */ /* 0x000e240000203100 */
[-C--:B0-----:R-:W-:Y:S02]  /*b750*/  I2FP.F32.S32 R15, R12.reuse ;  /* 0x0000000c000f7245 */ /* 0x081fe40000201400 */
        /* <DEDUP_REMOVED lines=10> */
[----:B------:R-:W-:Y:S02]  /*b800*/  SHF.L.U32 R12, R130, 0x8, RZ ;  /* 0x00000008820c7819 */ /* 0x000fe400000006ff */
[----:B------:R-:W-:Y:S01]  /*b810*/  CS2R R20, SRZ ;  /* 0x0000000000147805 */ /* 0x000fe2000001ff00 */
[----:B------:R-:W0:Y:S01]  /*b820*/  LDCU.64 UR6, c[0x4][URZ] ;  /* 0x01000000ff0677ac */ /* 0x000e220008000a00 */
[----:B------:R-:W-:Y:S01]  /*b830*/  LOP3.LUT R15, R12, 0x80000000, RZ, 0xfc, !PT ;  /* 0x800000000c0f7812 */ /* 0x000fe200078efcff */
[----:B------:R-:W-:Y:S01]  /*b840*/  UMOV UR5, URZ ;  /* 0x000000ff00057c82 */ /* 0x000fe20008000000 */
[----:B------:R-:W-:-:S05]  /*b850*/  UMOV UR4, URZ ;  /* 0x000000ff00047c82 */ /* 0x000fca0008000000 */
.L_x_351:
        /* <DEDUP_REMOVED lines=65> */
.L_x_353:
[----:B------:R-:W-:Y:S05]  /*bc70*/  BSYNC.RECONVERGENT B1 ;  /* 0x0000000000017941 */ /* 0x000fea0003800200 */
.L_x_352:
        /* <DEDUP_REMOVED lines=9> */
[C---:B------:R-:W-:Y:S02]  /*bd10*/  LOP3.LUT R15, R21.reuse, R130, RZ, 0x3c, !PT ;  /* 0x00000082150f7212 */ /* 0x040fe400078e3cff */
[----:B------:R-:W0:Y:S01]  /*bd20*/  I2F.F64.S64 R16, R16 ;  /* 0x0000001000107312 */ /* 0x000e220000301c00 */
[----:B------:R-:W-:Y:S02]  /*bd30*/  LEA.HI R12, R21, R12, RZ, 0x1 ;  /* 0x0000000c150c7211 */ /* 0x000fe400078f08ff */
[----:B------:R-:W-:Y:S02]  /*bd40*/  ISETP.GE.AND P1, PT, R15, RZ, PT ;  /* 0x000000ff0f00720c */ /* 0x000fe40003f26270 */
[----:B------:R-:W-:-:S04]  /*bd50*/  IADD3 R15, PT, PT, -R12, RZ, RZ ;  /* 0x000000ff0c0f7210 */ /* 0x000fc80007ffe1ff */
[----:B------:R-:W-:Y:S01]  /*bd60*/  @!P0 MOV R12, R15 ;  /* 0x0000000f000c8202 */ /* 0x000fe20000000f00 */
[----:B0-----:R-:W-:-:S10]  /*bd70*/  DMUL R18, R16, UR4 ;  /* 0x0000000410127c28 */ /* 0x001fd40008000000 */
[----:B------:R-:W0:Y:S02]  /*bd80*/  F2F.F32.F64 R18, R18 ;  /* 0x0000001200127310 */ /* 0x000e240000301000 */
[----:B0-----:R-:W-:-:S07]  /*bd90*/  FSEL R20, -R18, R18, !P1 ;  /* 0x0000001212147208 */ /* 0x001fce0004800100 */
.L_x_350:
[----:B------:R-:W-:Y:S05]  /*bda0*/  BSYNC.RECONVERGENT B0 ;  /* 0x0000000000007941 */ /* 0x000fea0003800200 */
.L_x_349:
[----:B------:R-:W-:Y:S02]  /*bdb0*/  HFMA2 R22, -RZ, RZ, 1.0244140625, 0 ;  /* 0x3c190000ff167431 */ /* 0x000fe400000001ff */
[----:B------:R-:W-:Y:S01]  /*bdc0*/  FMUL R15, R20, R20 ;  /* 0x00000014140f7220 */ /* 0x000fe20000400000 */
[----:B---3--:R-:W-:Y:S01]  /*bdd0*/  FMUL R128, R128, 0.5 ;  /* 0x3f00000080807820 */ /* 0x008fe20000400000 */
[----:B------:R-:W-:Y:S01]  /*bde0*/  FSETP.NEU.AND P0, PT, |R20|, 0.00049096695147454738617, PT ;  /* 0x3a00b43c1400780b */ /* 0x000fe20003f0d200 */
[----:B------:R-:W-:Y:S01]  /*bdf0*/  BSSY.RECONVERGENT B0, `(.L_x_354) ;  /* 0x0000074000007945 */ /* 0x000fe20003800200 */
[----:B------:R-:W-:Y:S01]  /*be00*/  LOP3.LUT R12, R12, 0x1, RZ, 0xc0, !PT ;  /* 0x000000010c0c7812 */ /* 0x000fe200078ec0ff */
[----:B------:R-:W-:-:S03]  /*be10*/  FMUL R18, R128, 0.63661974668502807617 ;  /* 0x3f22f98380127820 */ /* 0x000fc60000400000 */
[----:B------:R-:W-:Y:S01]  /*be20*/  ISETP.NE.U32.AND P1, PT, R12, 0x1, PT ;  /* 0x000000010c00780c */ /* 0x000fe20003f25070 */
[C---:B------:R-:W-:Y:S01]  /*be30*/  FFMA R16, R15.reuse, R22, 0.003265380859375 ;  /* 0x3b5600000f107423 */ /* 0x040fe20000000016 */
[----:B------:R-:W0:Y:S03]  /*be40*/  F2I.NTZ R21, R18 ;  /* 0x0000001200157305 */ /* 0x000e260000203100 */
[----:B------:R-:W-:-:S04]  /*be50*/  FFMA R16, R15, R16, 0.0242919921875 ;  /* 0x3cc700000f107423 */ /* 0x000fc80000000010 */
[----:B------:R-:W-:-:S04]  /*be60*/  FFMA R16, R15, R16, 0.053466796875 ;  /* 0x3d5b00000f107423 */ /* 0x000fc80000000010 */
[----:B------:R-:W-:-:S04]  /*be70*/  FFMA R16, R15, R16, 0.13337790966033935547 ;  /* 0x3e0894380f107423 */ /* 0x000fc80000000010 */
[C---:B------:R-:W-:Y:S01]  /*be80*/  FFMA R17, R15.reuse, R16, 0.33333230018615722656 ;  /* 0x3eaaaa880f117423 */ /* 0x040fe20000000010 */
[----:B------:R-:W-:Y:S01]  /*be90*/  FMUL R15, R15, R20 ;  /* 0x000000140f0f7220 */ /* 0x000fe20000400000 */
[-C--:B0-----:R-:W-:Y:S02]  /*bea0*/  I2FP.F32.S32 R19, R21.reuse ;  /* 0x0000001500137245 */ /* 0x081fe40000201400 */
[----:B------:R-:W-:Y:S01]  /*beb0*/  MOV R36, R21 ;  /* 0x0000001500247202 */ /* 0x000fe20000000f00 */
[----:B------:R-:W-:Y:S01]  /*bec0*/  @P0 FFMA R20, R17, R15, R20 ;  /* 0x0000000f11140223 */ /* 0x000fe20000000014 */
[----:B------:R-:W-:Y:S01]  /*bed0*/  FSETP.GE.AND P0, PT, |R128|, 105615, PT ;  /* 0x47ce47808000780b */ /* 0x000fe20003f06200 */
[----:B------:R-:W-:-:S04]  /*bee0*/  FFMA R12, R19, -1.5707962512969970703, R128 ;  /* 0xbfc90fda130c7823 */ /* 0x000fc80000000080 */
[----:B------:R-:W0:Y:S01]  /*bef0*/  @!P1 MUFU.RCP R20, -R20 ;  /* 0x8000001400149308 */ /* 0x000e220000001000 */
        /* <DEDUP_REMOVED lines=15> */
.L_x_356:
        /* <DEDUP_REMOVED lines=65> */
.L_x_358:
[----:B------:R-:W-:Y:S05]  /*c400*/  BSYNC.RECONVERGENT B1 ;  /* 0x0000000000017941 */ /* 0x000fea0003800200 */
.L_x_357:
        /* <DEDUP_REMOVED lines=10> */
[----:B------:R-:W1:Y:S01]  /*c4b0*/  I2F.F64.S64 R16, R16 ;  /* 0x0000001000107312 */ /* 0x000e620000301c00 */
[----:B------:R-:W-:Y:S02]  /*c4c0*/  LEA.HI R21, R21, R15, RZ, 0x1 ;  /* 0x0000000f15157211 */ /* 0x000fe400078f08ff */
[----:B------:R-:W-:Y:S02]  /*c4d0*/  ISETP.GE.AND P1, PT, R12, RZ, PT ;  /* 0x000000ff0c00720c */ /* 0x000fe40003f26270 */
[----:B------:R-:W-:-:S04]  /*c4e0*/  IADD3 R12, PT, PT, -R21, RZ, RZ ;  /* 0x000000ff150c7210 */ /* 0x000fc80007ffe1ff */
[----:B------:R-:W-:Y:S01]  /*c4f0*/  @!P0 MOV R21, R12 ;  /* 0x0000000c00158202 */ /* 0x000fe20000000f00 */
[----:B-1----:R-:W-:-:S10]  /*c500*/  DMUL R18, R16, UR4 ;  /* 0x0000000410127c28 */ /* 0x002fd40008000000 */
[----:B------:R-:W1:Y:S02]  /*c510*/  F2F.F32.F64 R18, R18 ;  /* 0x0000001200127310 */ /* 0x000e640000301000 */
[----:B-1----:R-:W-:-:S07]  /*c520*/  FSEL R12, -R18, R18, !P1 ;  /* 0x00000012120c7208 */ /* 0x002fce0004800100 */
.L_x_355:
[----:B------:R-:W-:Y:S05]  /*c530*/  BSYNC.RECONVERGENT B0 ;  /* 0x0000000000007941 */ /* 0x000fea0003800200 */
.L_x_354:
        /* <DEDUP_REMOVED lines=25> */
[----:B------:R-:W-:Y:S02]  /*c6d0*/  MOV R15, R12 ;  /* 0x0000000c000f7202 */ /* 0x000fe40000000f00 */
[----:B------:R-:W-:-:S07]  /*c6e0*/  MOV R26, 0xc700 ;  /* 0x0000c700001a7802 */ /* 0x000fce0000000f00 */
[----:B-1----:R-:W-:Y:S05]  /*c6f0*/  CALL.REL.NOINC `($__internal_7_$__cuda_sm3x_div_rn_noftz_f32_slowpath) ;  /* 0x000000a000207944 */ /* 0x002fea0003c00000 */
[----:B------:R-:W-:-:S07]  /*c700*/  MOV R22, R15 ;  /* 0x0000000f00167202 */ /* 0x000fce0000000f00 */
.L_x_360:
[----:B------:R-:W-:Y:S05]  /*c710*/  BSYNC.RECONVERGENT B3 ;  /* 0x0000000000037941 */ /* 0x000fea0003800200 */
.L_x_359:
        /* <DEDUP_REMOVED lines=16> */
.L_x_362:
[----:B------:R-:W-:Y:S05]  /*c820*/  BSYNC.RECONVERGENT B3 ;  /* 0x0000000000037941 */ /* 0x000fea0003800200 */
.L_x_361:
[-C--:B------:R-:W-:Y:S01]  /*c830*/  FFMA R15, R4, R6.reuse, RZ ;  /* 0x00000006040f7223 */ /* 0x080fe200000000ff */
[----:B------:R-:W-:Y:S01]  /*c840*/  FFMA R26, R9, R6, RZ ;  /* 0x00000006091a7223 */ /* 0x000fe200000000ff */
[----:B------:R-:W-:Y:S02]  /*c850*/  BSSY.RECONVERGENT B3, `(.L_x_363) ;  /* 0x0000018000037945 */ /* 0x000fe40003800200 */
[-C--:B------:R-:W-:Y:S01]  /*c860*/  FFMA R15, R50, R62.reuse, R15 ;  /* 0x0000003e320f7223 */ /* 0x080fe2000000000f */
        /* <DEDUP_REMOVED lines=22> */
.L_x_364:
[----:B------:R-:W-:Y:S05]  /*c9d0*/  BSYNC.RECONVERGENT B3 ;  /* 0x0000000000037941 */ /* 0x000fea0003800200 */
.L_x_363:
        /* <DEDUP_REMOVED lines=14> */
.L_x_366:
[----:B------:R-:W-:Y:S05]  /*cac0*/  BSYNC.RECONVERGENT B3 ;  /* 0x0000000000037941 */ /* 0x000fea0003800200 */
.L_x_365:
        /* <DEDUP_REMOVED lines=18> */
.L_x_368:
[----:B------:R-:W-:Y:S05]  /*cbf0*/  BSYNC.RECONVERGENT B3 ;  /* 0x0000000000037941 */ /* 0x000fea0003800200 */
.L_x_367:
        /* <DEDUP_REMOVED lines=16> */
.L_x_370:
[----:B------:R-:W-:Y:S05]  /*cd00*/  BSYNC.RECONVERGENT B3 ;  /* 0x0000000000037941 */ /* 0x000fea0003800200 */
.L_x_369:
        /* <DEDUP_REMOVED lines=14> */
.L_x_372:
[----:B------:R-:W-:Y:S05]  /*cdf0*/  BSYNC.RECONVERGENT B3 ;  /* 0x0000000000037941 */ /* 0x000fea0003800200 */
.L_x_371:
[----:B------:R-:W0:Y:S01]  /*ce00*/  MUFU.RCP R16, R41 ;  /* 0x0000002900107308 */ /* 0x000e220000001000 */
[C---:B------:R-:W-:Y:S01]  /*ce10*/  FMNMX R15, -R20.reuse, R43, !PT ;  /* 0x0000002b140f7209 */ /* 0x040fe20007800100 */
[----:B------:R-:W-:Y:S03]  /*ce20*/  BSSY.RECONVERGENT B3, `(.L_x_373) ;  /* 0x0000011000037945 */ /* 0x000fe60003800200 */
[----:B------:R-:W-:-:S03]  /*ce30*/  FMNMX R20, R20, R15, PT ;  /* 0x0000000f14147209 */ /* 0x000fc60003800000 */
[----:B------:R-:W1:Y:S01]  /*ce40*/  FCHK P0, R22, R41 ;  /* 0x0000002916007302 */ /* 0x000e620000000000 */
[----:B0-----:R-:W-:-:S04]  /*ce50*/  FFMA R21, R16, -R41, 1 ;  /* 0x3f80000010157423 */ /* 0x001fc80000000829 */
[----:B------:R-:W-:Y:S01]  /*ce60*/  FFMA R21, R16, R21, R16 ;  /* 0x0000001510157223 */ /* 0x000fe20000000010 */
[----:B------:R-:W-:-:S03]  /*ce70*/  FMNMX R16, -R75, R42, !PT ;  /* 0x0000002a4b107209 */ /* 0x000fc60007800100 */
[----:B------:R-:W-:Y:S01]  /*ce80*/  FFMA R18, R21, R22, RZ ;  /* 0x0000001615127223 */ /* 0x000fe200000000ff */
[----:B------:R-:W-:-:S03]  /*ce90*/  FMNMX R76, R75, R16, PT ;  /* 0x000000104b4c7209 */ /* 0x000fc60003800000 */
[----:B------:R-:W-:-:S04]  /*cea0*/  FFMA R19, R18, -R41, R22 ;  /* 0x8000002912137223 */ /* 0x000fc80000000016 */
[----:B------:R-:W-:Y:S01]  /*ceb0*/  FFMA R21, R21, R19, R18 ;  /* 0x0000001315157223 */ /* 0x000fe20000000012 */
[----:B------:R-:W-:Y:S01]  /*cec0*/  FMUL R18, R41, R41 ;  /* 0x0000002929127220 */ /* 0x000fe20000400000 */
[----:B-1----:R-:W-:Y:S06]  /*ced0*/  @!P0 BRA `(.L_x_374) ;  /* 0x0000000000148947 */ /* 0x002fec0003800000 */
[----:B------:R-:W-:Y:S02]  /*cee0*/  MOV R15, R22 ;  /* 0x00000016000f7202 */ /* 0x000fe40000000f00 */
[----:B------:R-:W-:Y:S02]  /*cef0*/  MOV R16, R41 ;  /* 0x0000002900107202 */ /* 0x000fe40000000f00 */
[----:B------:R-:W-:-:S07]  /*cf00*/  MOV R26, 0xcf20 ;  /* 0x0000cf20001a7802 */ /* 0x000fce0000000f00 */
[----:B------:R-:W-:Y:S05]  /*cf10*/  CALL.REL.NOINC `($__internal_7_$__cuda_sm3x_div_rn_noftz_f32_slowpath) ;  /* 0x0000009800187944 */ /* 0x000fea0003c00000 */
[----:B------:R-:W-:-:S07]  /*cf20*/  MOV R21, R15 ;  /* 0x0000000f00157202 */ /* 0x000fce0000000f00 */
.L_x_374:
[----:B------:R-:W-:Y:S05]  /*cf30*/  BSYNC.RECONVERGENT B3 ;  /* 0x0000000000037941 */ /* 0x000fea0003800200 */
.L_x_373:
        /* <DEDUP_REMOVED lines=15> */
.L_x_376:
[----:B------:R-:W-:Y:S05]  /*d030*/  BSYNC.RECONVERGENT B3 ;  /* 0x0000000000037941 */ /* 0x000fea0003800200 */
.L_x_375:
        /* <DEDUP_REMOVED lines=14> */
.L_x_378:
[----:B------:R-:W-:Y:S05]  /*d120*/  BSYNC.RECONVERGENT B3 ;  /* 0x0000000000037941 */ /* 0x000fea0003800200 */
.L_x_377:
        /* <DEDUP_REMOVED lines=16> */
.L_x_380:
[----:B------:R-:W-:Y:S05]  /*d230*/  BSYNC.RECONVERGENT B3 ;  /* 0x0000000000037941 */ /* 0x000fea0003800200 */
.L_x_379:
[C---:B------:R-:W-:Y:S01]  /*d240*/  FFMA R18, R21.reuse, R0, RZ ;  /* 0x0000000015127223 */ /* 0x040fe200000000ff */
[C---:B------:R-:W-:Y:S01]  /*d250*/  FFMA R16, R21.reuse, R5, RZ ;  /* 0x0000000515107223 */ /* 0x040fe200000000ff */
[C---:B------:R-:W-:Y:S01]  /*d260*/  FFMA R26, R21.reuse, R2, RZ ;  /* 0x00000002151a7223 */ /* 0x040fe200000000ff */
[----:B------:R-:W-:Y:S01]  /*d270*/  FFMA R100, RZ, R0, RZ ;  /* 0x00000000ff647223 */ /* 0x000fe200000000ff */
[----:B------:R-:W-:Y:S01]  /*d280*/  FFMA R24, RZ, R63, R18 ;  /* 0x0000003fff187223 */ /* 0x000fe20000000012 */
[----:B------:R-:W-:Y:S01]  /*d290*/  FFMA R16, RZ, R9, R16 ;  /* 0x00000009ff107223 */ /* 0x000fe20000000010 */
[----:B------:R-:W-:Y:S01]  /*d2a0*/  FFMA R26, RZ, R47, R26 ;  /* 0x0000002fff1a7223 */ /* 0x000fe2000000001a */
[CC--:B------:R-:W-:Y:S01]  /*d2b0*/  FFMA R19, R20.reuse, R134.reuse, RZ ;  /* 0x0000008614137223 */ /* 0x0c0fe200000000ff */
[C---:B------:R-:W-:Y:S01]  /*d2c0*/  FFMA R15, R20.reuse, R49, R24 ;  /* 0x00000031140f7223 */ /* 0x040fe20000000018 */
[----:B------:R-:W-:Y:S01]  /*d2d0*/  FFMA R24, R21, R134, RZ ;  /* 0x0000008615187223 */ /* 0x000fe200000000ff */
[----:B------:R-:W-:Y:S01]  /*d2e0*/  ISETP.NE.AND P0, PT, R23, RZ, PT ;  /* 0x000000ff1700720c */ /* 0x000fe20003f05270 */
[----:B------:R-:W-:Y:S01]  /*d2f0*/  FFMA R18, R20, R3, R16 ;  /* 0x0000000314127223 */ /* 0x000fe20000000010 */
[----:B------:R-:W-:Y:S01]  /*d300*/  FFMA R27, RZ, R5, RZ ;  /* 0x00000005ff1b7223 */ /* 0x000fe200000000ff */
[----:B------:R-:W-:Y:S01]  /*d310*/  FFMA R31, RZ, R135, R24 ;  /* 0x00000087ff1f7223 */ /* 0x000fe20000000018 */
[----:B------:R-:W-:Y:S01]  /*d320*/  FFMA R24, R22, R63, R100 ;  /* 0x0000003f16187223 */ /* 0x000fe20000000064 */
[C---:B------:R-:W-:Y:S01]  /*d330*/  FFMA R32, R20.reuse, R132, RZ ;  /* 0x0000008414207223 */ /* 0x040fe200000000ff */
[----:B------:R-:W-:Y:S01]  /*d340*/  FFMA R16, R20, R51, R26 ;  /* 0x0000003314107223 */ /* 0x000fe2000000001a */
[----:B------:R-:W-:Y:S01]  /*d350*/  FFMA R23, RZ, R134, RZ ;  /* 0x00000086ff177223 */ /* 0x000fe200000000ff */
[----:B------:R-:W-:Y:S01]  /*d360*/  FFMA R28, RZ, R2, RZ ;  /* 0x00000002ff1c7223 */ /* 0x000fe200000000ff */
[----:B------:R-:W-:Y:S01]  /*d370*/  FFMA R20, RZ, R20, RZ ;  /* 0x00000014ff147223 */ /* 0x000fe200000000ff */
[----:B------:R-:W-:Y:S01]  /*d380*/  FFMA R33, R30, R135, R19 ;  /* 0x000000871e217223 */ /* 0x000fe20000000013 */
[----:B------:R-:W-:Y:S01]  /*d390*/  FFMA R19, R22, R9, R27 ;  /* 0x0000000916137223 */ /* 0x000fe2000000001b */
[----:B------:R-:W-:Y:S01]  /*d3a0*/  FFMA R29, R30, R49, R24 ;  /* 0x000000311e1d7223 */ /* 0x000fe20000000018 */
[C---:B------:R-:W-:Y:S01]  /*d3b0*/  FFMA R26, R22.reuse, R47, R28 ;  /* 0x0000002f161a7223 */ /* 0x040fe2000000001c */
[----:B------:R-:W-:Y:S01]  /*d3c0*/  FFMA R24, R22, R135, R23 ;  /* 0x0000008716187223 */ /* 0x000fe20000000017 */
[----:B------:R-:W-:Y:S01]  /*d3d0*/  FFMA R75, RZ, R30, R20 ;  /* 0x0000001eff4b7223 */ /* 0x000fe20000000014 */
[----:B------:R-:W-:Y:S01]  /*d3e0*/  FADD R23, RZ, R31 ;  /* 0x0000001fff177221 */ /* 0x000fe20000000000 */
[----:B------:R-:W-:Y:S01]  /*d3f0*/  FFMA R20, R21, R132, RZ ;  /* 0x0000008415147223 */ /* 0x000fe200000000ff */
[C---:B------:R-:W-:Y:S01]  /*d400*/  FFMA R32, R30.reuse, R133, R32 ;  /* 0x000000851e207223 */ /* 0x040fe20000000020 */
[C---:B------:R-:W-:Y:S01]  /*d410*/  FFMA R19, R30.reuse, R3, R19 ;  /* 0x000000031e137223 */ /* 0x040fe20000000013 */
[----:B------:R-:W-:Y:S01]  /*d420*/  FFMA R30, R30, R51, R26 ;  /* 0x000000331e1e7223 */ /* 0x000fe2000000001a */
[C---:B------:R-:W-:Y:S01]  /*d430*/  FFMA R77, R23.reuse, R5, RZ ;  /* 0x00000005174d7223 */ /* 0x040fe200000000ff */
[C---:B------:R-:W-:Y:S01]  /*d440*/  FFMA R26, R23.reuse, R0, RZ ;  /* 0x00000000171a7223 */ /* 0x040fe200000000ff */
[----:B------:R-:W-:Y:S01]  /*d450*/  FFMA R76, R23, R2, RZ ;  /* 0x00000002174c7223 */ /* 0x000fe200000000ff */
[----:B------:R-:W-:Y:S01]  /*d460*/  FFMA R23, RZ, R133, R20 ;  /* 0x00000085ff177223 */ /* 0x000fe20000000014 */
[----:B------:R-:W-:Y:S01]  /*d470*/  FFMA R20, RZ, R21, RZ ;  /* 0x00000015ff147223 */ /* 0x000fe200000000ff */
[----:B------:R-:W-:Y:S01]  /*d480*/  FFMA R31, RZ, R132, RZ ;  /* 0x00000084ff1f7223 */ /* 0x000fe200000000ff */
[----:B------:R-:W-:Y:S01]  /*d490*/  FADD R24, RZ, R24 ;  /* 0x00000018ff187221 */ /* 0x000fe20000000000 */
[----:B------:R-:W-:Y:S01]  /*d4a0*/  FADD R21, RZ, R23 ;  /* 0x00000017ff157221 */ /* 0x000fe20000000000 */
[----:B------:R-:W-:Y:S01]  /*d4b0*/  FADD R20, RZ, R20 ;  /* 0x00000014ff147221 */ /* 0x000fe20000000000 */
[----:B------:R-:W-:Y:S01]  /*d4c0*/  FFMA R31, R22, R133, R31 ;  /* 0x00000085161f7223 */ /* 0x000fe2000000001f */
[C---:B------:R-:W-:Y:S01]  /*d4d0*/  FFMA R80, R24.reuse, R63, R26 ;  /* 0x0000003f18507223 */ /* 0x040fe2000000001a */
[C---:B------:R-:W-:Y:S01]  /*d4e0*/  FFMA R82, R24.reuse, R47, R76 ;  /* 0x0000002f18527223 */ /* 0x040fe2000000004c */
[C---:B------:R-:W-:Y:S01]  /*d4f0*/  FFMA R23, R21.reuse, R5, RZ ;  /* 0x0000000515177223 */ /* 0x040fe200000000ff */
[C---:B------:R-:W-:Y:S01]  /*d500*/  FFMA R26, R21.reuse, R0, RZ ;  /* 0x00000000151a7223 */ /* 0x040fe200000000ff */
[----:B------:R-:W-:Y:S01]  /*d510*/  FFMA R76, R21, R2, RZ ;  /* 0x00000002154c7223 */ /* 0x000fe200000000ff */
[----:B------:R-:W-:Y:S01]  /*d520*/  FFMA R22, RZ, R22, RZ ;  /* 0x00000016ff167223 */ /* 0x000fe200000000ff */
[----:B------:R-:W-:Y:S01]  /*d530*/  FADD R21, RZ, R20 ;  /* 0x00000014ff157221 */ /* 0x000fe20000000000 */
[-C--:B------:R-:W-:Y:S01]  /*d540*/  FFMA R77, R24, R9.reuse, R77 ;  /* 0x00000009184d7223 */ /* 0x080fe2000000004d */
[----:B------:R-:W-:Y:S01]  /*d550*/  FADD R24, RZ, R31 ;  /* 0x0000001fff187221 */ /* 0x000fe20000000000 */
[----:B------:R-:W-:Y:S01]  /*d560*/  FADD R22, RZ, R22 ;  /* 0x00000016ff167221 */ /* 0x000fe20000000000 */
[C---:B------:R-:W-:Y:S01]  /*d570*/  FFMA R20, R21.reuse, R0, RZ ;  /* 0x0000000015147223 */ /* 0x040fe200000000ff */
[----:B------:R-:W-:Y:S01]  /*d580*/  FADD R32, RZ, R32 ;  /* 0x00000020ff207221 */ /* 0x000fe20000000000 */
[C---:B------:R-:W-:Y:S01]  /*d590*/  FFMA R31, R24.reuse, R9, R23 ;  /* 0x00000009181f7223 */ /* 0x040fe20000000017 */
[----:B------:R-:W-:Y:S01]  /*d5a0*/  FFMA R84, R24, R63, R26 ;  /* 0x0000003f18547223 */ /* 0x000fe2000000001a */
[C---:B------:R-:W-:Y:S01]  /*d5b0*/  FFMA R23, R21.reuse, R5, RZ ;  /* 0x0000000515177223 */ /* 0x040fe200000000ff */
[----:B------:R-:W-:Y:S01]  /*d5c0*/  FFMA R26, R21, R2, RZ ;  /* 0x00000002151a7223 */ /* 0x000fe200000000ff */
[----:B------:R-:W-:Y:S01]  /*d5d0*/  FFMA R88, R22, R63, R20 ;  /* 0x0000003f16587223 */ /* 0x000fe20000000014 */
[----:B------:R-:W-:Y:S01]  /*d5e0*/  FFMA R86, R24, R47, R76 ;  /* 0x0000002f18567223 */ /* 0x000fe2000000004c */
[----:B------:R-:W-:Y:S01]  /*d5f0*/  FFMA R20, R18, R13, RZ ;  /* 0x0000000d12147223 */ /* 0x000fe200000000ff */
[----:B------:R-:W-:Y:S01]  /*d600*/  FADD R24, RZ, R33 ;  /* 0x00000021ff187221 */ /* 0x000fe20000000000 */
[C---:B------:R-:W-:Y:S01]  /*d610*/  FFMA R33, R22.reuse, R9, R23 ;  /* 0x0000000916217223 */ /* 0x040fe20000000017 */
[----:B------:R-:W-:Y:S01]  /*d620*/  FFMA R90, R22, R47, R26 ;  /* 0x0000002f165a7223 */ /* 0x000fe2000000001a */
[----:B------:R-:W-:Y:S01]  /*d630*/  FADD R76, RZ, R75 ;  /* 0x0000004bff4c7221 */ /* 0x000fe20000000000 */
[-C--:B------:R-:W-:Y:S01]  /*d640*/  FFMA R22, R18, R14.reuse, RZ ;  /* 0x0000000e12167223 */ /* 0x080fe200000000ff */
[C---:B------:R-:W-:Y:S01]  /*d650*/  FFMA R21, R15.reuse, R14, R20 ;  /* 0x0000000e0f157223 */ /* 0x040fe20000000014 */
[----:B------:R-:W-:Y:S01]  /*d660*/  FFMA R20, RZ, R9, R27 ;  /* 0x00000009ff147223 */ /* 0x000fe2000000001b */
[C---:B------:R-:W-:Y:S01]  /*d670*/  FFMA R94, R76.reuse, R3, R33 ;  /* 0x000000034c5e7223 */ /* 0x040fe20000000021 */
[C---:B------:R-:W-:Y:S01]  /*d680*/  FFMA R88, R76.reuse, R49, R88 ;  /* 0x000000314c587223 */ /* 0x040fe20000000058 */
[----:B------:R-:W-:Y:S01]  /*d690*/  FFMA R90, R76, R51, R90 ;  /* 0x000000334c5a7223 */ /* 0x000fe2000000005a */
[----:B------:R-:W-:Y:S01]  /*d6a0*/  FFMA R76, R15, R138, R22 ;  /* 0x0000008a0f4c7223 */ /* 0x000fe20000000016 */
[----:B------:R-:W-:Y:S01]  /*d6b0*/  FFMA R22, R16, R136, R21 ;  /* 0x0000008810167223 */ /* 0x000fe20000000015 */
[----:B------:R-:W-:Y:S01]  /*d6c0*/  FFMA R79, R24, R49, R80 ;  /* 0x00000031184f7223 */ /* 0x000fe20000000050 */
[----:B------:R-:W-:Y:S01]  /*d6d0*/  FFMA R26, R32, R3, R31 ;  /* 0x00000003201a7223 */ /* 0x000fe2000000001f */
[----:B------:R-:W-:Y:S01]  /*d6e0*/  FFMA R76, R16, R139, R76 ;  /* 0x0000008b104c7223 */ /* 0x000fe2000000004c */
[C---:B------:R-:W-:Y:S01]  /*d6f0*/  FFMA R21, R22.reuse, R5, RZ ;  /* 0x0000000516157223 */ /* 0x040fe200000000ff */
[----:B------:R-:W-:Y:S01]  /*d700*/  FFMA R80, R22, R9, RZ ;  /* 0x0000000916507223 */ /* 0x000fe200000000ff */
[C---:B------:R-:W-:Y:S01]  /*d710*/  FFMA R85, R32.reuse, R49, R84 ;  /* 0x0000003120557223 */ /* 0x040fe20000000054 */
[----:B------:R-:W-:Y:S01]  /*d720*/  FFMA R92, R32, R51, R86 ;  /* 0x00000033205c7223 */ /* 0x000fe20000000056 */
[----:B------:R-:W-:Y:S01]  /*d730*/  FFMA R22, R22, R3, RZ ;  /* 0x0000000316167223 */ /* 0x000fe200000000ff */
[C---:B------:R-:W-:Y:S01]  /*d740*/  FFMA R75, R76.reuse, R0, R21 ;  /* 0x000000004c4b7223 */ /* 0x040fe20000000015 */
[----:B------:R-:W-:Y:S01]  /*d750*/  FFMA R32, RZ, R63, R100 ;  /* 0x0000003fff207223 */ /* 0x000fe20000000064 */
[----:B------:R-:W-:Y:S01]  /*d760*/  FFMA R21, RZ, R3, R20 ;  /* 0x00000003ff157223 */ /* 0x000fe20000000014 */
[----:B------:R-:W-:Y:S01]  /*d770*/  FFMA R86, R76, R49, R22 ;  /* 0x000000314c567223 */ /* 0x000fe20000000016 */
[C---:B------:R-:W-:Y:S01]  /*d780*/  FFMA R20, R19.reuse, R13, RZ ;  /* 0x0000000d13147223 */ /* 0x040fe200000000ff */
[-C--:B------:R-:W-:Y:S01]  /*d790*/  FFMA R31, R19, R14.reuse, RZ ;  /* 0x0000000e131f7223 */ /* 0x080fe200000000ff */
[----:B------:R-:W-:Y:S01]  /*d7a0*/  FFMA R28, RZ, R47, R28 ;  /* 0x0000002fff1c7223 */ /* 0x000fe2000000001c */
[----:B------:R-:W-:Y:S01]  /*d7b0*/  FFMA R81, RZ, R49, R32 ;  /* 0x00000031ff517223 */ /* 0x000fe20000000020 */
[----:B------:R-:W-:Y:S01]  /*d7c0*/  FFMA R22, R21, R13, RZ ;  /* 0x0000000d15167223 */ /* 0x000fe200000000ff */
[C---:B------:R-:W-:Y:S01]  /*d7d0*/  FFMA R27, R29.reuse, R14, R20 ;  /* 0x0000000e1d1b7223 */ /* 0x040fe20000000014 */
[----:B------:R-:W-:Y:S01]  /*d7e0*/  FFMA R32, R29, R138, R31 ;  /* 0x0000008a1d207223 */ /* 0x000fe2000000001f */
[----:B------:R-:W-:Y:S01]  /*d7f0*/  FFMA R28, RZ, R51, R28 ;  /* 0x00000033ff1c7223 */ /* 0x000fe2000000001c */
[-C--:B------:R-:W-:Y:S01]  /*d800*/  FFMA R33, R21, R14.reuse, RZ ;  /* 0x0000000e15217223 */ /* 0x080fe200000000ff */
        /* <DEDUP_REMOVED lines=8> */
[C---:B------:R-:W-:Y:S01]  /*d890*/  FFMA R80, R20.reuse, R9, RZ ;  /* 0x0000000914507223 */ /* 0x040fe200000000ff */
[----:B------:R-:W-:Y:S01]  /*d8a0*/  FFMA R82, R20, R3, RZ ;  /* 0x0000000314527223 */ /* 0x000fe200000000ff */
[----:B------:R-:W-:Y:S01]  /*d8b0*/  FFMA R76, R28, R139, R33 ;  /* 0x0000008b1c4c7223 */ /* 0x000fe20000000021 */
[C---:B------:R-:W-:Y:S01]  /*d8c0*/  FFMA R31, R22.reuse, R5, RZ ;  /* 0x00000005161f7223 */ /* 0x040fe200000000ff */
[C---:B------:R-:W-:Y:S01]  /*d8d0*/  FFMA R20, R22.reuse, R9, RZ ;  /* 0x0000000916147223 */ /* 0x040fe200000000ff */
[----:B------:R-:W-:Y:S01]  /*d8e0*/  FFMA R22, R22, R3, RZ ;  /* 0x0000000316167223 */ /* 0x000fe200000000ff */
[----:B------:R-:W-:Y:S01]  /*d8f0*/  FFMA R32, R30, R139, R32 ;  /* 0x0000008b1e207223 */ /* 0x000fe20000000020 */
[C---:B------:R-:W-:Y:S01]  /*d900*/  FFMA R31, R76.reuse, R0, R31 ;  /* 0x000000004c1f7223 */ /* 0x040fe2000000001f */
[C---:B------:R-:W-:Y:S01]  /*d910*/  FFMA R77, R76.reuse, R63, R20 ;  /* 0x0000003f4c4d7223 */ /* 0x040fe20000000014 */
[----:B------:R-:W-:Y:S01]  /*d920*/  FFMA R76, R76, R49, R22 ;  /* 0x000000314c4c7223 */ /* 0x000fe20000000016 */
[CC--:B------:R-:W-:Y:S01]  /*d930*/  FFMA R20, R23.reuse, R14.reuse, RZ ;  /* 0x0000000e17147223 */ /* 0x0c0fe200000000ff */
[-C--:B------:R-:W-:Y:S01]  /*d940*/  FFMA R87, R23, R13.reuse, RZ ;  /* 0x0000000d17577223 */ /* 0x080fe200000000ff */
[C---:B------:R-:W-:Y:S01]  /*d950*/  FFMA R22, R26.reuse, R14, RZ ;  /* 0x0000000e1a167223 */ /* 0x040fe200000000ff */
[----:B------:R-:W-:Y:S01]  /*d960*/  FFMA R13, R26, R13, RZ ;  /* 0x0000000d1a0d7223 */ /* 0x000fe200000000ff */
[C---:B------:R-:W-:Y:S01]  /*d970*/  FFMA R27, R32.reuse, R0, R27 ;  /* 0x00000000201b7223 */ /* 0x040fe2000000001b */
[C---:B------:R-:W-:Y:S01]  /*d980*/  FFMA R33, R32.reuse, R63, R80 ;  /* 0x0000003f20217223 */ /* 0x040fe20000000050 */
[----:B------:R-:W-:Y:S01]  /*d990*/  FFMA R83, R32, R49, R82 ;  /* 0x0000003120537223 */ /* 0x000fe20000000052 */
[-C--:B------:R-:W-:Y:S01]  /*d9a0*/  FFMA R89, R79, R138.reuse, R20 ;  /* 0x0000008a4f597223 */ /* 0x080fe20000000014 */
[-C--:B------:R-:W-:Y:S01]  /*d9b0*/  FFMA R32, R15, R23.reuse, RZ ;  /* 0x000000170f207223 */ /* 0x080fe200000000ff */
[C---:B------:R-:W-:Y:S01]  /*d9c0*/  FFMA R138, R85.reuse, R138, R22 ;  /* 0x0000008a558a7223 */ /* 0x040fe20000000016 */
[----:B------:R-:W-:Y:S01]  /*d9d0*/  FFMA R93, R85, R14, R13 ;  /* 0x0000000e555d7223 */ /* 0x000fe2000000000d */
[----:B------:R-:W-:Y:S01]  /*d9e0*/  FFMA R80, R23, R136, RZ ;  /* 0x0000008817507223 */ /* 0x000fe200000000ff */
[-C--:B------:R-:W-:Y:S01]  /*d9f0*/  FFMA R22, R18, R23.reuse, RZ ;  /* 0x0000001712167223 */ /* 0x080fe200000000ff */
[----:B------:R-:W-:Y:S01]  /*da00*/  FFMA R13, R16, R23, RZ ;  /* 0x00000017100d7223 */ /* 0x000fe200000000ff */
[----:B------:R-:W-:Y:S01]  /*da10*/  FFMA R87, R79, R14, R87 ;  /* 0x0000000e4f577223 */ /* 0x000fe20000000057 */
[C---:B------:R-:W-:Y:S01]  /*da20*/  FFMA R14, R18.reuse, R136, RZ ;  /* 0x00000088120e7223 */ /* 0x040fe200000000ff */
[-C--:B------:R-:W-:Y:S01]  /*da30*/  FFMA R82, R29, R26.reuse, R32 ;  /* 0x0000001a1d527223 */ /* 0x080fe20000000020 */
[-C--:B------:R-:W-:Y:S01]  /*da40*/  FFMA R32, R18, R79.reuse, RZ ;  /* 0x0000004f12207223 */ /* 0x080fe200000000ff */
[----:B------:R-:W-:Y:S01]  /*da50*/  FFMA R100, R15, R79, RZ ;  /* 0x0000004f0f647223 */ /* 0x000fe200000000ff */
[----:B------:R-:W-:Y:S01]  /*da60*/  FFMA R80, R79, R139, R80 ;  /* 0x0000008b4f507223 */ /* 0x000fe20000000050 */
[-C--:B------:R-:W-:Y:S01]  /*da70*/  FFMA R22, R19, R26.reuse, R22 ;  /* 0x0000001a13167223 */ /* 0x080fe20000000016 */
[----:B------:R-:W-:Y:S01]  /*da80*/  FFMA R23, R30, R26, R13 ;  /* 0x0000001a1e177223 */ /* 0x000fe2000000000d */
[----:B------:R-:W-:Y:S01]  /*da90*/  FFMA R79, R16, R79, RZ ;  /* 0x0000004f104f7223 */ /* 0x000fe200000000ff */
[----:B------:R-:W-:Y:S01]  /*daa0*/  FFMA R26, R26, R136, RZ ;  /* 0x000000881a1a7223 */ /* 0x000fe200000000ff */
[----:B------:R-:W-:Y:S01]  /*dab0*/  FFMA R13, R15, R139, R14 ;  /* 0x0000008b0f0d7223 */ /* 0x000fe2000000000e */
[----:B------:R-:W-:Y:S01]  /*dac0*/  FFMA R18, R18, R24, RZ ;  /* 0x0000001812127223 */ /* 0x000fe200000000ff */
[-C--:B------:R-:W-:Y:S01]  /*dad0*/  FFMA R91, R19, R85.reuse, R32 ;  /* 0x00000055135b7223 */ /* 0x080fe20000000020 */
[-C--:B------:R-:W-:Y:S01]  /*dae0*/  FFMA R100, R29, R85.reuse, R100 ;  /* 0x000000551d647223 */ /* 0x080fe20000000064 */
[----:B------:R-:W-:Y:S01]  /*daf0*/  FFMA R79, R30, R85, R79 ;  /* 0x000000551e4f7223 */ /* 0x000fe2000000004f */
[----:B------:R-:W-:Y:S01]  /*db00*/  FFMA R85, R85, R139, R26 ;  /* 0x0000008b55557223 */ /* 0x000fe2000000001a */
[C---:B------:R-:W-:Y:S01]  /*db10*/  FFMA R26, R16.reuse, R137, R13 ;  /* 0x00000089101a7223 */ /* 0x040fe2000000000d */
[C---:B------:R-:W-:Y:S01]  /*db20*/  FFMA R20, R19.reuse, R136, RZ ;  /* 0x0000008813147223 */ /* 0x040fe200000000ff */
[----:B------:R-:W-:Y:S01]  /*db30*/  FFMA R13, R16, R24, RZ ;  /* 0x00000018100d7223 */ /* 0x000fe200000000ff */
[----:B------:R-:W-:Y:S01]  /*db40*/  FFMA R101, R19, R92, R18 ;  /* 0x0000005c13657223 */ /* 0x000fe20000000012 */
[----:B------:R-:W-:Y:S01]  /*db50*/  FFMA R14, R21, R136, RZ ;  /* 0x00000088150e7223 */ /* 0x000fe200000000ff */
[----:B------:R-:W-:Y:S01]  /*db60*/  FFMA R18, R15, R24, RZ ;  /* 0x000000180f127223 */ /* 0x000fe200000000ff */
[-C--:B------:R-:W-:Y:S01]  /*db70*/  FFMA R19, R29, R139.reuse, R20 ;  /* 0x0000008b1d137223 */ /* 0x080fe20000000014 */
[CC--:B------:R-:W-:Y:S01]  /*db80*/  FFMA R103, R30.reuse, R92.reuse, R13 ;  /* 0x0000005c1e677223 */ /* 0x0c0fe2000000000d */
[----:B------:R-:W-:Y:S01]  /*db90*/  FFMA R13, R81, R139, R14 ;  /* 0x0000008b510d7223 */ /* 0x000fe2000000000e */
[----:B------:R-:W-:Y:S01]  /*dba0*/  FFMA R15, R29, R92, R18 ;  /* 0x0000005c1d0f7223 */ /* 0x000fe20000000012 */
[----:B------:R-:W-:Y:S01]  /*dbb0*/  FFMA R32, R30, R137, R19 ;  /* 0x000000891e207223 */ /* 0x000fe20000000013 */
[C---:B------:R-:W-:Y:S01]  /*dbc0*/  FFMA R89, R24.reuse, R139, R89 ;  /* 0x0000008b18597223 */ /* 0x040fe20000000059 */
[C---:B------:R-:W-:Y:S01]  /*dbd0*/  FFMA R16, R24.reuse, R136, R87 ;  /* 0x0000008818107223 */ /* 0x040fe20000000057 */
[-C--:B------:R-:W-:Y:S01]  /*dbe0*/  FFMA R29, R24, R137.reuse, R80 ;  /* 0x00000089181d7223 */ /* 0x080fe20000000050 */
[----:B------:R-:W-:Y:S01]  /*dbf0*/  FFMA R24, R28, R137, R13 ;  /* 0x000000891c187223 */ /* 0x000fe2000000000d */
[C---:B------:R-:W-:Y:S01]  /*dc00*/  FFMA R19, R81.reuse, R94, R82 ;  /* 0x0000005e51137223 */ /* 0x040fe20000000052 */
[C---:B------:R-:W-:Y:S01]  /*dc10*/  FFMA R80, R81.reuse, R88, R100 ;  /* 0x0000005851507223 */ /* 0x040fe20000000064 */
[----:B------:R-:W-:Y:S01]  /*dc20*/  FFMA R81, R81, R90, R15 ;  /* 0x0000005a51517223 */ /* 0x000fe2000000000f */
[CC--:B------:R-:W-:Y:S01]  /*dc30*/  FFMA R13, R26.reuse, R2.reuse, R75 ;  /* 0x000000021a0d7223 */ /* 0x0c0fe2000000004b */
[C---:B------:R-:W-:Y:S01]  /*dc40*/  FFMA R14, R26.reuse, R47, R84 ;  /* 0x0000002f1a0e7223 */ /* 0x040fe20000000054 */
[----:B------:R-:W-:Y:S01]  /*dc50*/  FFMA R15, R26, R51, R86 ;  /* 0x000000331a0f7223 */ /* 0x000fe20000000056 */
[C---:B------:R-:W-:Y:S01]  /*dc60*/  FFMA R26, R24.reuse, R2, R31 ;  /* 0x00000002181a7223 */ /* 0x040fe2000000001f */
[C---:B------:R-:W-:Y:S01]  /*dc70*/  FFMA R77, R24.reuse, R47, R77 ;  /* 0x0000002f184d7223 */ /* 0x040fe2000000004d */
[-C--:B------:R-:W-:Y:S01]  /*dc80*/  FFMA R76, R24, R51.reuse, R76 ;  /* 0x00000033184c7223 */ /* 0x080fe2000000004c */
[----:B------:R-:W-:Y:S01]  /*dc90*/  FFMA R18, R28, R94, R23 ;  /* 0x0000005e1c127223 */ /* 0x000fe20000000017 */
[-C--:B------:R-:W-:Y:S01]  /*dca0*/  FFMA R24, R13, R134.reuse, RZ ;  /* 0x000000860d187223 */ /* 0x080fe200000000ff */
[----:B------:R-:W-:Y:S01]  /*dcb0*/  FFMA R83, R32, R51, R83 ;  /* 0x0000003320537223 */ /* 0x000fe20000000053 */
[-C--:B------:R-:W-:Y:S01]  /*dcc0*/  FFMA R23, R14, R135.reuse, RZ ;  /* 0x000000870e177223 */ /* 0x080fe200000000ff */
[C---:B------:R-:W-:Y:S01]  /*dcd0*/  FFMA R134, R15.reuse, R134, RZ ;  /* 0x000000860f867223 */ /* 0x040fe200000000ff */
[C---:B------:R-:W-:Y:S01]  /*dce0*/  FFMA R79, R28.reuse, R88, R79 ;  /* 0x000000581c4f7223 */ /* 0x040fe2000000004f */
[----:B------:R-:W-:Y:S01]  /*dcf0*/  FFMA R82, R28, R90, R103 ;  /* 0x0000005a1c527223 */ /* 0x000fe20000000067 */
[----:B------:R-:W-:Y:S01]  /*dd00*/  FFMA R14, R15, R135, RZ ;  /* 0x000000870f0e7223 */ /* 0x000fe200000000ff */
[----:B------:R-:W-:Y:S01]  /*dd10*/  FFMA R28, R32, R47, R33 ;  /* 0x0000002f201c7223 */ /* 0x000fe20000000021 */
[----:B------:R-:W-:Y:S01]  /*dd20*/  FFMA R136, R92, R136, R93 ;  /* 0x000000885c887223 */ /* 0x000fe2000000005d */
[C---:B------:R-:W-:Y:S01]  /*dd30*/  FFMA R15, R83.reuse, R132, R134 ;  /* 0x00000084530f7223 */ /* 0x040fe20000000086 */
[-C--:B------:R-:W-:Y:S01]  /*dd40*/  FFMA R83, R83, R133.reuse, R14 ;  /* 0x0000008553537223 */ /* 0x080fe2000000000e */
[----:B------:R-:W-:Y:S01]  /*dd50*/  FFMA R28, R28, R133, R23 ;  /* 0x000000851c1c7223 */ /* 0x000fe20000000017 */
[----:B------:R-:W-:Y:S01]  /*dd60*/  FFMA R14, R16, R5, RZ ;  /* 0x00000005100e7223 */ /* 0x000fe200000000ff */
[----:B------:R-:W-:Y:S01]  /*dd70*/  FFMA R27, R32, R2, R27 ;  /* 0x00000002201b7223 */ /* 0x000fe2000000001b */
[----:B------:R-:W-:Y:S01]  /*dd80*/  FFMA R16, R16, R3, RZ ;  /* 0x0000000310107223 */ /* 0x000fe200000000ff */
[----:B------:R-:W-:Y:S01]  /*dd90*/  FFMA R23, R136, R9, RZ ;  /* 0x0000000988177223 */ /* 0x000fe200000000ff */
[----:B------:R-:W-:Y:S01]  /*dda0*/  FFMA R138, R92, R139, R138 ;  /* 0x0000008b5c8a7223 */ /* 0x000fe2000000008a */
[----:B------:R-:W-:Y:S01]  /*ddb0*/  FFMA R136, R136, R3, RZ ;  /* 0x0000000388887223 */ /* 0x000fe200000000ff */
[----:B------:R-:W-:Y:S01]  /*ddc0*/  FFMA R30, R89, R0, R14 ;  /* 0x00000000591e7223 */ /* 0x000fe2000000000e */
[----:B------:R-:W-:Y:S01]  /*ddd0*/  FFMA R13, R27, R132, R24 ;  /* 0x000000841b0d7223 */ /* 0x000fe20000000018 */
[----:B------:R-:W-:Y:S01]  /*dde0*/  FFMA R16, R89, R49, R16 ;  /* 0x0000003159107223 */ /* 0x000fe20000000010 */
[----:B------:R-:W-:Y:S01]  /*ddf0*/  FFMA R92, R92, R137, R85 ;  /* 0x000000895c5c7223 */ /* 0x000fe20000000055 */
[C---:B------:R-:W-:Y:S01]  /*de00*/  FFMA R27, R138.reuse, R63, R23 ;  /* 0x0000003f8a1b7223 */ /* 0x040fe20000000017 */
[----:B------:R-:W-:Y:S01]  /*de10*/  FFMA R136, R138, R49, R136 ;  /* 0x000000318a887223 */ /* 0x000fe20000000088 */
[C---:B------:R-:W-:Y:S01]  /*de20*/  FFMA R30, R29.reuse, R2, R30 ;  /* 0x000000021d1e7223 */ /* 0x040fe2000000001e */
[----:B------:R-:W-:Y:S01]  /*de30*/  FFMA R14, RZ, R76, R15 ;  /* 0x0000004cff0e7223 */ /* 0x000fe2000000000f */
[----:B------:R-:W-:Y:S01]  /*de40*/  FFMA R29, R29, R51, R16 ;  /* 0x000000331d1d7223 */ /* 0x000fe20000000010 */
[----:B------:R-:W-:Y:S01]  /*de50*/  FFMA R13, RZ, R26, R13 ;  /* 0x0000001aff0d7223 */ /* 0x000fe2000000000d */
[----:B------:R-:W-:Y:S01]  /*de60*/  FFMA R23, RZ, R77, R28 ;  /* 0x0000004dff177223 */ /* 0x000fe2000000001c */
[----:B------:R-:W-:Y:S01]  /*de70*/  FFMA R24, RZ, R76, R83 ;  /* 0x0000004cff187223 */ /* 0x000fe20000000053 */
[C---:B------:R-:W-:Y:S01]  /*de80*/  FFMA R16, R92.reuse, R47, R27 ;  /* 0x0000002f5c107223 */ /* 0x040fe2000000001b */
[----:B------:R-:W-:Y:S01]  /*de90*/  FFMA R15, R92, R51, R136 ;  /* 0x000000335c0f7223 */ /* 0x000fe20000000088 */
[----:B------:R-:W-:Y:S01]  /*dea0*/  BSSY.RECONVERGENT B0, `(.L_x_381) ;  /* 0x0000068000007945 */ /* 0x000fe20003800200 */
[C---:B------:R-:W-:Y:S01]  /*deb0*/  FFMA R22, R21.reuse, R94, R22 ;  /* 0x0000005e15167223 */ /* 0x040fe20000000016 */
[C---:B------:R-:W-:Y:S01]  /*dec0*/  FFMA R20, R21.reuse, R88, R91 ;  /* 0x0000005815147223 */ /* 0x040fe2000000005b */
[----:B------:R-:W-:Y:S01]  /*ded0*/  FFMA R21, R21, R90, R101 ;  /* 0x0000005a15157223 */ /* 0x000fe20000000065 */
[----:B------:R-:W-:Y:S01]  /*dee0*/  FADD R13, R13, R30 ;  /* 0x0000001e0d0d7221 */ /* 0x000fe20000000000 */
[----:B------:R-:W-:Y:S01]  /*def0*/  FADD R14, R14, R29 ;  /* 0x0000001d0e0e7221 */ /* 0x000fe20000000000 */
[----:B------:R-:W-:Y:S01]  /*df00*/  FADD R23, R23, R16 ;  /* 0x0000001017177221 */ /* 0x000fe20000000000 */
[----:B------:R-:W-:Y:S01]  /*df10*/  FADD R24, R24, R15 ;  /* 0x0000000f18187221 */ /* 0x000fe20000000000 */
        /* <DEDUP_REMOVED lines=12> */
.L_x_383:
        /* <DEDUP_REMOVED lines=16> */
[----:B------:R-:W-:Y:S02]  /*e0e0*/  IADD3.X R31, PT, PT, R29, UR5, RZ, P6, !PT ;  /* 0x000000051d1f7c10 */ /* 0x000fe4000b7fe4ff */
[-C--:B------:R-:W-:Y:S02]  /*e0f0*/  @P0 MOV R25, R15.reuse ;  /* 0x0000000f00190202 */ /* 0x080fe40000000f00 */
[-C--:B------:R-:W-:Y:S02]  /*e100*/  @P1 MOV R95, R15.reuse ;  /* 0x0000000f005f1202 */ /* 0x080fe40000000f00 */
[-C--:B------:R-:W-:Y:S02]  /*e110*/  @P2 MOV R96, R15.reuse ;  /* 0x0000000f00602202 */ /* 0x080fe40000000f00 */
[-C--:B------:R-:W-:Y:S02]  /*e120*/  @P3 MOV R97, R15.reuse ;  /* 0x0000000f00613202 */ /* 0x080fe40000000f00 */
[----:B------:R-:W-:-:S02]  /*e130*/  @P4 MOV R98, R15 ;  /* 0x0000000f00624202 */ /* 0x000fc40000000f00 */
        /* <DEDUP_REMOVED lines=43> */
.L_x_385:
[----:B------:R-:W-:Y:S05]  /*e3f0*/  BSYNC.RECONVERGENT B1 ;  /* 0x0000000000017941 */ /* 0x000fea0003800200 */
.L_x_384:
        /* <DEDUP_REMOVED lines=18> */
.L_x_382:
[----:B------:R-:W-:Y:S05]  /*e520*/  BSYNC.RECONVERGENT B0 ;  /* 0x0000000000007941 */ /* 0x000fea0003800200 */
.L_x_381:
[----:B------:R-:W-:Y:S02]  /*e530*/  HFMA2 R30, -RZ, RZ, 1.0244140625, 0 ;  /* 0x3c190000ff1e7431 */ /* 0x000fe400000001ff */
[C---:B------:R-:W-:Y:S01]  /*e540*/  FMUL R15, R40.reuse, R40 ;  /* 0x00000028280f7220 */ /* 0x040fe20000400000 */
[----:B------:R-:W-:Y:S01]  /*e550*/  FSETP.NEU.AND P0, PT, |R40|, 0.00049096695147454738617, PT ;  /* 0x3a00b43c2800780b */ /* 0x000fe20003f0d200 */
[----:B------:R-:W-:Y:S01]  /*e560*/  BSSY.RECONVERGENT B0, `(.L_x_386) ;  /* 0x000006b000007945 */ /* 0x000fe20003800200 */
[----:B------:R-:W-:-:S04]  /*e570*/  LOP3.LUT R39, R39, 0x1, RZ, 0xc0, !PT ;  /* 0x0000000127277812 */ /* 0x000fc800078ec0ff */
        /* <DEDUP_REMOVED lines=8> */
[----:B------:R-:W-:-:S05]  /*e600*/  FSETP.GE.AND P0, PT, |R128|, 105615, PT ;  /* 0x47ce47808000780b */ /* 0x000fca0003f06200 */
[----:B------:R-:W0:Y:S08]  /*e610*/  @!P1 MUFU.RCP R40, -R40 ;  /* 0x8000002800289308 */ /* 0x000e300000001000 */
[----:B------:R-:W-:Y:S05]  /*e620*/  @!P0 BRA `(.L_x_387) ;  /* 0x0000000400788947 */ /* 0x000fea0003800000 */
        /* <DEDUP_REMOVED lines=11> */
.L_x_388:
        /* <DEDUP_REMOVED lines=64> */
.L_x_390:
[----:B------:R-:W-:Y:S05]  /*eae0*/  BSYNC.RECONVERGENT B1 ;  /* 0x0000000000017941 */ /* 0x000fea0003800200 */
.L_x_389:
        /* <DEDUP_REMOVED lines=18> */
.L_x_387:
[----:B------:R-:W-:Y:S05]  /*ec10*/  BSYNC.RECONVERGENT B0 ;  /* 0x0000000000007941 */ /* 0x000fea0003800200 */
.L_x_386:
        /* <DEDUP_REMOVED lines=15> */
[----:B------:R-:W1:Y:S01]  /*ed10*/  FCHK P0, R12, R27 ;  /* 0x0000001b0c007302 */ /* 0x000e620000000000 */
[----:B0-----:R-:W-:-:S04]  /*ed20*/  FFMA R16, -R27, R25, 1 ;  /* 0x3f8000001b107423 */ /* 0x001fc80000000119 */
[----:B------:R-:W-:-:S03]  /*ed30*/  FFMA R25, R25, R16, R25 ;  /* 0x0000001019197223 */ /* 0x000fc60000000019 */
[----:B------:R-:W0:Y:S01]  /*ed40*/  @!P1 MUFU.RCP R39, -R39 ;  /* 0x8000002700279308 */ /* 0x000e220000001000 */
[----:B------:R-:W-:-:S04]  /*ed50*/  FFMA R16, R12, R25, RZ ;  /* 0x000000190c107223 */ /* 0x000fc800000000ff */
[----:B------:R-:W-:-:S04]  /*ed60*/  FFMA R15, -R27, R16, R12 ;  /* 0x000000101b0f7223 */ /* 0x000fc8000000010c */
[----:B------:R-:W-:Y:S01]  /*ed70*/  FFMA R25, R25, R15, R16 ;  /* 0x0000000f19197223 */ /* 0x000fe20000000010 */
[----:B-1----:R-:W-:Y:S06]  /*ed80*/  @!P0 BRA `(.L_x_392) ;  /* 0x0000000000148947 */ /* 0x002fec0003800000 */
[----:B------:R-:W-:Y:S02]  /*ed90*/  MOV R15, R12 ;  /* 0x0000000c000f7202 */ /* 0x000fe40000000f00 */
[----:B------:R-:W-:Y:S02]  /*eda0*/  MOV R16, R27 ;  /* 0x0000001b00107202 */ /* 0x000fe40000000f00 */
[----:B------:R-:W-:-:S07]  /*edb0*/  MOV R26, 0xedd0 ;  /* 0x0000edd0001a7802 */ /* 0x000fce0000000f00 */
[----:B0-----:R-:W-:Y:S05]  /*edc0*/  CALL.REL.NOINC `($__internal_7_$__cuda_sm3x_div_rn_noftz_f32_slowpath) ;  /* 0x00000078006c7944 */ /* 0x001fea0003c00000 */
[----:B------:R-:W-:-:S07]  /*edd0*/  MOV R25, R15 ;  /* 0x0000000f00197202 */ /* 0x000fce0000000f00 */
.L_x_392:
[----:B------:R-:W-:Y:S05]  /*ede0*/  BSYNC.RECONVERGENT B3 ;  /* 0x0000000000037941 */ /* 0x000fea0003800200 */
.L_x_391:
[----:B0-----:R-:W-:Y:S01]  /*edf0*/  FADD R26, R39, R39 ;  /* 0x00000027271a7221 */ /* 0x001fe20000000000 */
[----:B------:R-:W-:Y:S03]  /*ee00*/  BSSY.RECONVERGENT B3, `(.L_x_393) ;  /* 0x000000e000037945 */ /* 0x000fe60003800200 */
        /* <DEDUP_REMOVED lines=13> */
.L_x_394:
[----:B------:R-:W-:Y:S05]  /*eee0*/  BSYNC.RECONVERGENT B3 ;  /* 0x0000000000037941 */ /* 0x000fea0003800200 */
.L_x_393:
[----:B------:R-:W-:Y:S01]  /*eef0*/  FMUL R88, R41, R41 ;  /* 0x0000002929587220 */ /* 0x000fe20000400000 */
[----:B------:R-:W-:Y:S01]  /*ef00*/  FMUL R40, R40, 1.2999999523162841797 ;  /* 0x3fa6666628287820 */ /* 0x000fe20000400000 */
[----:B------:R-:W-:Y:S01]  /*ef10*/  FMUL R39, R39, 1.2999999523162841797 ;  /* 0x3fa6666627277820 */ /* 0x000fe20000400000 */
[----:B------:R-:W-:Y:S01]  /*ef20*/  BSSY.RECONVERGENT B3, `(.L_x_395) ;  /* 0x0000013000037945 */ /* 0x000fe20003800200 */
[----:B------:R-:W-:Y:S02]  /*ef30*/  FMUL R83, R88, R88 ;  /* 0x0000005858537220 */ /* 0x000fe40000400000 */
[C---:B------:R-:W-:Y:S02]  /*ef40*/  FMNMX R75, -R40.reuse, R43, !PT ;  /* 0x0000002b284b7209 */ /* 0x040fe40007800100 */
[----:B------:R-:W0:Y:S01]  /*ef50*/  MUFU.RCP R12, R83 ;  /* 0x00000053000c7308 */ /* 0x000e220000001000 */
[----:B------:R-:W-:Y:S02]  /*ef60*/  FMNMX R76, -R39, R42, !PT ;  /* 0x0000002a274c7209 */ /* 0x000fe40007800100 */
[----:B------:R-:W-:-:S02]  /*ef70*/  FMNMX R36, R40, R75, PT ;  /* 0x0000004b28247209 */ /* 0x000fc40003800000 */
[----:B------:R-:W-:-:S03]  /*ef80*/  FMNMX R77, R39, R76, PT ;  /* 0x0000004c274d7209 */ /* 0x000fc60003800000 */
        /* <DEDUP_REMOVED lines=12> */
.L_x_396:
[----:B------:R-:W-:Y:S05]  /*f050*/  BSYNC.RECONVERGENT B3 ;  /* 0x0000000000037941 */ /* 0x000fea0003800200 */
.L_x_395:
[----:B------:R-:W0:Y:S01]  /*f060*/  MUFU.RCP R15, R88 ;  /* 0x00000058000f7308 */ /* 0x000e220000001000 */
[----:B------:R-:W-:Y:S07]  /*f070*/  BSSY.RECONVERGENT B3, `(.L_x_397) ;  /* 0x000000f000037945 */ /* 0x000fee0003800200 */
[----:B------:R-:W1:Y:S01]  /*f080*/  FCHK P0, R23, R88 ;  /* 0x0000005817007302 */ /* 0x000e620000000000 */
[----:B0-----:R-:W-:-:S04]  /*f090*/  FFMA R16, -R88, R15, 1 ;  /* 0x3f80000058107423 */ /* 0x001fc8000000010f */
[----:B------:R-:W-:Y:S01]  /*f0a0*/  FFMA R16, R15, R16, R15 ;  /* 0x000000100f107223 */ /* 0x000fe2000000000f */
[----:B------:R-:W-:-:S03]  /*f0b0*/  FMUL R15, R88, -R12 ;  /* 0x8000000c580f7220 */ /* 0x000fc60000400000 */
[----:B------:R-:W-:Y:S01]  /*f0c0*/  FFMA R17, R23, R16, RZ ;  /* 0x0000001017117223 */ /* 0x000fe200000000ff */
[----:B------:R-:W-:-:S03]  /*f0d0*/  FMUL R84, R15, R34 ;  /* 0x000000220f547220 */ /* 0x000fc60000400000 */
        /* <DEDUP_REMOVED lines=8> */
.L_x_398:
[----:B------:R-:W-:Y:S05]  /*f160*/  BSYNC.RECONVERGENT B3 ;  /* 0x0000000000037941 */ /* 0x000fea0003800200 */
.L_x_397:
[----:B------:R-:W0:Y:S01]  /*f170*/  MUFU.RCP R16, R83 ;  /* 0x0000005300107308 */ /* 0x000e220000001000 */
[----:B------:R-:W-:Y:S07]  /*f180*/  BSSY.RECONVERGENT B3, `(.L_x_399) ;  /* 0x0000011000037945 */ /* 0x000fee0003800200 */
[----:B------:R-:W1:Y:S01]  /*f190*/  FCHK P0, -R14, R83 ;  /* 0x000000530e007302 */ /* 0x000e620000000100 */
[----:B0-----:R-:W-:-:S04]  /*f1a0*/  FFMA R15, -R83, R16, 1 ;  /* 0x3f800000530f7423 */ /* 0x001fc80000000110 */
[----:B------:R-:W-:Y:S01]  /*f1b0*/  FFMA R26, R16, R15, R16 ;  /* 0x0000000f101a7223 */ /* 0x000fe20000000010 */
[-C--:B------:R-:W-:Y:S01]  /*f1c0*/  FMUL R15, R77, R41.reuse ;  /* 0x000000294d0f7220 */ /* 0x080fe20000400000 */
[----:B------:R-:W-:Y:S02]  /*f1d0*/  FMUL R16, R36, R41 ;  /* 0x0000002924107220 */ /* 0x000fe40000400000 */
[----:B------:R-:W-:Y:S02]  /*f1e0*/  FFMA R23, -R14, R26, RZ ;  /* 0x0000001a0e177223 */ /* 0x000fe400000001ff */
[----:B------:R-:W-:Y:S02]  /*f1f0*/  FMUL R86, R16, R25 ;  /* 0x0000001910567220 */ /* 0x000fe40000400000 */
[----:B------:R-:W-:-:S04]  /*f200*/  FFMA R24, -R83, R23, -R14 ;  /* 0x0000001753187223 */ /* 0x000fc8000000090e */
[----:B------:R-:W-:Y:S01]  /*f210*/  FFMA R23, R26, R24, R23 ;  /* 0x000000181a177223 */ /* 0x000fe20000000017 */
[----:B------:R-:W-:Y:S01]  /*f220*/  FMUL R24, R15, R34 ;  /* 0x000000220f187220 */ /* 0x000fe20000400000 */
[----:B-1----:R-:W-:Y:S06]  /*f230*/  @!P0 BRA `(.L_x_400) ;  /* 0x0000000000148947 */ /* 0x002fec0003800000 */
[----:B------:R-:W-:Y:S01]  /*f240*/  FADD R15, -R14, -RZ ;  /* 0x800000ff0e0f7221 */ /* 0x000fe20000000100 */
[----:B------:R-:W-:Y:S02]  /*f250*/  MOV R16, R83 ;  /* 0x0000005300107202 */ /* 0x000fe40000000f00 */
[----:B------:R-:W-:-:S07]  /*f260*/  MOV R26, 0xf280 ;  /* 0x0000f280001a7802 */ /* 0x000fce0000000f00 */
[----:B------:R-:W-:Y:S05]  /*f270*/  CALL.REL.NOINC `($__internal_7_$__cuda_sm3x_div_rn_noftz_f32_slowpath) ;  /* 0x0000007400407944 */ /* 0x000fea0003c00000 */
[----:B------:R-:W-:-:S07]  /*f280*/  MOV R23, R15 ;  /* 0x0000000f00177202 */ /* 0x000fce0000000f00 */
.L_x_400:
[----:B------:R-:W-:Y:S05]  /*f290*/  BSYNC.RECONVERGENT B3 ;  /* 0x0000000000037941 */ /* 0x000fea0003800200 */
.L_x_399:
[----:B------:R-:W0:Y:S01]  /*f2a0*/  MUFU.RCP R15, R88 ;  /* 0x00000058000f7308 */ /* 0x000e220000001000 */
[----:B------:R-:W-:Y:S07]  /*f2b0*/  BSSY.RECONVERGENT B3, `(.L_x_401) ;  /* 0x0000010000037945 */ /* 0x000fee0003800200 */
[----:B------:R-:W1:Y:S01]  /*f2c0*/  FCHK P0, R13, R88 ;  /* 0x000000580d007302 */ /* 0x000e620000000000 */
[----:B0-----:R-:W-:-:S04]  /*f2d0*/  FFMA R14, -R88, R15, 1 ;  /* 0x3f800000580e7423 */ /* 0x001fc8000000010f */
[----:B------:R-:W-:Y:S01]  /*f2e0*/  FFMA R29, R15, R14, R15 ;  /* 0x0000000e0f1d7223 */ /* 0x000fe2000000000f */
[----:B------:R-:W-:-:S03]  /*f2f0*/  FMUL R15, R86, R23 ;  /* 0x00000017560f7220 */ /* 0x000fc60000400000 */
[----:B------:R-:W-:Y:S01]  /*f300*/  FFMA R16, R13, R29, RZ ;  /* 0x0000001d0d107223 */ /* 0x000fe200000000ff */
[----:B------:R-:W-:Y:S01]  /*f310*/  FFMA R14, R24, R12, -R15 ;  /* 0x0000000c180e7223 */ /* 0x000fe2000000080f */
[C---:B------:R-:W-:Y:S02]  /*f320*/  FMUL R12, R88.reuse, R23 ;  /* 0x00000017580c7220 */ /* 0x040fe40000400000 */
[----:B------:R-:W-:Y:S01]  /*f330*/  FFMA R27, -R88, R16, R13 ;  /* 0x00000010581b7223 */ /* 0x000fe2000000010d */
[----:B------:R-:W-:-:S03]  /*f340*/  FMUL R14, R14, R41 ;  /* 0x000000290e0e7220 */ /* 0x000fc60000400000 */
[----:B------:R-:W-:Y:S01]  /*f350*/  FFMA R15, R29, R27, R16 ;  /* 0x0000001b1d0f7223 */ /* 0x000fe20000000010 */
[----:B-1----:R-:W-:Y:S06]  /*f360*/  @!P0 BRA `(.L_x_402) ;  /* 0x0000000000108947 */ /* 0x002fec0003800000 */
[----:B------:R-:W-:Y:S02]  /*f370*/  MOV R15, R13 ;  /* 0x0000000d000f7202 */ /* 0x000fe40000000f00 */
[----:B------:R-:W-:Y:S02]  /*f380*/  MOV R16, R88 ;  /* 0x0000005800107202 */ /* 0x000fe40000000f00 */
[----:B------:R-:W-:-:S07]  /*f390*/  MOV R26, 0xf3b0 ;  /* 0x0000f3b0001a7802 */ /* 0x000fce0000000f00 */
[----:B------:R-:W-:Y:S05]  /*f3a0*/  CALL.REL.NOINC `($__internal_7_$__cuda_sm3x_div_rn_noftz_f32_slowpath) ;  /* 0x0000007000f47944 */ /* 0x000fea0003c00000 */
.L_x_402:
[----:B------:R-:W-:Y:S05]  /*f3b0*/  BSYNC.RECONVERGENT B3 ;  /* 0x0000000000037941 */ /* 0x000fea0003800200 */
.L_x_401:
[----:B------:R-:W0:Y:S01]  /*f3c0*/  MUFU.RCP R27, R88 ;  /* 0x00000058001b7308 */ /* 0x000e220000001000 */
[----:B------:R-:W-:Y:S01]  /*f3d0*/  FMUL R13, R84, R41 ;  /* 0x00000029540d7220 */ /* 0x000fe20000400000 */
[-C--:B------:R-:W-:Y:S01]  /*f3e0*/  FSETP.GT.AND P0, PT, R42, -R39.reuse, PT ;  /* 0x800000272a00720b */ /* 0x080fe20003f04000 */
[----:B------:R-:W-:Y:S01]  /*f3f0*/  FFMA R17, R17, -R34, R14 ;  /* 0x8000002211117223 */ /* 0x000fe2000000000e */
[----:B------:R-:W-:Y:S01]  /*f400*/  FSETP.GEU.AND P1, PT, R76, R39, PT ;  /* 0x000000274c00720b */ /* 0x000fe20003f2e000 */
[----:B------:R-:W-:Y:S01]  /*f410*/  FFMA R16, R12, R25, RZ ;  /* 0x000000190c107223 */ /* 0x000fe200000000ff */
[----:B------:R-:W-:Y:S01]  /*f420*/  FSEL R13, R13, RZ, P0 ;  /* 0x000000ff0d0d7208 */ /* 0x000fe20000000000 */
[----:B------:R-:W-:Y:S01]  /*f430*/  FADD R14, R14, R17 ;  /* 0x000000110e0e7221 */ /* 0x000fe20000000000 */
[-C--:B------:R-:W-:Y:S01]  /*f440*/  FSETP.GT.AND P0, PT, R43, -R40.reuse, PT ;  /* 0x800000282b00720b */ /* 0x080fe20003f04000 */
[----:B------:R-:W-:Y:S01]  /*f450*/  BSSY.RECONVERGENT B3, `(.L_x_403) ;  /* 0x0000015000037945 */ /* 0x000fe20003800200 */
[----:B------:R-:W-:Y:S01]  /*f460*/  FSEL R23, R13, RZ, !P1 ;  /* 0x000000ff0d177208 */ /* 0x000fe20004800000 */
[----:B------:R-:W-:Y:S01]  /*f470*/  FMUL R13, R16, R41 ;  /* 0x00000029100d7220 */ /* 0x000fe20000400000 */
[----:B------:R-:W-:Y:S01]  /*f480*/  FFMA R14, R15, -R25, R14 ;  /* 0x800000190f0e7223 */ /* 0x000fe2000000000e */
[----:B------:R-:W-:Y:S01]  /*f490*/  FSETP.GEU.AND P2, PT, R75, R40, PT ;  /* 0x000000284b00720b */ /* 0x000fe20003f4e000 */
[----:B------:R-:W-:-:S02]  /*f4a0*/  FMUL R25, R36, R16 ;  /* 0x0000001024197220 */ /* 0x000fc40000400000 */
[----:B------:R-:W1:Y:S01]  /*f4b0*/  FCHK P1, R23, R88 ;  /* 0x0000005817007302 */ /* 0x000e620000020000 */
[----:B0-----:R-:W-:Y:S01]  /*f4c0*/  FFMA R24, -R88, R27, 1 ;  /* 0x3f80000058187423 */ /* 0x001fe2000000011b */
[----:B------:R-:W-:Y:S01]  /*f4d0*/  FSEL R13, R13, RZ, P0 ;  /* 0x000000ff0d0d7208 */ /* 0x000fe20000000000 */
[----:B------:R-:W-:Y:S02]  /*f4e0*/  FFMA R77, R77, R84, R14 ;  /* 0x000000544d4d7223 */ /* 0x000fe4000000000e */
[----:B------:R-:W-:-:S04]  /*f4f0*/  FFMA R12, R27, R24, R27 ;  /* 0x000000181b0c7223 */ /* 0x000fc8000000001b */
[----:B------:R-:W-:-:S04]  /*f500*/  FFMA R17, R12, R23, RZ ;  /* 0x000000170c117223 */ /* 0x000fc800000000ff */
[----:B------:R-:W-:-:S04]  /*f510*/  FFMA R15, -R88, R17, R23 ;  /* 0x00000011580f7223 */ /* 0x000fc80000000117 */
[----:B------:R-:W-:Y:S01]  /*f520*/  FFMA R12, R12, R15, R17 ;  /* 0x0000000f0c0c7223 */ /* 0x000fe20000000011 */
[----:B------:R-:W-:Y:S01]  /*f530*/  FSEL R17, R13, RZ, !P2 ;  /* 0x000000ff0d117208 */ /* 0x000fe20005000000 */
[----:B-1----:R-:W-:Y:S06]  /*f540*/  @!P1 BRA `(.L_x_404) ;  /* 0x0000000000149947 */ /* 0x002fec0003800000 */
[----:B------:R-:W-:Y:S02]  /*f550*/  MOV R15, R23 ;  /* 0x00000017000f7202 */ /* 0x000fe40000000f00 */
[----:B------:R-:W-:Y:S02]  /*f560*/  MOV R16, R88 ;  /* 0x0000005800107202 */ /* 0x000fe40000000f00 */
[----:B------:R-:W-:-:S07]  /*f570*/  MOV R26, 0xf590 ;  /* 0x0000f590001a7802 */ /* 0x000fce0000000f00 */
[----:B------:R-:W-:Y:S05]  /*f580*/  CALL.REL.NOINC `($__internal_7_$__cuda_sm3x_div_rn_noftz_f32_slowpath) ;  /* 0x00000070007c7944 */ /* 0x000fea0003c00000 */
[----:B------:R-:W-:-:S07]  /*f590*/  MOV R12, R15 ;  /* 0x0000000f000c7202 */ /* 0x000fce0000000f00 */
.L_x_404:
[----:B------:R-:W-:Y:S05]  /*f5a0*/  BSYNC.RECONVERGENT B3 ;  /* 0x0000000000037941 */ /* 0x000fea0003800200 */
.L_x_403:
        /* <DEDUP_REMOVED lines=13> */
.L_x_406:
[----:B------:R-:W-:Y:S05]  /*f680*/  BSYNC.RECONVERGENT B3 ;  /* 0x0000000000037941 */ /* 0x000fea0003800200 */
.L_x_405:
[----:B------:R-:W-:Y:S01]  /*f690*/  FFMA R13, R4, R6, RZ ;  /* 0x00000006040d7223 */ /* 0x000fe200000000ff */
[----:B------:R-:W-:Y:S03]  /*f6a0*/  BSSY.RECONVERGENT B3, `(.L_x_407) ;  /* 0x0000018000037945 */ /* 0x000fe60003800200 */
[----:B------:R-:W-:-:S04]  /*f6b0*/  FFMA R13, R50, R62, R13 ;  /* 0x0000003e320d7223 */ /* 0x000fc8000000000d */
[----:B------:R-:W-:Y:S01]  /*f6c0*/  FFMA R14, R52, R64, R13 ;  /* 0x00000040340e7223 */ /* 0x000fe2000000000d */
[----:B------:R-:W-:-:S03]  /*f6d0*/  FFMA R13, R15, R41, RZ ;  /* 0x000000290f0d7223 */ /* 0x000fc600000000ff */
[----:B------:R-:W-:-:S04]  /*f6e0*/  FADD R14, R14, R53 ;  /* 0x000000350e0e7221 */ /* 0x000fc80000000000 */
[----:B------:R-:W-:-:S04]  /*f6f0*/  FADD R24, R14, 1.0000000116860974231e-07 ;  /* 0x33d6bf950e187421 */ /* 0x000fc80000000000 */
[----:B------:R-:W-:-:S04]  /*f700*/  FMUL R23, R24, R24 ;  /* 0x0000001818177220 */ /* 0x000fc80000400000 */
[----:B------:R-:W0:Y:S08]  /*f710*/  MUFU.RCP R14, R23 ;  /* 0x00000017000e7308 */ /* 0x000e300000001000 */
[----:B------:R-:W1:Y:S01]  /*f720*/  FCHK P0, R13, R23 ;  /* 0x000000170d007302 */ /* 0x000e620000000000 */
[----:B0-----:R-:W-:-:S04]  /*f730*/  FFMA R17, -R23, R14, 1 ;  /* 0x3f80000017117423 */ /* 0x001fc8000000010e */
[----:B------:R-:W-:Y:S01]  /*f740*/  FFMA R16, R14, R17, R14 ;  /* 0x000000110e107223 */ /* 0x000fe2000000000e */
[C---:B------:R-:W-:Y:S01]  /*f750*/  FFMA R14, R12.reuse, -R37, R25 ;  /* 0x800000250c0e7223 */ /* 0x040fe20000000019 */
[----:B------:R-:W-:Y:S02]  /*f760*/  FFMA R12, R12, R41, RZ ;  /* 0x000000290c0c7223 */ /* 0x000fe400000000ff */
[----:B------:R-:W-:Y:S01]  /*f770*/  FFMA R17, R13, R16, RZ ;  /* 0x000000100d117223 */ /* 0x000fe200000000ff */
[----:B------:R-:W-:-:S03]  /*f780*/  FFMA R14, R15, -R38, R14 ;  /* 0x800000260f0e7223 */ /* 0x000fc6000000000e */
[----:B------:R-:W-:Y:S01]  /*f790*/  FFMA R15, -R23, R17, R13 ;  /* 0x00000011170f7223 */ /* 0x000fe2000000010d */
[----:B------:R-:W-:-:S03]  /*f7a0*/  FADD R14, R77, R14 ;  /* 0x0000000e4d0e7221 */ /* 0x000fc60000000000 */
[----:B------:R-:W-:Y:S01]  /*f7b0*/  FFMA R17, R16, R15, R17 ;  /* 0x0000000f10117223 */ /* 0x000fe20000000011 */
[----:B-1----:R-:W-:Y:S06]  /*f7c0*/  @!P0 BRA `(.L_x_408) ;  /* 0x0000000000148947 */ /* 0x002fec0003800000 */
[----:B------:R-:W-:Y:S02]  /*f7d0*/  MOV R15, R13 ;  /* 0x0000000d000f7202 */ /* 0x000fe40000000f00 */
[----:B------:R-:W-:Y:S02]  /*f7e0*/  MOV R16, R23 ;  /* 0x0000001700107202 */ /* 0x000fe40000000f00 */
[----:B------:R-:W-:-:S07]  /*f7f0*/  MOV R26, 0xf810 ;  /* 0x0000f810001a7802 */ /* 0x000fce0000000f00 */
[----:B------:R-:W-:Y:S05]  /*f800*/  CALL.REL.NOINC `($__internal_7_$__cuda_sm3x_div_rn_noftz_f32_slowpath) ;  /* 0x0000006c00dc7944 */ /* 0x000fea0003c00000 */
[----:B------:R-:W-:-:S07]  /*f810*/  MOV R17, R15 ;  /* 0x0000000f00117202 */ /* 0x000fce0000000f00 */
.L_x_408:
[----:B------:R-:W-:Y:S05]  /*f820*/  BSYNC.RECONVERGENT B3 ;  /* 0x0000000000037941 */ /* 0x000fea0003800200 */
.L_x_407:
        /* <DEDUP_REMOVED lines=14> */
.L_x_410:
[----:B------:R-:W-:Y:S05]  /*f910*/  BSYNC.RECONVERGENT B3 ;  /* 0x0000000000037941 */ /* 0x000fea0003800200 */
.L_x_409:
        /* <DEDUP_REMOVED lines=13> */
.L_x_412:
[----:B------:R-:W-:Y:S05]  /*f9f0*/  BSYNC.RECONVERGENT B3 ;  /* 0x0000000000037941 */ /* 0x000fea0003800200 */
.L_x_411:
[-C--:B------:R-:W-:Y:S01]  /*fa00*/  FFMA R23, R5, R6.reuse, RZ ;  /* 0x0000000605177223 */ /* 0x080fe200000000ff */
[----:B------:R-:W-:Y:S01]  /*fa10*/  FFMA R12, R9, R6, RZ ;  /* 0x00000006090c7223 */ /* 0x000fe200000000ff */
[C---:B------:R-:W-:Y:S01]  /*fa20*/  FMUL R16, R24.reuse, R13 ;  /* 0x0000000d18107220 */ /* 0x040fe20000400000 */
[----:B------:R-:W-:Y:S01]  /*fa30*/  FMUL R26, R24, R15 ;  /* 0x0000000f181a7220 */ /* 0x000fe20000400000 */
[-C--:B------:R-:W-:Y:S01]  /*fa40*/  FFMA R23, R0, R62.reuse, R23 ;  /* 0x0000003e00177223 */ /* 0x080fe20000000017 */
[----:B------:R-:W-:Y:S01]  /*fa50*/  FFMA R12, R63, R62, R12 ;  /* 0x0000003e3f0c7223 */ /* 0x000fe2000000000c */
[C---:B------:R-:W-:Y:S01]  /*fa60*/  FMUL R30, R16.reuse, R9 ;  /* 0x00000009101e7220 */ /* 0x040fe20000400000 */
[----:B------:R-:W-:Y:S01]  /*fa70*/  FMUL R25, R16, R63 ;  /* 0x0000003f10197220 */ /* 0x000fe20000400000 */
[-C--:B------:R-:W-:Y:S01]  /*fa80*/  FFMA R14, R2, R64.reuse, R23 ;  /* 0x00000040020e7223 */ /* 0x080fe20000000017 */
[----:B------:R-:W-:Y:S01]  /*fa90*/  FFMA R12, R47, R64, R12 ;  /* 0x000000402f0c7223 */ /* 0x000fe2000000000c */
[----:B------:R-:W-:Y:S01]  /*faa0*/  FMUL R27, R16, R47 ;  /* 0x0000002f101b7220 */ /* 0x000fe20000400000 */
[----:B------:R-:W-:Y:S01]  /*fab0*/  BSSY.RECONVERGENT B0, `(.L_x_413) ;  /* 0x00000d9000007945 */ /* 0x000fe20003800200 */
[----:B------:R-:W-:Y:S01]  /*fac0*/  FADD R14, R14, R7 ;  /* 0x000000070e0e7221 */ /* 0x000fe20000000000 */
[----:B------:R-:W-:-:S03]  /*fad0*/  FADD R28, R12, R65 ;  /* 0x000000410c1c7221 */ /* 0x000fc60000000000 */
[----:B------:R-:W-:Y:S01]  /*fae0*/  FMUL R12, R17, R14 ;  /* 0x0000000e110c7220 */ /* 0x000fe20000400000 */
[----:B------:R-:W-:Y:S01]  /*faf0*/  FADD R14, -R129, R6 ;  /* 0x00000006810e7221 */ /* 0x000fe20000000100 */
[----:B------:R-:W-:Y:S02]  /*fb00*/  FMUL R17, R24, R17 ;  /* 0x0000001118117220 */ /* 0x000fe40000400000 */
[----:B------:R-:W-:Y:S01]  /*fb10*/  FFMA R28, -R13, R28, -R12 ;  /* 0x0000001c0d1c7223 */ /* 0x000fe2000000090c */
[----:B------:R-:W-:Y:S01]  /*fb20*/  FFMA R12, R3, R6, RZ ;  /* 0x00000006030c7223 */ /* 0x000fe200000000ff */
[----:B------:R-:W-:Y:S01]  /*fb30*/  FADD R13, -R127, R62 ;  /* 0x0000003e7f0d7221 */ /* 0x000fe20000000100 */
[----:B------:R-:W-:Y:S02]  /*fb40*/  FFMA R24, R14, R14, RZ ;  /* 0x0000000e0e187223 */ /* 0x000fe400000000ff */
[----:B------:R-:W-:Y:S01]  /*fb50*/  FFMA R32, R49, R62, R12 ;  /* 0x0000003e31207223 */ /* 0x000fe2000000000c */
[----:B------:R-:W-:Y:S01]  /*fb60*/  FADD R12, -R125, R64 ;  /* 0x000000407d0c7221 */ /* 0x000fe20000000100 */
[----:B------:R-:W-:-:S02]  /*fb70*/  FFMA R23, R13, R13, R24 ;  /* 0x0000000d0d177223 */ /* 0x000fc40000000018 */
[----:B------:R-:W-:Y:S01]  /*fb80*/  FFMA R29, R51, R64, R32 ;  /* 0x00000040331d7223 */ /* 0x000fe20000000020 */
[C---:B------:R-:W-:Y:S01]  /*fb90*/  FFMA R32, R17.reuse, R2, R27 ;  /* 0x0000000211207223 */ /* 0x040fe2000000001b */
[----:B------:R-:W-:Y:S01]  /*fba0*/  FFMA R24, R12, R12, R23 ;  /* 0x0000000c0c187223 */ /* 0x000fe20000000017 */
[----:B------:R-:W-:Y:S01]  /*fbb0*/  FFMA R23, R17, R5, R30 ;  /* 0x0000000511177223 */ /* 0x000fe2000000001e */
[----:B------:R-:W-:Y:S01]  /*fbc0*/  FADD R29, R29, R48 ;  /* 0x000000301d1d7221 */ /* 0x000fe20000000000 */
[----:B------:R-:W-:Y:S01]  /*fbd0*/  FFMA R30, R17, R0, R25 ;  /* 0x00000000111e7223 */ /* 0x000fe20000000019 */
[C---:B------:R-:W-:Y:S01]  /*fbe0*/  FFMA R75, R26.reuse, R51, R32 ;  /* 0x000000331a4b7223 */ /* 0x040fe20000000020 */
[C---:B------:R-:W-:Y:S01]  /*fbf0*/  FFMA R16, R26.reuse, R3, R23 ;  /* 0x000000031a107223 */ /* 0x040fe20000000017 */
[----:B------:R-:W-:Y:S01]  /*fc00*/  FFMA R15, -R15, R29, R28 ;  /* 0x0000001d0f0f7223 */ /* 0x000fe2000000011c */
[----:B------:R-:W-:Y:S01]  /*fc10*/  FFMA R17, R26, R49, R30 ;  /* 0x000000311a117223 */ /* 0x000fe2000000001e */
[----:B------:R-:W-:Y:S01]  /*fc20*/  FMUL R29, R78, R78 ;  /* 0x0000004e4e1d7220 */ /* 0x000fe20000400000 */
[----:B------:R-:W-:Y:S01]  /*fc30*/  IADD3 R25, PT, PT, R24, -0xd000000, RZ ;  /* 0xf300000018197810 */ /* 0x000fe20007ffe0ff */
[C---:B------:R-:W-:Y:S01]  /*fc40*/  FFMA R77, R15.reuse, R4, R16 ;  /* 0x000000040f4d7223 */ /* 0x040fe20000000010 */
[C---:B------:R-:W-:Y:S01]  /*fc50*/  FFMA R76, R15.reuse, R50, R17 ;  /* 0x000000320f4c7223 */ /* 0x040fe20000000011 */
[----:B------:R-:W-:Y:S01]  /*fc60*/  FFMA R75, R15, R52, R75 ;  /* 0x000000340f4b7223 */ /* 0x000fe2000000004b */
[C---:B------:R-:W-:Y:S01]  /*fc70*/  FMUL R15, R35.reuse, R35 ;  /* 0x00000023230f7220 */ /* 0x040fe20000400000 */
[-C--:B------:R-:W-:Y:S01]  /*fc80*/  FMUL R17, R35, R123.reuse ;  /* 0x0000007b23117220 */ /* 0x080fe20000400000 */
[----:B------:R-:W-:Y:S01]  /*fc90*/  ISETP.GT.U32.AND P0, PT, R25, 0x727fffff, PT ;  /* 0x727fffff1900780c */ /* 0x000fe20003f04070 */
[CC--:B------:R-:W-:Y:S01]  /*fca0*/  FMUL R28, R118.reuse, R123.reuse ;  /* 0x0000007b761c7220 */ /* 0x0c0fe20000400000 */
[--C-:B------:R-:W-:Y:S01]  /*fcb0*/  FADD R16, R29, R15.reuse ;  /* 0x0000000f1d107221 */ /* 0x100fe20000000000 */
[-C--:B------:R-:W-:Y:S01]  /*fcc0*/  FFMA R30, R118, R118.reuse, R15 ;  /* 0x00000076761e7223 */ /* 0x080fe2000000000f */
[-CC-:B------:R-:W-:Y:S01]  /*fcd0*/  FFMA R25, R78, R118.reuse, R17.reuse ;  /* 0x000000764e197223 */ /* 0x180fe20000000011 */
[CC--:B------:R-:W-:Y:S01]  /*fce0*/  FMUL R26, R35.reuse, R118.reuse ;  /* 0x00000076231a7220 */ /* 0x0c0fe20000400000 */
[----:B------:R-:W-:Y:S01]  /*fcf0*/  FADD R15, R16, R16 ;  /* 0x00000010100f7221 */ /* 0x000fe20000000000 */
[----:B------:R-:W-:Y:S01]  /*fd00*/  FFMA R23, R78, R118, -R17 ;  /* 0x000000764e177223 */ /* 0x000fe20000000811 */
[----:B------:R-:W-:Y:S01]  /*fd10*/  FFMA R16, R35, R78, -R28 ;  /* 0x0000004e23107223 */ /* 0x000fe2000000081c */
[----:B------:R-:W-:Y:S01]  /*fd20*/  FADD R30, R30, R30 ;  /* 0x0000001e1e1e7221 */ /* 0x000fe20000000000 */
[----:B------:R-:W-:Y:S01]  /*fd30*/  FADD R15, -R15, 1 ;  /* 0x3f8000000f0f7421 */ /* 0x000fe20000000100 */
[----:B------:R-:W-:Y:S01]  /*fd40*/  FADD R25, R25, R25 ;  /* 0x0000001919197221 */ /* 0x000fe20000000000 */
[----:B------:R-:W-:Y:S01]  /*fd50*/  FFMA R27, R78, R123, R26 ;  /* 0x0000007b4e1b7223 */ /* 0x000fe2000000001a */
[----:B------:R-:W-:Y:S01]  /*fd60*/  FADD R17, R23, R23 ;  /* 0x0000001717117221 */ /* 0x000fe20000000000 */
[-C--:B------:R-:W-:Y:S01]  /*fd70*/  FFMA R32, R15, R124.reuse, RZ ;  /* 0x0000007c0f207223 */ /* 0x080fe200000000ff */
[----:B------:R-:W-:Y:S01]  /*fd80*/  FADD R31, R16, R16 ;  /* 0x00000010101f7221 */ /* 0x000fe20000000000 */
[----:B------:R-:W-:Y:S01]  /*fd90*/  FADD R30, -R30, 1 ;  /* 0x3f8000001e1e7421 */ /* 0x000fe20000000100 */
[----:B------:R-:W-:Y:S01]  /*fda0*/  FFMA R33, R25, R124, RZ ;  /* 0x0000007c19217223 */ /* 0x000fe200000000ff */
[----:B------:R-:W-:Y:S01]  /*fdb0*/  FFMA R16, RZ, R15, RZ ;  /* 0x0000000fff107223 */ /* 0x000fe200000000ff */
[----:B------:R-:W-:Y:S01]  /*fdc0*/  FADD R23, R27, R27 ;  /* 0x0000001b1b177221 */ /* 0x000fe20000000000 */
[----:B------:R-:W-:Y:S01]  /*fdd0*/  FFMA R32, RZ, R17, R32 ;  /* 0x00000011ff207223 */ /* 0x000fe20000000020 */
[----:B------:R-:W-:Y:S01]  /*fde0*/  FFMA R36, RZ, R30, R33 ;  /* 0x0000001eff247223 */ /* 0x000fe20000000021 */
[-C--:B------:R-:W-:Y:S01]  /*fdf0*/  FFMA R34, R17, R122.reuse, R16 ;  /* 0x0000007a11227223 */ /* 0x080fe20000000010 */
[----:B------:R-:W-:Y:S01]  /*fe00*/  FFMA R27, RZ, R25, RZ ;  /* 0x00000019ff1b7223 */ /* 0x000fe200000000ff */
[----:B------:R-:W-:Y:S01]  /*fe10*/  FFMA R33, RZ, R23, R32 ;  /* 0x00000017ff217223 */ /* 0x000fe20000000020 */
[----:B------:R-:W-:Y:S01]  /*fe20*/  FFMA R36, RZ, R31, R36 ;  /* 0x0000001fff247223 */ /* 0x000fe20000000024 */
[----:B------:R-:W-:Y:S01]  /*fe30*/  FFMA R37, RZ, R23, R34 ;  /* 0x00000017ff257223 */ /* 0x000fe20000000022 */
[----:B------:R-:W-:Y:S01]  /*fe40*/  FFMA R32, R30, R122, R27 ;  /* 0x0000007a1e207223 */ /* 0x000fe2000000001b */
[-C--:B------:R-:W-:Y:S01]  /*fe50*/  FFMA R43, R19, R33.reuse, RZ ;  /* 0x00000021132b7223 */ /* 0x080fe200000000ff */
[-C--:B------:R-:W-:Y:S01]  /*fe60*/  FFMA R83, R20, R33.reuse, RZ ;  /* 0x0000002114537223 */ /* 0x080fe200000000ff */
[-C--:B------:R-:W-:Y:S01]  /*fe70*/  FFMA R34, R18, R33.reuse, RZ ;  /* 0x0000002112227223 */ /* 0x080fe200000000ff */
[-C--:B------:R-:W-:Y:S01]  /*fe80*/  FFMA R39, R22, R33.reuse, RZ ;  /* 0x0000002116277223 */ /* 0x080fe200000000ff */
[----:B------:R-:W-:Y:S01]  /*fe90*/  FFMA R84, R21, R33, RZ ;  /* 0x0000002115547223 */ /* 0x000fe200000000ff */
[CC--:B------:R-:W-:Y:S01]  /*fea0*/  FFMA R42, R80.reuse, R36.reuse, R43 ;  /* 0x00000024502a7223 */ /* 0x0c0fe2000000002b */
[-C--:B------:R-:W-:Y:S01]  /*feb0*/  FFMA R40, R80, R36.reuse, R83 ;  /* 0x0000002450287223 */ /* 0x080fe20000000053 */
[-C--:B------:R-:W-:Y:S01]  /*fec0*/  FFMA R85, R79, R36.reuse, R34 ;  /* 0x000000244f557223 */ /* 0x080fe20000000022 */
[----:B------:R-:W-:Y:S01]  /*fed0*/  FFMA R32, RZ, R31, R32 ;  /* 0x0000001fff207223 */ /* 0x000fe20000000020 */
[-C--:B------:R-:W-:Y:S01]  /*fee0*/  FFMA R33, R22, R37.reuse, RZ ;  /* 0x0000002516217223 */ /* 0x080fe200000000ff */
[-C--:B------:R-:W-:Y:S01]  /*fef0*/  FFMA R43, R19, R37.reuse, RZ ;  /* 0x00000025132b7223 */ /* 0x080fe200000000ff */
[-C--:B------:R-:W-:Y:S01]  /*ff00*/  FFMA R83, R20, R37.reuse, RZ ;  /* 0x0000002514537223 */ /* 0x080fe200000000ff */
[-C--:B------:R-:W-:Y:S01]  /*ff10*/  FFMA R34, R18, R37.reuse, RZ ;  /* 0x0000002512227223 */ /* 0x080fe200000000ff */
[----:B------:R-:W-:Y:S01]  /*ff20*/  FFMA R88, R21, R37, RZ ;  /* 0x0000002515587223 */ /* 0x000fe200000000ff */
[----:B------:R-:W-:Y:S01]  /*ff30*/  FFMA R16, RZ, R17, R16 ;  /* 0x00000011ff107223 */ /* 0x000fe20000000010 */
[-CC-:B------:R-:W-:Y:S01]  /*ff40*/  FFMA R41, R19, R36.reuse, R39.reuse ;  /* 0x0000002413297223 */ /* 0x180fe20000000027 */
[CC--:B------:R-:W-:Y:S01]  /*ff50*/  FFMA R38, R20.reuse, R36.reuse, R39 ;  /* 0x0000002414267223 */ /* 0x0c0fe20000000027 */
[----:B------:R-:W-:Y:S01]  /*ff60*/  FFMA R89, R81, R36, R84 ;  /* 0x0000002451597223 */ /* 0x000fe20000000054 */
[-CC-:B------:R-:W-:Y:S01]  /*ff70*/  FFMA R39, R19, R32.reuse, R33.reuse ;  /* 0x0000002013277223 */ /* 0x180fe20000000021 */
[-C--:B------:R-:W-:Y:S01]  /*ff80*/  FFMA R36, R20, R32.reuse, R33 ;  /* 0x0000002014247223 */ /* 0x080fe20000000021 */
[CC--:B------:R-:W-:Y:S01]  /*ff90*/  FFMA R86, R80.reuse, R32.reuse, R43 ;  /* 0x0000002050567223 */ /* 0x0c0fe2000000002b */
[-C--:B------:R-:W-:Y:S01]  /*ffa0*/  FFMA R84, R80, R32.reuse, R83 ;  /* 0x0000002050547223 */ /* 0x080fe20000000053 */
[-C--:B------:R-:W-:Y:S01]  /*ffb0*/  FFMA R87, R79, R32.reuse, R34 ;  /* 0x000000204f577223 */ /* 0x080fe20000000022 */
[----:B------:R-:W-:Y:S01]  /*ffc0*/  FFMA R91, R81, R32, R88 ;  /* 0x00000020515b7223 */ /* 0x000fe20000000058 */
[----:B------:R-:W-:Y:S01]  /*ffd0*/  FFMA R32, RZ, R30, R27 ;  /* 0x0000001eff207223 */ /* 0x000fe2000000001b */
[----:B------:R-:W-:Y:S01]  /*ffe0*/  FFMA R33, R23, R120, R16 ;  /* 0x0000007817217223 */ /* 0x000fe20000000010 */
[----:B------:R-:W-:Y:S01]  /*fff0*/  FFMA R26, R78, -R123, R26 ;  /* 0x8000007b4e1a7223 */ /* 0x000fe2000000001a */
[----:B------:R-:W-:Y:S01]  /*10000*/  FFMA R29, R118, R118, R29 ;  /* 0x00000076761d7223 */ /* 0x000fe2000000001d */
[----:B------:R-:W-:Y:S01]  /*10010*/  FFMA R28, R35, R78, R28 ;  /* 0x0000004e231c7223 */ /* 0x000fe2000000001c */
[----:B------:R-:W-:Y:S01]  /*10020*/  FFMA R32, R31, R120, R32 ;  /* 0x000000781f207223 */ /* 0x000fe20000000020 */
[-C--:B------:R-:W-:Y:S01]  /*10030*/  FFMA R37, R22, R33.reuse, RZ ;  /* 0x0000002116257223 */ /* 0x080fe200000000ff */
[----:B------:R-:W-:Y:S01]  /*10040*/  FADD R27, R26, R26 ;  /* 0x0000001a1a1b7221 */ /* 0x000fe20000000000 */
[----:B------:R-:W-:Y:S01]  /*10050*/  FADD R29, R29, R29 ;  /* 0x0000001d1d1d7221 */ /* 0x000fe20000000000 */
[C---:B------:R-:W-:Y:S01]  /*10060*/  FFMA R43, R20.reuse, R33, RZ ;  /* 0x00000021142b7223 */ /* 0x040fe200000000ff */
[--C-:B------:R-:W-:Y:S01]  /*10070*/  FFMA R34, R20, R32, R37.reuse ;  /* 0x0000002014227223 */ /* 0x100fe20000000025 */
[----:B------:R-:W-:Y:S01]  /*10080*/  FADD R83, R28, R28 ;  /* 0x0000001c1c537221 */ /* 0x000fe20000000000 */
[----:B------:R-:W-:Y:S01]  /*10090*/  FFMA R16, R27, R124, RZ ;  /* 0x0000007c1b107223 */ /* 0x000fe200000000ff */
[----:B------:R-:W-:Y:S01]  /*100a0*/  FFMA R20, RZ, R27, RZ ;  /* 0x0000001bff147223 */ /* 0x000fe200000000ff */
[----:B------:R-:W-:Y:S01]  /*100b0*/  FADD R29, -R29, 1 ;  /* 0x3f8000001d1d7421 */ /* 0x000fe20000000100 */
[----:B------:R-:W-:Y:S01]  /*100c0*/  FFMA R37, R19, R32, R37 ;  /* 0x0000002013257223 */ /* 0x000fe20000000025 */
[----:B------:R-:W-:Y:S01]  /*100d0*/  FFMA R16, RZ, R83, R16 ;  /* 0x00000053ff107223 */ /* 0x000fe20000000010 */
[----:B------:R-:W-:Y:S01]  /*100e0*/  FFMA R22, R83, R122, R20 ;  /* 0x0000007a53167223 */ /* 0x000fe20000000014 */
[-C--:B------:R-:W-:Y:S01]  /*100f0*/  FFMA R19, R19, R33.reuse, RZ ;  /* 0x0000002113137223 */ /* 0x080fe200000000ff */
[----:B------:R-:W-:Y:S01]  /*10100*/  FFMA R26, R18, R33, RZ ;  /* 0x00000021121a7223 */ /* 0x000fe200000000ff */
[-C--:B------:R-:W-:Y:S01]  /*10110*/  FFMA R16, RZ, R29.reuse, R16 ;  /* 0x0000001dff107223 */ /* 0x080fe20000000010 */
[----:B------:R-:W-:Y:S01]  /*10120*/  FFMA R22, RZ, R29, R22 ;  /* 0x0000001dff167223 */ /* 0x000fe20000000016 */
[C---:B------:R-:W-:Y:S01]  /*10130*/  FFMA R88, R21.reuse, R33, RZ ;  /* 0x0000002115587223 */ /* 0x040fe200000000ff */
[----:B------:R-:W-:Y:S01]  /*10140*/  FFMA R20, RZ, R83, R20 ;  /* 0x00000053ff147223 */ /* 0x000fe20000000014 */
[----:B------:R-:W-:Y:S01]  /*10150*/  FFMA R28, R80, R32, R43 ;  /* 0x00000020501c7223 */ /* 0x000fe2000000002b */
[-C--:B------:R-:W-:Y:S01]  /*10160*/  FFMA R41, R18, R16.reuse, R41 ;  /* 0x0000001012297223 */ /* 0x080fe20000000029 */
[C---:B------:R-:W-:Y:S01]  /*10170*/  FFMA R38, R21.reuse, R16, R38 ;  /* 0x0000001015267223 */ /* 0x040fe20000000026 */
[----:B------:R-:W-:Y:S01]  /*10180*/  FFMA R80, R80, R32, R19 ;  /* 0x0000002050507223 */ /* 0x000fe20000000013 */
[-C--:B------:R-:W-:Y:S01]  /*10190*/  FFMA R39, R18, R22.reuse, R39 ;  /* 0x0000001612277223 */ /* 0x080fe20000000027 */
[----:B------:R-:W-:Y:S01]  /*101a0*/  FFMA R36, R21, R22, R36 ;  /* 0x0000001615247223 */ /* 0x000fe20000000024 */
[-C--:B------:R-:W-:Y:S01]  /*101b0*/  FFMA R19, R79, R32.reuse, R26 ;  /* 0x000000204f137223 */ /* 0x080fe2000000001a */
[----:B------:R-:W-:Y:S01]  /*101c0*/  FFMA R93, R81, R32, R88 ;  /* 0x00000020515d7223 */ /* 0x000fe20000000058 */
[----:B------:R-:W-:Y:S01]  /*101d0*/  FFMA R20, R29, R120, R20 ;  /* 0x000000781d147223 */ /* 0x000fe20000000014 */
[-C--:B------:R-:W-:Y:S01]  /*101e0*/  FFMA R43, R81, R22.reuse, R86 ;  /* 0x00000016512b7223 */ /* 0x080fe20000000056 */
[----:B------:R-:W-:Y:S01]  /*101f0*/  FFMA R84, R79, R22, R84 ;  /* 0x000000164f547223 */ /* 0x000fe20000000054 */
[-C--:B------:R-:W-:Y:S01]  /*10200*/  FFMA R33, R81, R16.reuse, R42 ;  /* 0x0000001051217223 */ /* 0x080fe2000000002a */
[-C--:B------:R-:W-:Y:S01]  /*10210*/  FFMA R40, R79, R16.reuse, R40 ;  /* 0x000000104f287223 */ /* 0x080fe20000000028 */
[CC--:B------:R-:W-:Y:S01]  /*10220*/  FFMA R89, R82.reuse, R16.reuse, R89 ;  /* 0x0000001052597223 */ /* 0x0c0fe20000000059 */
[----:B------:R-:W-:Y:S01]  /*10230*/  FFMA R26, R82, R16, R85 ;  /* 0x00000010521a7223 */ /* 0x000fe20000000055 */
[----:B------:R-:W-:Y:S01]  /*10240*/  FADD R16, R41, R38 ;  /* 0x0000002629107221 */ /* 0x000fe20000000000 */
[----:B------:R-:W-:Y:S01]  /*10250*/  FADD R36, R39, R36 ;  /* 0x0000002427247221 */ /* 0x000fe20000000000 */
[-C--:B------:R-:W-:Y:S01]  /*10260*/  FFMA R37, R18, R20.reuse, R37 ;  /* 0x0000001412257223 */ /* 0x080fe20000000025 */
[-C--:B------:R-:W-:Y:S01]  /*10270*/  FFMA R28, R79, R20.reuse, R28 ;  /* 0x000000144f1c7223 */ /* 0x080fe2000000001c */
[-C--:B------:R-:W-:Y:S01]  /*10280*/  FFMA R34, R21, R20.reuse, R34 ;  /* 0x0000001415227223 */ /* 0x080fe20000000022 */
[-C--:B------:R-:W-:Y:S01]  /*10290*/  FFMA R81, R81, R20.reuse, R80 ;  /* 0x0000001451517223 */ /* 0x080fe20000000050 */
[-C--:B------:R-:W-:Y:S01]  /*102a0*/  FFMA R93, R82, R20.reuse, R93 ;  /* 0x00000014525d7223 */ /* 0x080fe2000000005d */
[----:B------:R-:W-:Y:S01]  /*102b0*/  FADD R43, R84, R43 ;  /* 0x0000002b542b7221 */ /* 0x000fe20000000000 */
[----:B------:R-:W-:Y:S01]  /*102c0*/  FFMA R20, R82, R20, R19 ;  /* 0x0000001452147223 */ /* 0x000fe20000000013 */
[----:B------:R-:W-:Y:S01]  /*102d0*/  FADD R84, R89, R26 ;  /* 0x0000001a59547221 */ /* 0x000fe20000000000 */
[----:B------:R-:W-:Y:S01]  /*102e0*/  FADD R18, R40, R33 ;  /* 0x0000002128127221 */ /* 0x000fe20000000000 */
[----:B------:R-:W-:Y:S01]  /*102f0*/  FFMA R26, R15, R16, RZ ;  /* 0x000000100f1a7223 */ /* 0x000fe200000000ff */
[----:B------:R-:W-:Y:S01]  /*10300*/  FFMA R17, R17, R36, RZ ;  /* 0x0000002411117223 */ /* 0x000fe200000000ff */
[CC--:B------:R-:W-:Y:S01]  /*10310*/  FFMA R91, R82.reuse, R22.reuse, R91 ;  /* 0x00000016525b7223 */ /* 0x0c0fe2000000005b */
[----:B------:R-:W-:Y:S01]  /*10320*/  FFMA R22, R82, R22, R87 ;  /* 0x0000001652167223 */ /* 0x000fe20000000057 */
[----:B------:R-:W-:Y:S01]  /*10330*/  FADD R93, R93, R20 ;  /* 0x000000145d5d7221 */ /* 0x000fe20000000000 */
[----:B------:R-:W-:Y:S01]  /*10340*/  FADD R34, R37, R34 ;  /* 0x0000002225227221 */ /* 0x000fe20000000000 */
[----:B------:R-:W-:Y:S01]  /*10350*/  FFMA R26, R25, R18, R26 ;  /* 0x00000012191a7223 */ /* 0x000fe2000000001a */
[----:B------:R-:W-:Y:S01]  /*10360*/  FFMA R20, R18, R124, RZ ;  /* 0x0000007c12147223 */ /* 0x000fe200000000ff */
[-C--:B------:R-:W-:Y:S01]  /*10370*/  FFMA R30, R30, R43.reuse, R17 ;  /* 0x0000002b1e1e7223 */ /* 0x080fe20000000011 */
[----:B------:R-:W-:Y:S01]  /*10380*/  FFMA R18, RZ, R18, RZ ;  /* 0x00000012ff127223 */ /* 0x000fe200000000ff */
[----:B------:R-:W-:Y:S01]  /*10390*/  FFMA R17, RZ, R16, RZ ;  /* 0x00000010ff117223 */ /* 0x000fe200000000ff */
[----:B------:R-:W-:Y:S01]  /*103a0*/  FADD R22, R91, R22 ;  /* 0x000000165b167221 */ /* 0x000fe20000000000 */
[-C--:B------:R-:W-:Y:S01]  /*103b0*/  FFMA R15, R16, R124.reuse, RZ ;  /* 0x0000007c100f7223 */ /* 0x080fe200000000ff */
[----:B------:R-:W-:Y:S01]  /*103c0*/  FFMA R25, R84, R124, RZ ;  /* 0x0000007c54197223 */ /* 0x000fe200000000ff */
[----:B------:R-:W-:Y:S01]  /*103d0*/  FFMA R16, R23, R34, RZ ;  /* 0x0000002217107223 */ /* 0x000fe200000000ff */
[-C--:B------:R-:W-:Y:S01]  /*103e0*/  FFMA R21, RZ, R43.reuse, R20 ;  /* 0x0000002bff157223 */ /* 0x080fe20000000014 */
[--C-:B------:R-:W-:Y:S01]  /*103f0*/  FFMA R23, R43, R122, R18.reuse ;  /* 0x0000007a2b177223 */ /* 0x100fe20000000012 */
[----:B------:R-:W-:Y:S01]  /*10400*/  FFMA R33, RZ, R84, RZ ;  /* 0x00000054ff217223 */ /* 0x000fe200000000ff */
[--C-:B------:R-:W-:Y:S01]  /*10410*/  FFMA R19, R36, R122, R17.reuse ;  /* 0x0000007a24137223 */ /* 0x100fe20000000011 */
[----:B------:R-:W-:Y:S01]  /*10420*/  FFMA R43, RZ, R43, R18 ;  /* 0x0000002bff2b7223 */ /* 0x000fe20000000012 */
[----:B------:R-:W-:Y:S01]  /*10430*/  FFMA R17, RZ, R36, R17 ;  /* 0x00000024ff117223 */ /* 0x000fe20000000011 */
[-C--:B------:R-:W-:Y:S01]  /*10440*/  FFMA R18, RZ, R22.reuse, R25 ;  /* 0x00000016ff127223 */ /* 0x080fe20000000019 */
[----:B------:R-:W-:Y:S01]  /*10450*/  FFMA R20, RZ, R22, R33 ;  /* 0x00000016ff147223 */ /* 0x000fe20000000021 */
[----:B------:R-:W-:Y:S01]  /*10460*/  FADD R28, R28, R81 ;  /* 0x000000511c1c7221 */ /* 0x000fe20000000000 */
[----:B------:R-:W-:Y:S01]  /*10470*/  FFMA R17, R34, R120, R17 ;  /* 0x0000007822117223 */ /* 0x000fe20000000011 */
[-C--:B------:R-:W-:Y:S01]  /*10480*/  FFMA R18, RZ, R93.reuse, R18 ;  /* 0x0000005dff127223 */ /* 0x080fe20000000012 */
[----:B------:R-:W-:Y:S01]  /*10490*/  FFMA R122, R22, R122, R33 ;  /* 0x0000007a167a7223 */ /* 0x000fe20000000021 */
[----:B------:R-:W-:Y:S01]  /*104a0*/  FFMA R20, R93, R120, R20 ;  /* 0x000000785d147223 */ /* 0x000fe20000000014 */
[----:B------:R-:W-:Y:S01]  /*104b0*/  FADD R17, R17, R17 ;  /* 0x0000001111117221 */ /* 0x000fe20000000000 */
[----:B------:R-:W-:Y:S01]  /*104c0*/  FADD R18, R18, R18 ;  /* 0x0000001212127221 */ /* 0x000fe20000000000 */
[----:B------:R-:W-:Y:S01]  /*104d0*/  FFMA R19, RZ, R34, R19 ;  /* 0x00000022ff137223 */ /* 0x000fe20000000013 */
[----:B------:R-:W-:Y:S01]  /*104e0*/  FFMA R21, RZ, R28, R21 ;  /* 0x0000001cff157223 */ /* 0x000fe20000000015 */
[----:B------:R-:W-:Y:S01]  /*104f0*/  FFMA R15, RZ, R36, R15 ;  /* 0x00000024ff0f7223 */ /* 0x000fe2000000000f */
[----:B------:R-:W-:Y:S01]  /*10500*/  FFMA R43, R28, R120, R43 ;  /* 0x000000781c2b7223 */ /* 0x000fe2000000002b */
[-C--:B------:R-:W-:Y:S01]  /*10510*/  FFMA R122, RZ, R93.reuse, R122 ;  /* 0x0000005dff7a7223 */ /* 0x080fe2000000007a */
[----:B------:R-:W-:Y:S01]  /*10520*/  FFMA R23, RZ, R28, R23 ;  /* 0x0000001cff177223 */ /* 0x000fe20000000017 */
[----:B------:R-:W-:Y:S01]  /*10530*/  FMUL R20, R20, -2 ;  /* 0xc000000014147820 */ /* 0x000fe20000400000 */
[----:B------:R-:W-:Y:S01]  /*10540*/  FFMA R83, R83, R22, R30 ;  /* 0x0000001653537223 */ /* 0x000fe2000000001e */
[----:B------:R-:W-:Y:S01]  /*10550*/  FFMA R84, R27, R84, R26 ;  /* 0x000000541b547223 */ /* 0x000fe2000000001a */
[C---:B------:R-:W-:Y:S01]  /*10560*/  FADD R22, -R18.reuse, R17 ;  /* 0x0000001112167221 */ /* 0x040fe20000000100 */
[----:B------:R-:W-:Y:S01]  /*10570*/  FFMA R16, R31, R28, R16 ;  /* 0x0000001c1f107223 */ /* 0x000fe20000000010 */
[----:B------:R-:W-:Y:S01]  /*10580*/  FADD R21, R21, R21 ;  /* 0x0000001515157221 */ /* 0x000fe20000000000 */
[----:B------:R-:W-:Y:S01]  /*10590*/  FADD R26, R19, R19 ;  /* 0x00000013131a7221 */ /* 0x000fe20000000000 */
[----:B------:R-:W-:Y:S01]  /*105a0*/  FADD R18, R18, R17 ;  /* 0x0000001112127221 */ /* 0x000fe20000000000 */
[----:B------:R-:W-:Y:S01]  /*105b0*/  FFMA R15, RZ, R34, R15 ;  /* 0x00000022ff0f7223 */ /* 0x000fe2000000000f */
[----:B------:R-:W-:Y:S01]  /*105c0*/  FADD R122, R122, R122 ;  /* 0x0000007a7a7a7221 */ /* 0x000fe20000000000 */
[----:B------:R-:W-:Y:S01]  /*105d0*/  FADD R43, R43, R43 ;  /* 0x0000002b2b2b7221 */ /* 0x000fe20000000000 */
[----:B------:R-:W-:Y:S01]  /*105e0*/  FFMA R17, R23, -2, R20 ;  /* 0xc000000017117823 */ /* 0x000fe20000000014 */
[----:B------:R-:W-:Y:S01]  /*105f0*/  FFMA R82, R29, R93, R16 ;  /* 0x0000005d1d527223 */ /* 0x000fe20000000010 */
[--C-:B------:R-:W-:Y:S01]  /*10600*/  FADD R28, R21, -R26.reuse ;  /* 0x8000001a151c7221 */ /* 0x100fe20000000000 */
[C---:B------:R-:W-:Y:S01]  /*10610*/  FADD R16, R122.reuse, -R43 ;  /* 0x8000002b7a107221 */ /* 0x040fe20000000000 */
[----:B------:R-:W-:Y:S01]  /*10620*/  FADD R30, R15, R15 ;  /* 0x0000000f0f1e7221 */ /* 0x000fe20000000000 */
[----:B------:R-:W-:Y:S01]  /*10630*/  FADD R21, R21, R26 ;  /* 0x0000001a15157221 */ /* 0x000fe20000000000 */
[-C--:B------:R-:W-:Y:S01]  /*10640*/  FMUL R19, R17, R118.reuse ;  /* 0x0000007611137220 */ /* 0x080fe20000400000 */
[----:B------:R-:W-:Y:S01]  /*10650*/  FADD R43, R122, R43 ;  /* 0x0000002b7a2b7221 */ /* 0x000fe20000000000 */
[----:B------:R-:W-:Y:S01]  /*10660*/  FMUL R26, R18, R118 ;  /* 0x00000076121a7220 */ /* 0x000fe20000400000 */
[-C--:B------:R-:W-:Y:S01]  /*10670*/  FMUL R32, R22, R123.reuse ;  /* 0x0000007b16207220 */ /* 0x080fe20000400000 */
[----:B------:R-:W-:Y:S01]  /*10680*/  FFMA R15, R15, -2, R20 ;  /* 0xc00000000f0f7823 */ /* 0x000fe20000000014 */
[----:B------:R-:W-:Y:S01]  /*10690*/  FFMA R30, R23, -2, -R30 ;  /* 0xc0000000171e7823 */ /* 0x000fe2000000081e */
[----:B------:R-:W-:Y:S01]  /*106a0*/  FFMA R20, R16, R123, R19 ;  /* 0x0000007b10147223 */ /* 0x000fe20000000013 */
[C---:B------:R-:W-:Y:S01]  /*106b0*/  FFMA R23, R43.reuse, R78, R26 ;  /* 0x0000004e2b177223 */ /* 0x040fe2000000001a */
[----:B------:R-:W-:Y:S01]  /*106c0*/  FFMA R32, R43, R35, R32 ;  /* 0x000000232b207223 */ /* 0x000fe20000000020 */
[----:B------:R0:W1:Y:S01]  /*106d0*/  MUFU.RSQ R25, R24 ;  /* 0x0000001800197308 */ /* 0x0000620000001400 */
[----:B------:R-:W-:Y:S01]  /*106e0*/  FFMA R17, R17, R118, R20 ;  /* 0x0000007611117223 */ /* 0x000fe20000000014 */
[----:B------:R-:W-:Y:S01]  /*106f0*/  FFMA R23, R28, R123, R23 ;  /* 0x0000007b1c177223 */ /* 0x000fe20000000017 */
[----:B------:R-:W-:Y:S01]  /*10700*/  FMUL R19, R22, R78 ;  /* 0x0000004e16137220 */ /* 0x000fe20000400000 */
[-C--:B------:R-:W-:Y:S01]  /*10710*/  FFMA R32, R21, R118.reuse, R32 ;  /* 0x0000007615207223 */ /* 0x080fe20000000020 */
[-C--:B------:R-:W-:Y:S01]  /*10720*/  FFMA R18, R18, R35.reuse, R17 ;  /* 0x0000002312127223 */ /* 0x080fe20000000011 */
[-C--:B------:R-:W-:Y:S01]  /*10730*/  FFMA R23, R30, R35.reuse, R23 ;  /* 0x000000231e177223 */ /* 0x080fe20000000017 */
[----:B------:R-:W-:Y:S01]  /*10740*/  FFMA R19, R16, R118, R19 ;  /* 0x0000007610137223 */ /* 0x000fe20000000013 */
[-C--:B------:R-:W-:Y:S01]  /*10750*/  FFMA R32, R15, R78.reuse, R32 ;  /* 0x0000004e0f207223 */ /* 0x080fe20000000020 */
[-C--:B------:R-:W-:Y:S01]  /*10760*/  FFMA R79, R21, R78.reuse, R18 ;  /* 0x0000004e154f7223 */ /* 0x080fe20000000012 */
[-C--:B------:R-:W-:Y:S01]  /*10770*/  FFMA R80, R30, R35.reuse, R23 ;  /* 0x000000231e507223 */ /* 0x080fe20000000017 */
[----:B------:R-:W-:Y:S01]  /*10780*/  FFMA R81, R28, R35, R19 ;  /* 0x000000231c517223 */ /* 0x000fe20000000013 */
[----:B------:R-:W-:Y:S01]  /*10790*/  FFMA R78, R15, R78, R32 ;  /* 0x0000004e0f4e7223 */ /* 0x000fe20000000020 */
[----:B0-----:R-:W-:Y:S06]  /*107a0*/  @!P0 BRA `(.L_x_414) ;  /* 0x0000000000148947 */ /* 0x001fec0003800000 */
[----:B------:R-:W-:Y:S02]  /*107b0*/  MOV R15, R24 ;  /* 0x00000018000f7202 */ /* 0x000fe40000000f00 */
[----:B------:R-:W-:-:S07]  /*107c0*/  MOV R16, 0x107e0 ;  /* 0x000107e000107802 */ /* 0x000fce0000000f00 */
[----:B-1----:R-:W-:Y:S05]  /*107d0*/  CALL.REL.NOINC `($__internal_6_$__cuda_sm20_sqrt_rn_f32_slowpath) ;  /* 0x0000005c00947944 */ /* 0x002fea0003c00000 */
[----:B------:R-:W-:Y:S01]  /*107e0*/  MOV R85, R27 ;  /* 0x0000001b00557202 */ /* 0x000fe20000000f00 */
[----:B------:R-:W-:Y:S06]  /*107f0*/  BRA `(.L_x_415) ;  /* 0x0000000000107947 */ /* 0x000fec0003800000 */
.L_x_414:
[----:B-1----:R-:W-:Y:S01]  /*10800*/  FMUL.FTZ R85, R24, R25 ;  /* 0x0000001918557220 */ /* 0x002fe20000410000 */
[----:B------:R-:W-:-:S03]  /*10810*/  FMUL.FTZ R15, R25, 0.5 ;  /* 0x3f000000190f7820 */ /* 0x000fc60000410000 */
[----:B------:R-:W-:-:S04]  /*10820*/  FFMA R24, -R85, R85, R24 ;  /* 0x0000005555187223 */ /* 0x000fc80000000118 */
[----:B------:R-:W-:-:S07]  /*10830*/  FFMA R85, R24, R15, R85 ;  /* 0x0000000f18557223 */ /* 0x000fce0000000055 */
.L_x_415:
[----:B------:R-:W-:Y:S05]  /*10840*/  BSYNC.RECONVERGENT B0 ;  /* 0x0000000000007941 */ /* 0x000fea0003800200 */
.L_x_413:
        /* <DEDUP_REMOVED lines=14> */
.L_x_417:
[----:B------:R-:W-:Y:S05]  /*10930*/  BSYNC.RECONVERGENT B3 ;  /* 0x0000000000037941 */ /* 0x000fea0003800200 */
.L_x_416:
        /* <DEDUP_REMOVED lines=14> */
.L_x_419:
[----:B------:R-:W-:Y:S05]  /*10a20*/  BSYNC.RECONVERGENT B3 ;  /* 0x0000000000037941 */ /* 0x000fea0003800200 */
.L_x_418:
        /* <DEDUP_REMOVED lines=14> */
.L_x_421:
[----:B------:R-:W-:Y:S05]  /*10b10*/  BSYNC.RECONVERGENT B3 ;  /* 0x0000000000037941 */ /* 0x000fea0003800200 */
.L_x_420:
[----:B------:R-:W0:Y:S01]  /*10b20*/  LDCU UR4, c[0x0][0x540] ;  /* 0x0000a800ff0477ac */ /* 0x000e220008000800 */
[----:B------:R-:W-:Y:S01]  /*10b30*/  HFMA2 R171, -RZ, RZ, 0, 0 ;  /* 0x00000000ffab7431 */ /* 0x000fe200000001ff */
[----:B------:R-:W-:Y:S01]  /*10b40*/  MOV R169, RZ ;  /* 0x000000ff00a97202 */ /* 0x000fe20000000f00 */
        /* <DEDUP_REMOVED lines=11> */
[----:B------:R-:W-:Y:S01]  /*10c00*/  CS2R R42, SRZ ;  /* 0x00000000002a7805 */ /* 0x000fe2000001ff00 */
[----:B------:R-:W-:Y:S01]  /*10c10*/  HFMA2 R143, -RZ, RZ, 0, 0 ;  /* 0x00000000ff8f7431 */ /* 0x000fe200000001ff */
[----:B------:R-:W-:Y:S01]  /*10c20*/  CS2R R40, SRZ ;  /* 0x0000000000287805 */ /* 0x000fe2000001ff00 */
[----:B------:R-:W-:Y:S01]  /*10c30*/  HFMA2 R15, -RZ, RZ, 0, 0 ;  /* 0x00000000ff0f7431 */ /* 0x000fe200000001ff */
[----:B0-----:R-:W-:Y:S01]  /*10c40*/  UISETP.NE.AND UP2, UPT, UR4, URZ, UPT ;  /* 0x000000ff0400728c */ /* 0x001fe2000bf45270 */
[----:B------:R-:W-:-:S02]  /*10c50*/  MOV R157, RZ ;  /* 0x000000ff009d7202 */ /* 0x000fc40000000f00 */
[----:B------:R-:W-:Y:S02]  /*10c60*/  CS2R R132, SRZ ;  /* 0x0000000000847805 */ /* 0x000fe4000001ff00 */
[----:B------:R-:W-:Y:S02]  /*10c70*/  CS2R R38, SRZ ;  /* 0x0000000000267805 */ /* 0x000fe4000001ff00 */
[----:B------:R-:W-:Y:S02]  /*10c80*/  MOV R153, RZ ;  /* 0x000000ff00997202 */ /* 0x000fe40000000f00 */
[----:B------:R-:W-:Y:S02]  /*10c90*/  CS2R R130, SRZ ;  /* 0x0000000000827805 */ /* 0x000fe4000001ff00 */
[----:B------:R-:W-:Y:S02]  /*10ca0*/  CS2R R36, SRZ ;  /* 0x0000000000247805 */ /* 0x000fe4000001ff00 */
[----:B------:R-:W-:-:S02]  /*10cb0*/  CS2R R34, SRZ ;  /* 0x0000000000227805 */ /* 0x000fc4000001ff00 */
[----:B------:R-:W-:Y:S02]  /*10cc0*/  MOV R149, RZ ;  /* 0x000000ff00957202 */ /* 0x000fe40000000f00 */
[----:B------:R-:W-:Y:S02]  /*10cd0*/  CS2R R128, SRZ ;  /* 0x0000000000807805 */ /* 0x000fe4000001ff00 */
[----:B------:R-:W-:Y:S02]  /*10ce0*/  CS2R R32, SRZ ;  /* 0x0000000000207805 */ /* 0x000fe4000001ff00 */
[----:B------:R-:W-:Y:S02]  /*10cf0*/  MOV R145, RZ ;  /* 0x000000ff00917202 */ /* 0x000fe40000000f00 */
[----:B------:R-:W-:Y:S02]  /*10d00*/  CS2R R126, SRZ ;  /* 0x00000000007e7805 */ /* 0x000fe4000001ff00 */
[----:B------:R-:W-:-:S02]  /*10d10*/  MOV R141, RZ ;  /* 0x000000ff008d7202 */ /* 0x000fc40000000f00 */
        /* <DEDUP_REMOVED lines=27> */
[----:B------:R-:W-:Y:S01]  /*10ed0*/  CS2R R86, SRZ ;  /* 0x0000000000567805 */ /* 0x000fe2000001ff00 */
[----:B------:R-:W-:Y:S02]  /*10ee0*/  UPLOP3.LUT UP0, UPT, UPT, UPT, UPT, 0x80, 0x8 ;  /* 0x000000000008789c */ /* 0x000fe40003f0f070 */
[----:B------:R-:W-:Y:S01]  /*10ef0*/  UPLOP3.LUT UP1, UPT, UPT, UPT, UPT, 0x80, 0x8 ;  /* 0x000000000008789c */ /* 0x000fe20003f2f070 */
[----:B------:R-:W-:Y:S10]  /*10f00*/  BRA.U !UP2, `(.L_x_422) ;  /* 0x0000000d0a647547 */ /* 0x000ff4000b800000 */
[----:B------:R-:W-:Y:S01]  /*10f10*/  FMUL R97, R207, 0.48860251903533935547 ;  /* 0x3efa2a1ccf617820 */ /* 0x000fe20000400000 */
[----:B------:R-:W-:Y:S01]  /*10f20*/  UISETP.NE.AND UP3, UPT, UR4, 0x1, UPT ;  /* 0x000000010400788c */ /* 0x000fe2000bf65270 */
[----:B------:R-:W-:Y:S01]  /*10f30*/  FMUL R16, R209, 0.48860251903533935547 ;  /* 0x3efa2a1cd1107820 */ /* 0x000fe20000400000 */
[----:B------:R-:W-:Y:S01]  /*10f40*/  FMUL R15, R202, 0.48860251903533935547 ;  /* 0x3efa2a1cca0f7820 */ /* 0x000fe20000400000 */
[C---:B------:R-:W-:Y:S01]  /*10f50*/  FFMA R211, -R97.reuse, R198, R200 ;  /* 0x000000c661d37223 */ /* 0x040fe200000001c8 */
[C---:B------:R-:W-:Y:S01]  /*10f60*/  FFMA R86, -R97.reuse, R196, R205 ;  /* 0x000000c461567223 */ /* 0x040fe200000001cd */
[----:B------:R-:W-:Y:S01]  /*10f70*/  FFMA R200, -R97, R194, R203 ;  /* 0x000000c261c87223 */ /* 0x000fe200000001cb */
[----:B------:R-:W-:Y:S01]  /*10f80*/  MOV R171, R198 ;  /* 0x000000c600ab7202 */ /* 0x000fe20000000f00 */
[C---:B------:R-:W-:Y:S01]  /*10f90*/  FFMA R204, R16.reuse, R201, R211 ;  /* 0x000000c910cc7223 */ /* 0x040fe200000000d3 */
[C---:B------:R-:W-:Y:S01]  /*10fa0*/  FFMA R205, R16.reuse, R199, R86 ;  /* 0x000000c710cd7223 */ /* 0x040fe20000000056 */
[----:B------:R-:W-:Y:S01]  /*10fb0*/  FFMA R203, R16, R197, R200 ;  /* 0x000000c510cb7223 */ /* 0x000fe200000000c8 */
[----:B------:R-:W-:Y:S01]  /*10fc0*/  MOV R94, R196 ;  /* 0x000000c4005e7202 */ /* 0x000fe20000000f00 */
[C---:B------:R-:W-:Y:S01]  /*10fd0*/  FFMA R200, -R15.reuse, R192, R204 ;  /* 0x000000c00fc87223 */ /* 0x040fe200000001cc */
[----:B------:R-:W-:Y:S01]  /*10fe0*/  MOV R99, R194 ;  /* 0x000000c200637202 */ /* 0x000fe20000000f00 */
[C---:B------:R-:W-:Y:S01]  /*10ff0*/  FFMA R205, -R15.reuse, R190, R205 ;  /* 0x000000be0fcd7223 */ /* 0x040fe200000001cd */
[----:B------:R-:W-:Y:S01]  /*11000*/  MOV R95, R201 ;  /* 0x000000c9005f7202 */ /* 0x000fe20000000f00 */
[----:B------:R-:W-:Y:S01]  /*11010*/  FFMA R203, -R15, R188, R203 ;  /* 0x000000bc0fcb7223 */ /* 0x000fe200000001cb */
[----:B------:R-:W-:-:S02]  /*11020*/  MOV R92, R199 ;  /* 0x000000c7005c7202 */ /* 0x000fc40000000f00 */
[----:B------:R-:W-:Y:S02]  /*11030*/  MOV R93, R197 ;  /* 0x000000c5005d7202 */ /* 0x000fe40000000f00 */
[----:B------:R-:W-:Y:S02]  /*11040*/  MOV R91, R192 ;  /* 0x000000c0005b7202 */ /* 0x000fe40000000f00 */
[----:B------:R-:W-:Y:S02]  /*11050*/  MOV R90, R190 ;  /* 0x000000be005a7202 */ /* 0x000fe40000000f00 */
[----:B------:R-:W-:Y:S02]  /*11060*/  MOV R89, R188 ;  /* 0x000000bc00597202 */ /* 0x000fe40000000f00 */
[----:B------:R-:W-:Y:S02]  /*11070*/  MOV R88, R209 ;  /* 0x000000d100587202 */ /* 0x000fe40000000f00 */
[----:B------:R-:W-:-:S02]  /*11080*/  MOV R87, R202 ;  /* 0x000000ca00577202 */ /* 0x000fc40000000f00 */
[----:B------:R-:W-:Y:S01]  /*11090*/  MOV R86, R207 ;  /* 0x000000cf00567202 */ /* 0x000fe20000000f00 */
[----:B------:R-:W-:Y:S06]  /*110a0*/  BRA.U !UP3, `(.L_x_422) ;  /* 0x000000090bfc7547 */ /* 0x000fec000b800000 */
[CC--:B------:R-:W-:Y:S01]  /*110b0*/  FMUL R33, R209.reuse, R202.reuse ;  /* 0x000000cad1217220 */ /* 0x0c0fe20000400000 */
[----:B------:R-:W-:Y:S01]  /*110c0*/  FMUL R204, R209, R209 ;  /* 0x000000d1d1cc7220 */ /* 0x000fe20000400000 */
[-C--:B------:R-:W-:Y:S01]  /*110d0*/  FMUL R206, R207, R202.reuse ;  /* 0x000000cacfce7220 */ /* 0x080fe20000400000 */
[----:B------:R-:W-:Y:S01]  /*110e0*/  FMUL R32, R209, R207 ;  /* 0x000000cfd1207220 */ /* 0x000fe20000400000 */
[----:B------:R-:W-:Y:S01]  /*110f0*/  FMUL R35, R33, -1.0925484895706176758 ;  /* 0xbf8bd8a121237820 */ /* 0x000fe20000400000 */
[----:B------:R-:W-:Y:S01]  /*11100*/  FFMA R33, R209, R209, R204 ;  /* 0x000000d1d1217223 */ /* 0x000fe200000000cc */
[----:B------:R-:W-:Y:S01]  /*11110*/  FMUL R163, R206, 1.0925484895706176758 ;  /* 0x3f8bd8a1cea37820 */ /* 0x000fe20000400000 */
[----:B------:R-:W-:Y:S01]  /*11120*/  FMUL R41, R32, -1.0925484895706176758 ;  /* 0xbf8bd8a120297820 */ /* 0x000fe20000400000 */
[-C--:B------:R-:W-:Y:S01]  /*11130*/  FMUL R211, R207, R207.reuse ;  /* 0x000000cfcfd37220 */ /* 0x080fe20000400000 */
[----:B------:R-:W-:Y:S01]  /*11140*/  FFMA R34, -R202, R202, R33 ;  /* 0x000000caca227223 */ /* 0x000fe20000000121 */
[C---:B------:R-:W-:Y:S01]  /*11150*/  FFMA R200, R163.reuse, R186, R200 ;  /* 0x000000baa3c87223 */ /* 0x040fe200000000c8 */
[C---:B------:R-:W-:Y:S01]  /*11160*/  FFMA R205, R163.reuse, R184, R205 ;  /* 0x000000b8a3cd7223 */ /* 0x040fe200000000cd */
[----:B------:R-:W-:Y:S01]  /*11170*/  FFMA R203, R163, R182, R203 ;  /* 0x000000b6a3cb7223 */ /* 0x000fe200000000cb */
[----:B------:R-:W-:Y:S01]  /*11180*/  FFMA R34, -R207, R207, R34 ;  /* 0x000000cfcf227223 */ /* 0x000fe20000000122 */
[C---:B------:R-:W-:Y:S01]  /*11190*/  FFMA R39, R41.reuse, R180, R200 ;  /* 0x000000b429277223 */ /* 0x040fe200000000c8 */
[C---:B------:R-:W-:Y:S01]  /*111a0*/  FFMA R40, R41.reuse, R178, R205 ;  /* 0x000000b229287223 */ /* 0x040fe200000000cd */
[----:B------:R-:W-:Y:S01]  /*111b0*/  FFMA R200, R41, R176, R203 ;  /* 0x000000b029c87223 */ /* 0x000fe200000000cb */
[----:B------:R-:W-:Y:S01]  /*111c0*/  FMUL R38, R34, 0.3153915703296661377 ;  /* 0x3ea17b0122267820 */ /* 0x000fe20000400000 */
[----:B------:R-:W-:Y:S01]  /*111d0*/  UISETP.GE.U32.AND UP3, UPT, UR4, 0x3, UPT ;  /* 0x000000030400788c */ /* 0x000fe2000bf66070 */
[----:B------:R-:W-:Y:S01]  /*111e0*/  FFMA R106, R202, R202, -R211 ;  /* 0x000000caca6a7223 */ /* 0x000fe200000008d3 */
[----:B------:R-:W-:Y:S01]  /*111f0*/  MOV R171, R198 ;  /* 0x000000c600ab7202 */ /* 0x000fe20000000f00 */
[C---:B------:R-:W-:Y:S01]  /*11200*/  FFMA R208, R38.reuse, R195, R39 ;  /* 0x000000c326d07223 */ /* 0x040fe20000000027 */
[C---:B------:R-:W-:Y:S01]  /*11210*/  FFMA R39, R38.reuse, R193, R40 ;  /* 0x000000c126277223 */ /* 0x040fe20000000028 */
[----:B------:R-:W-:Y:S01]  /*11220*/  FFMA R203, R38, R191, R200 ;  /* 0x000000bf26cb7223 */ /* 0x000fe200000000c8 */
[----:B------:R-:W-:Y:S01]  /*11230*/  FMUL R32, R106, 0.54627424478530883789 ;  /* 0x3f0bd8a16a207820 */ /* 0x000fe20000400000 */
[C---:B------:R-:W-:Y:S01]  /*11240*/  FFMA R205, R35.reuse, R174, R208 ;  /* 0x000000ae23cd7223 */ /* 0x040fe200000000d0 */
[C---:B------:R-:W-:Y:S01]  /*11250*/  FFMA R208, R35.reuse, R172, R39 ;  /* 0x000000ac23d07223 */ /* 0x040fe20000000027 */
[----:B------:R-:W-:Y:S01]  /*11260*/  FFMA R210, R35, R170, R203 ;  /* 0x000000aa23d27223 */ /* 0x000fe200000000cb */
[----:B------:R-:W-:Y:S01]  /*11270*/  MOV R94, R196 ;  /* 0x000000c4005e7202 */ /* 0x000fe20000000f00 */
[C---:B------:R-:W-:Y:S01]  /*11280*/  FFMA R200, R32.reuse, R189, R205 ;  /* 0x000000bd20c87223 */ /* 0x040fe200000000cd */
[----:B------:R-:W-:Y:S01]  /*11290*/  MOV R99, R194 ;  /* 0x000000c200637202 */ /* 0x000fe20000000f00 */
[C---:B------:R-:W-:Y:S01]  /*112a0*/  FFMA R205, R32.reuse, R187, R208 ;  /* 0x000000bb20cd7223 */ /* 0x040fe200000000d0 */
[----:B------:R-:W-:Y:S01]  /*112b0*/  MOV R95, R201 ;  /* 0x000000c9005f7202 */ /* 0x000fe20000000f00 */
[----:B------:R-:W-:Y:S01]  /*112c0*/  FFMA R203, R32, R185, R210 ;  /* 0x000000b920cb7223 */ /* 0x000fe200000000d2 */
[----:B------:R-:W-:Y:S01]  /*112d0*/  MOV R92, R199 ;  /* 0x000000c7005c7202 */ /* 0x000fe20000000f00 */
[----:B------:R-:W-:Y:S01]  /*112e0*/  UPLOP3.LUT UP1, UPT, UPT, UPT, UPT, 0x40, 0x4 ;  /* 0x000000000004789c */ /* 0x000fe20003f2e870 */
        /* <DEDUP_REMOVED lines=28> */
[-C--:B------:R-:W-:Y:S02]  /*114b0*/  MOV R34, R32.reuse ;  /* 0x0000002000227202 */ /* 0x080fe40000000f00 */
[----:B------:R-:W-:Y:S02]  /*114c0*/  MOV R33, R32 ;  /* 0x0000002000217202 */ /* 0x000fe40000000f00 */
[----:B------:R-:W-:-:S02]  /*114d0*/  MOV R40, R38 ;  /* 0x0000002600287202 */ /* 0x000fc40000000f00 */
[----:B------:R-:W-:Y:S01]  /*114e0*/  MOV R39, R38 ;  /* 0x0000002600277202 */ /* 0x000fe20000000f00 */
[----:B------:R-:W-:Y:S06]  /*114f0*/  BRA.U !UP3, `(.L_x_422) ;  /* 0x000000050be87547 */ /* 0x000fec000b800000 */
[----:B------:R-:W-:Y:S01]  /*11500*/  FMUL R108, R202, R202 ;  /* 0x000000caca6c7220 */ /* 0x000fe20000400000 */
[----:B------:R-:W-:Y:S01]  /*11510*/  FMUL R101, R207, -0.59004360437393188477 ;  /* 0xbf170d19cf657820 */ /* 0x000fe20000400000 */
[----:B------:R-:W-:Y:S01]  /*11520*/  FADD R17, R204, R204 ;  /* 0x000000cccc117221 */ /* 0x000fe20000000000 */
[----:B------:R-:W-:Y:S01]  /*11530*/  FMUL R98, R206, 2.8906114101409912109 ;  /* 0x4038ffc7ce627820 */ /* 0x000fe20000400000 */
[----:B------:R-:W-:Y:S01]  /*11540*/  FFMA R96, R108, 3, -R211 ;  /* 0x404000006c607823 */ /* 0x000fe200000008d3 */
[----:B------:R-:W-:Y:S01]  /*11550*/  FFMA R204, R204, 4, -R108 ;  /* 0x40800000cccc7823 */ /* 0x000fe2000000086c */
[--C-:B------:R-:W-:Y:S01]  /*11560*/  FFMA R102, R108, -3, R17.reuse ;  /* 0xc04000006c667823 */ /* 0x100fe20000000011 */
[----:B------:R-:W-:Y:S01]  /*11570*/  FMUL R29, R98, R209 ;  /* 0x000000d1621d7220 */ /* 0x000fe20000400000 */
[----:B------:R-:W-:Y:S01]  /*11580*/  FMUL R139, R101, R96 ;  /* 0x00000060658b7220 */ /* 0x000fe20000400000 */
[----:B------:R-:W-:Y:S01]  /*11590*/  FADD R105, -R211, R204 ;  /* 0x000000ccd3697221 */ /* 0x000fe20000000100 */
[----:B------:R-:W-:Y:S01]  /*115a0*/  FMUL R100, R207, -0.45704579353332519531 ;  /* 0xbeea01e8cf647820 */ /* 0x000fe20000400000 */
[----:B------:R-:W-:Y:S01]  /*115b0*/  FADD R18, -R108, R17 ;  /* 0x000000116c127221 */ /* 0x000fe20000000100 */
[C---:B------:R-:W-:Y:S01]  /*115c0*/  FFMA R200, R139.reuse, R168, R200 ;  /* 0x000000a88bc87223 */ /* 0x040fe200000000c8 */
[C---:B------:R-:W-:Y:S01]  /*115d0*/  FFMA R205, R139.reuse, R166, R205 ;  /* 0x000000a68bcd7223 */ /* 0x040fe200000000cd */
[----:B------:R-:W-:Y:S01]  /*115e0*/  FFMA R203, R139, R164, R203 ;  /* 0x000000a48bcb7223 */ /* 0x000fe200000000cb */
[----:B------:R-:W-:Y:S01]  /*115f0*/  FFMA R102, R211, -3, R102 ;  /* 0xc0400000d3667823 */ /* 0x000fe20000000066 */
[----:B------:R-:W-:Y:S01]  /*11600*/  FFMA R17, R29, R162, R200 ;  /* 0x000000a21d117223 */ /* 0x000fe200000000c8 */
[----:B------:R-:W-:Y:S01]  /*11610*/  FMUL R26, R100, R105 ;  /* 0x00000069641a7220 */ /* 0x000fe20000400000 */
[----:B------:R-:W-:Y:S01]  /*11620*/  FMUL R103, R209, 0.37317633628845214844 ;  /* 0x3ebf10f8d1677820 */ /* 0x000fe20000400000 */
[C---:B------:R-:W-:Y:S01]  /*11630*/  FFMA R20, R29.reuse, R160, R205 ;  /* 0x000000a01d147223 */ /* 0x040fe200000000cd */
[----:B------:R-:W-:Y:S01]  /*11640*/  FFMA R22, R29, R158, R203 ;  /* 0x0000009e1d167223 */ /* 0x000fe200000000cb */
[----:B------:R-:W-:Y:S01]  /*11650*/  FFMA R24, R26, R183, R17 ;  /* 0x000000b71a187223 */ /* 0x000fe20000000011 */
[----:B------:R-:W-:Y:S01]  /*11660*/  FMUL R23, R103, R102 ;  /* 0x0000006667177220 */ /* 0x000fe20000400000 */
[----:B------:R-:W-:Y:S01]  /*11670*/  FMUL R104, R202, -0.45704579353332519531 ;  /* 0xbeea01e8ca687820 */ /* 0x000fe20000400000 */
[C---:B------:R-:W-:Y:S01]  /*11680*/  FFMA R17, R26.reuse, R181, R20 ;  /* 0x000000b51a117223 */ /* 0x040fe20000000014 */
[----:B------:R-:W-:Y:S01]  /*11690*/  FFMA R19, R26, R179, R22 ;  /* 0x000000b31a137223 */ /* 0x000fe20000000016 */
[----:B------:R-:W-:Y:S01]  /*116a0*/  FFMA R21, R23, R156, R24 ;  /* 0x0000009c17157223 */ /* 0x000fe20000000018 */
[----:B------:R-:W-:Y:S01]  /*116b0*/  FMUL R20, R105, R104 ;  /* 0x0000006869147220 */ /* 0x000fe20000400000 */
[--C-:B------:R-:W-:Y:S01]  /*116c0*/  FADD R106, -R211, R108.reuse ;  /* 0x0000006cd36a7221 */ /* 0x100fe20000000100 */
[C---:B------:R-:W-:Y:S01]  /*116d0*/  FFMA R22, R23.reuse, R154, R17 ;  /* 0x0000009a17167223 */ /* 0x040fe20000000011 */
[----:B------:R-:W-:Y:S01]  /*116e0*/  FFMA R24, R23, R152, R19 ;  /* 0x0000009817187223 */ /* 0x000fe20000000013 */
[----:B------:R-:W-:Y:S01]  /*116f0*/  FMUL R107, R209, 1.4453057050704956055 ;  /* 0x3fb8ffc7d16b7820 */ /* 0x000fe20000400000 */
[C---:B------:R-:W-:Y:S01]  /*11700*/  FFMA R28, R20.reuse, R177, R21 ;  /* 0x000000b1141c7223 */ /* 0x040fe20000000015 */
[C---:B------:R-:W-:Y:S01]  /*11710*/  FFMA R108, R211.reuse, -3, R108 ;  /* 0xc0400000d36c7823 */ /* 0x040fe2000000006c */
[----:B------:R-:W-:Y:S01]  /*11720*/  FADD R18, -R211, R18 ;  /* 0x00000012d3127221 */ /* 0x000fe20000000100 */
[----:B------:R-:W-:Y:S01]  /*11730*/  FFMA R19, R20, R175, R22 ;  /* 0x000000af14137223 */ /* 0x000fe20000000016 */
[----:B------:R-:W-:Y:S01]  /*11740*/  FMUL R17, R106, R107 ;  /* 0x0000006b6a117220 */ /* 0x000fe20000400000 */
[----:B------:R-:W-:Y:S01]  /*11750*/  FFMA R21, R20, R173, R24 ;  /* 0x000000ad14157223 */ /* 0x000fe20000000018 */
[----:B------:R-:W-:Y:S01]  /*11760*/  FMUL R109, R202, -0.59004360437393188477 ;  /* 0xbf170d19ca6d7820 */ /* 0x000fe20000400000 */
[----:B------:R-:W-:Y:S01]  /*11770*/  FMUL R34, R106, 0.54627424478530883789 ;  /* 0x3f0bd8a16a227820 */ /* 0x000fe20000400000 */
[C---:B------:R-:W-:Y:S01]  /*11780*/  FFMA R28, R17.reuse, R150, R28 ;  /* 0x00000096111c7223 */ /* 0x040fe2000000001c */
[----:B------:R-:W-:Y:S01]  /*11790*/  FFMA R19, R17, R148, R19 ;  /* 0x0000009411137223 */ /* 0x000fe20000000013 */
[----:B------:R-:W-:Y:S01]  /*117a0*/  FMUL R111, R109, R108 ;  /* 0x0000006c6d6f7220 */ /* 0x000fe20000400000 */
[----:B------:R-:W-:Y:S01]  /*117b0*/  FFMA R21, R17, R146, R21 ;  /* 0x0000009211157223 */ /* 0x000fe20000000015 */
[----:B------:R-:W-:Y:S01]  /*117c0*/  FMUL R40, R18, 0.3153915703296661377 ;  /* 0x3ea17b0112287820 */ /* 0x000fe20000400000 */
[----:B------:R-:W-:Y:S01]  /*117d0*/  MOV R171, R198 ;  /* 0x000000c600ab7202 */ /* 0x000fe20000000f00 */
[C---:B------:R-:W-:Y:S01]  /*117e0*/  FFMA R200, R111.reuse, R144, R28 ;  /* 0x000000906fc87223 */ /* 0x040fe2000000001c */
[C---:B------:R-:W-:Y:S01]  /*117f0*/  FFMA R205, R111.reuse, R142, R19 ;  /* 0x0000008e6fcd7223 */ /* 0x040fe20000000013 */
[----:B------:R-:W-:Y:S01]  /*11800*/  FFMA R203, R111, R140, R21 ;  /* 0x0000008c6fcb7223 */ /* 0x000fe20000000015 */
[----:B------:R-:W-:Y:S01]  /*11810*/  MOV R94, R196 ;  /* 0x000000c4005e7202 */ /* 0x000fe20000000f00 */
[----:B------:R-:W-:Y:S01]  /*11820*/  UPLOP3.LUT UP1, UPT, UPT, UPT, UPT, 0x40, 0x4 ;  /* 0x000000000004789c */ /* 0x000fe20003f2e870 */
        /* <DEDUP_REMOVED lines=47> */
[-C--:B------:R-:W-:Y:S02]  /*11b20*/  MOV R165, R163.reuse ;  /* 0x000000a300a57202 */ /* 0x080fe40000000f00 */
[----:B------:R-:W-:Y:S02]  /*11b30*/  MOV R136, R163 ;  /* 0x000000a300887202 */ /* 0x000fe40000000f00 */
[-C--:B------:R-:W-:Y:S02]  /*11b40*/  MOV R43, R41.reuse ;  /* 0x00000029002b7202 */ /* 0x080fe40000000f00 */
[----:B------:R-:W-:-:S02]  /*11b50*/  MOV R42, R41 ;  /* 0x00000029002a7202 */ /* 0x000fc40000000f00 */
[-C--:B------:R-:W-:Y:S02]  /*11b60*/  MOV R37, R35.reuse ;  /* 0x0000002300257202 */ /* 0x080fe40000000f00 */
[----:B------:R-:W-:Y:S02]  /*11b70*/  MOV R36, R35 ;  /* 0x0000002300247202 */ /* 0x000fe40000000f00 */
[-C--:B------:R-:W-:Y:S02]  /*11b80*/  MOV R31, R29.reuse ;  /* 0x0000001d001f7202 */ /* 0x080fe40000000f00 */
[----:B------:R-:W-:Y:S02]  /*11b90*/  MOV R30, R29 ;  /* 0x0000001d001e7202 */ /* 0x000fe40000000f00 */
[----:B------:R-:W-:Y:S02]  /*11ba0*/  MOV R141, R139 ;  /* 0x0000008b008d7202 */ /* 0x000fe40000000f00 */
[----:B------:R-:W-:-:S02]  /*11bb0*/  MOV R19, R17 ;  /* 0x0000001100137202 */ /* 0x000fc40000000f00 */
[----:B------:R-:W-:Y:S02]  /*11bc0*/  MOV R113, R111 ;  /* 0x0000006f00717202 */ /* 0x000fe40000000f00 */
[-C--:B------:R-:W-:Y:S02]  /*11bd0*/  MOV R33, R34.reuse ;  /* 0x0000002200217202 */ /* 0x080fe40000000f00 */
        /* <DEDUP_REMOVED lines=10> */
[----:B------:R-:W-:Y:S02]  /*11c80*/  MOV R24, R23 ;  /* 0x0000001700187202 */ /* 0x000fe40000000f00 */
[----:B------:R-:W-:-:S07]  /*11c90*/  MOV R21, R20 ;  /* 0x0000001400157202 */ /* 0x000fce0000000f00 */
.L_x_422:
[----:B------:R-:W-:Y:S02]  /*11ca0*/  FSETP.GT.AND P0, PT, R200, -0.5, PT ;  /* 0xbf000000c800780b */ /* 0x000fe40003f04000 */
[----:B------:R-:W-:Y:S02]  /*11cb0*/  CS2R R172, SRZ ;  /* 0x0000000000ac7805 */ /* 0x000fe4000001ff00 */
[----:B------:R-:W-:Y:S02]  /*11cc0*/  FSETP.GT.AND P1, PT, R205, -0.5, PT ;  /* 0xbf000000cd00780b */ /* 0x000fe40003f24000 */
[----:B------:R-:W-:Y:S02]  /*11cd0*/  CS2R R174, SRZ ;  /* 0x0000000000ae7805 */ /* 0x000fe4000001ff00 */
[----:B------:R-:W-:Y:S02]  /*11ce0*/  FSETP.GT.AND P2, PT, R203, -0.5, PT ;  /* 0xbf000000cb00780b */ /* 0x000fe40003f44000 */
[----:B------:R-:W-:-:S02]  /*11cf0*/  CS2R R176, SRZ ;  /* 0x0000000000b07805 */ /* 0x000fc4000001ff00 */
[----:B------:R-:W-:Y:S02]  /*11d00*/  MOV R140, RZ ;  /* 0x000000ff008c7202 */ /* 0x000fe40000000f00 */
[----:B------:R-:W-:Y:S02]  /*11d10*/  CS2R R178, SRZ ;  /* 0x0000000000b27805 */ /* 0x000fe4000001ff00 */
[----:B------:R-:W-:Y:S02]  /*11d20*/  MOV R142, RZ ;  /* 0x000000ff008e7202 */ /* 0x000fe40000000f00 */
[----:B------:R-:W-:Y:S02]  /*11d30*/  CS2R R180, SRZ ;  /* 0x0000000000b47805 */ /* 0x000fe4000001ff00 */
[----:B------:R-:W-:Y:S02]  /*11d40*/  MOV R144, RZ ;  /* 0x000000ff00907202 */ /* 0x000fe40000000f00 */
        /* <DEDUP_REMOVED lines=22> */
[----:B------:R-:W-:Y:S02]  /*11eb0*/  MOV R168, RZ ;  /* 0x000000ff00a87202 */ /* 0x000fe40000000f00 */
[----:B------:R-:W-:Y:S02]  /*11ec0*/  MOV R170, RZ ;  /* 0x000000ff00aa7202 */ /* 0x000fe40000000f00 */
[----:B------:R-:W-:-:S02]  /*11ed0*/  FSEL R44, R44, RZ, P0 ;  /* 0x000000ff2c2c7208 */ /* 0x000fc40000000000 */
[----:B------:R-:W-:Y:S02]  /*11ee0*/  FSEL R45, R45, RZ, P1 ;  /* 0x000000ff2d2d7208 */ /* 0x000fe40000800000 */
[----:B------:R-:W-:Y:S01]  /*11ef0*/  FSEL R46, R46, RZ, P2 ;  /* 0x000000ff2e2e7208 */ /* 0x000fe20001000000 */
[----:B------:R-:W-:Y:S06]  /*11f00*/  BRA.U !UP2, `(.L_x_423) ;  /* 0x0000000d0ad87547 */ /* 0x000fec000b800000 */
[----:B------:R-:W-:Y:S01]  /*11f10*/  HFMA2 R160, -RZ, RZ, 0, 0 ;  /* 0x00000000ffa07431 */ /* 0x000fe200000001ff */
[----:B------:R-:W-:Y:S01]  /*11f20*/  MOV R162, RZ ;  /* 0x000000ff00a27202 */ /* 0x000fe20000000f00 */
[----:B------:R-:W-:Y:S01]  /*11f30*/  HFMA2 R164, -RZ, RZ, 0, 0 ;  /* 0x00000000ffa47431 */ /* 0x000fe200000001ff */
[----:B------:R-:W-:Y:S01]  /*11f40*/  MOV R166, RZ ;  /* 0x000000ff00a67202 */ /* 0x000fe20000000f00 */
[----:B------:R-:W-:Y:S01]  /*11f50*/  HFMA2 R168, -RZ, RZ, 0, 0 ;  /* 0x00000000ffa87431 */ /* 0x000fe200000001ff */
[----:B------:R-:W-:Y:S01]  /*11f60*/  MOV R170, RZ ;  /* 0x000000ff00aa7202 */ /* 0x000fe20000000f00 */
[----:B------:R-:W-:Y:S01]  /*11f70*/  HFMA2 R140, -RZ, RZ, 0, 0 ;  /* 0x00000000ff8c7431 */ /* 0x000fe200000001ff */
        /* <DEDUP_REMOVED lines=15> */
[----:B------:R-:W-:Y:S01]  /*12070*/  CS2R R202, SRZ ;  /* 0x0000000000ca7805 */ /* 0x000fe2000001ff00 */
[----:B------:R-:W-:Y:S06]  /*12080*/  BRA.U UP1, `(.L_x_424) ;  /* 0x0000000901947547 */ /* 0x000fec000b800000 */
[C---:B------:R-:W-:Y:S01]  /*12090*/  FMUL R173, R45.reuse, R128 ;  /* 0x000000802dad7220 */ /* 0x040fe20000400000 */
[C---:B------:R-:W-:Y:S01]  /*120a0*/  FMUL R130, R45.reuse, R130 ;  /* 0x000000822d827220 */ /* 0x040fe20000400000 */
[C---:B------:R-:W-:Y:S01]  /*120b0*/  FMUL R132, R45.reuse, R132 ;  /* 0x000000842d847220 */ /* 0x040fe20000400000 */
[C---:B------:R-:W-:Y:S01]  /*120c0*/  FMUL R134, R45.reuse, R134 ;  /* 0x000000862d867220 */ /* 0x040fe20000400000 */
[----:B------:R-:W-:Y:S01]  /*120d0*/  FMUL R138, R45, R138 ;  /* 0x0000008a2d8a7220 */ /* 0x000fe20000400000 */
[C---:B------:R-:W-:Y:S01]  /*120e0*/  FFMA R177, R44.reuse, R149, R173 ;  /* 0x000000952cb17223 */ /* 0x040fe200000000ad */
[C---:B------:R-:W-:Y:S01]  /*120f0*/  FFMA R144, R44.reuse, R153, R130 ;  /* 0x000000992c907223 */ /* 0x040fe20000000082 */
[C---:B------:R-:W-:Y:S01]  /*12100*/  FFMA R146, R44.reuse, R157, R132 ;  /* 0x0000009d2c927223 */ /* 0x040fe20000000084 */
[C---:B------:R-:W-:Y:S01]  /*12110*/  FFMA R148, R44.reuse, R161, R134 ;  /* 0x000000a12c947223 */ /* 0x040fe20000000086 */
[----:B------:R-:W-:Y:S01]  /*12120*/  FFMA R150, R44, R169, R138 ;  /* 0x000000a92c967223 */ /* 0x000fe2000000008a */
        /* <DEDUP_REMOVED lines=12> */
[----:B------:R-:W-:-:S02]  /*121f0*/  MOV R130, RZ ;  /* 0x000000ff00827202 */ /* 0x000fc40000000f00 */
[----:B------:R-:W-:Y:S02]  /*12200*/  MOV R132, RZ ;  /* 0x000000ff00847202 */ /* 0x000fe40000000f00 */
[----:B------:R-:W-:Y:S02]  /*12210*/  MOV R134, RZ ;  /* 0x000000ff00867202 */ /* 0x000fe40000000f00 */
[----:B------:R-:W-:Y:S02]  /*12220*/  MOV R138, RZ ;  /* 0x000000ff008a7202 */ /* 0x000fe40000000f00 */
[----:B------:R-:W-:Y:S02]  /*12230*/  MOV R140, RZ ;  /* 0x000000ff008c7202 */ /* 0x000fe40000000f00 */
[----:B------:R-:W-:Y:S02]  /*12240*/  MOV R173, RZ ;  /* 0x000000ff00ad7202 */ /* 0x000fe40000000f00 */
[----:B------:R-:W-:-:S02]  /*12250*/  MOV R142, RZ ;  /* 0x000000ff008e7202 */ /* 0x000fc40000000f00 */
[----:B------:R-:W-:Y:S01]  /*12260*/  MOV R175, RZ ;  /* 0x000000ff00af7202 */ /* 0x000fe20000000f00 */
[----:B------:R-:W-:Y:S06]  /*12270*/  BRA.U UP0, `(.L_x_425) ;  /* 0x0000000500107547 */ /* 0x000fec000b800000 */
[C---:B------:R-:W-:Y:S01]  /*12280*/  FMUL R114, R45.reuse, R114 ;  /* 0x000000722d727220 */ /* 0x040fe20000400000 */
[C---:B------:R-:W-:Y:S01]  /*12290*/  FMUL R116, R45.reuse, R116 ;  /* 0x000000742d747220 */ /* 0x040fe20000400000 */
[C---:B------:R-:W-:Y:S01]  /*122a0*/  FMUL R120, R45.reuse, R120 ;  /* 0x000000782d787220 */ /* 0x040fe20000400000 */
[C---:B------:R-:W-:Y:S01]  /*122b0*/  FMUL R149, R45.reuse, R112 ;  /* 0x000000702d957220 */ /* 0x040fe20000400000 */
[C---:B------:R-:W-:Y:S01]  /*122c0*/  FFMA R114, R44.reuse, R121, R114 ;  /* 0x000000792c727223 */ /* 0x040fe20000000072 */
[C---:B------:R-:W-:Y:S01]  /*122d0*/  FMUL R121, R45.reuse, R118 ;  /* 0x000000762d797220 */ /* 0x040fe20000400000 */
[C---:B------:R-:W-:Y:S01]  /*122e0*/  FFMA R116, R44.reuse, R125, R116 ;  /* 0x0000007d2c747223 */ /* 0x040fe20000000074 */
[C---:B------:R-:W-:Y:S01]  /*122f0*/  FMUL R126, R45.reuse, R126 ;  /* 0x0000007e2d7e7220 */ /* 0x040fe20000400000 */
[C---:B------:R-:W-:Y:S01]  /*12300*/  FFMA R120, R44.reuse, R133, R120 ;  /* 0x000000852c787223 */ /* 0x040fe20000000078 */
[----:B------:R-:W-:Y:S01]  /*12310*/  FFMA R112, R44, R129, R121 ;  /* 0x000000812c707223 */ /* 0x000fe20000000079 */
[----:B------:R-:W-:Y:S01]  /*12320*/  FFMA R114, R46, R119, R114 ;  /* 0x000000772e727223 */ /* 0x000fe20000000072 */
[C---:B------:R-:W-:Y:S01]  /*12330*/  FFMA R117, R44.reuse, R117, R149 ;  /* 0x000000752c757223 */ /* 0x040fe20000000095 */
[----:B------:R-:W-:Y:S01]  /*12340*/  FFMA R126, R44, R145, R126 ;  /* 0x000000912c7e7223 */ /* 0x000fe2000000007e */
[C---:B------:R-:W-:Y:S01]  /*12350*/  FFMA R112, R46.reuse, R127, R112 ;  /* 0x0000007f2e707223 */ /* 0x040fe20000000070 */
[C---:B------:R-:W-:Y:S01]  /*12360*/  FFMA R116, R46.reuse, R123, R116 ;  /* 0x0000007b2e747223 */ /* 0x040fe20000000074 */
[----:B------:R-:W-:Y:S01]  /*12370*/  FFMA R120, R46, R131, R120 ;  /* 0x000000832e787223 */ /* 0x000fe20000000078 */
[----:B------:R-:W-:Y:S01]  /*12380*/  FMUL R122, R45, R122 ;  /* 0x0000007a2d7a7220 */ /* 0x000fe20000400000 */
[----:B------:R-:W-:Y:S01]  /*12390*/  FMUL R128, R114, R107 ;  /* 0x0000006b72807220 */ /* 0x000fe20000400000 */
[----:B------:R-:W-:Y:S01]  /*123a0*/  FMUL R130, R112, R103 ;  /* 0x0000006770827220 */ /* 0x000fe20000400000 */
[C---:B------:R-:W-:Y:S01]  /*123b0*/  FFMA R115, R46.reuse, R115, R117 ;  /* 0x000000732e737223 */ /* 0x040fe20000000075 */
[----:B------:R-:W-:Y:S01]  /*123c0*/  FFMA R143, R46, R143, R126 ;  /* 0x0000008f2e8f7223 */ /* 0x000fe2000000007e */
[----:B------:R-:W-:Y:S01]  /*123d0*/  FMUL R107, R116, R105 ;  /* 0x00000069746b7220 */ /* 0x000fe20000400000 */
[----:B------:R-:W-:Y:S01]  /*123e0*/  FMUL R103, R120, R100 ;  /* 0x0000006478677220 */ /* 0x000fe20000400000 */
[----:B------:R-:W-:Y:S01]  /*123f0*/  FFMA R122, R44, R137, R122 ;  /* 0x000000892c7a7223 */ /* 0x000fe2000000007a */
[----:B------:R-:W-:Y:S01]  /*12400*/  FMUL R102, R112, R102 ;  /* 0x0000006670667220 */ /* 0x000fe20000400000 */
[----:B------:R-:W-:Y:S01]  /*12410*/  FMUL R120, R120, R105 ;  /* 0x0000006978787220 */ /* 0x000fe20000400000 */
[----:B------:R-:W-:Y:S01]  /*12420*/  FMUL R108, R115, R108 ;  /* 0x0000006c736c7220 */ /* 0x000fe20000400000 */
[----:B------:R-:W-:Y:S01]  /*12430*/  FMUL R107, R107, -0.45704579353332519531 ;  /* 0xbeea01e86b6b7820 */ /* 0x000fe20000400000 */
[----:B------:R-:W-:Y:S01]  /*12440*/  FFMA R105, R116, R104, R103 ;  /* 0x0000006874697223 */ /* 0x000fe20000000067 */
[----:B------:R-:W-:Y:S01]  /*12450*/  FMUL R100, R143, R96 ;  /* 0x000000608f647220 */ /* 0x000fe20000400000 */
[----:B------:R-:W-:Y:S01]  /*12460*/  FFMA R135, R46, R135, R122 ;  /* 0x000000872e877223 */ /* 0x000fe2000000007a */
[----:B------:R-:W-:Y:S01]  /*12470*/  FMUL R106, R114, R106 ;  /* 0x0000006a726a7220 */ /* 0x000fe20000400000 */
[CCC-:B------:R-:W-:Y:S01]  /*12480*/  FFMA R96, R115.reuse, -R109.reuse, -R130.reuse ;  /* 0x8000006d73607223 */ /* 0x1c0fe20000000882 */
[----:B------:R-:W-:Y:S01]  /*12490*/  FMUL R103, R102, 0.37317633628845214844 ;  /* 0x3ebf10f866677820 */ /* 0x000fe20000400000 */
[----:B------:R-:W-:Y:S01]  /*124a0*/  FFMA R173, R108, -0.59004360437393188477, R107 ;  /* 0xbf170d196cad7823 */ /* 0x000fe2000000006b */
[--C-:B------:R-:W-:Y:S01]  /*124b0*/  FFMA R109, R115, R109, -R105.reuse ;  /* 0x0000006d736d7223 */ /* 0x100fe20000000869 */
[----:B------:R-:W-:Y:S01]  /*124c0*/  FMUL R107, R100, -0.59004360437393188477 ;  /* 0xbf170d19646b7820 */ /* 0x000fe20000400000 */
[----:B------:R-:W-:Y:S01]  /*124d0*/  FFMA R96, R96, 3, -R105 ;  /* 0x4040000060607823 */ /* 0x000fe20000000869 */
[-C--:B------:R-:W-:Y:S01]  /*124e0*/  FFMA R140, R143, R101.reuse, -R130 ;  /* 0x000000658f8c7223 */ /* 0x080fe20000000882 */
[----:B------:R-:W-:Y:S01]  /*124f0*/  FFMA R106, R106, 1.4453057050704956055, R103 ;  /* 0x3fb8ffc76a6a7823 */ /* 0x000fe20000000067 */
[----:B------:R-:W-:Y:S01]  /*12500*/  FMUL R132, R135, R88 ;  /* 0x0000005887847220 */ /* 0x000fe20000400000 */
[----:B------:R-:W-:Y:S01]  /*12510*/  FFMA R142, R120, -0.45704579353332519531, R107 ;  /* 0xbeea01e8788e7823 */ /* 0x000fe2000000006b */
[----:B------:R-:W-:Y:S01]  /*12520*/  FFMA R138, R143, -R101, R96 ;  /* 0x800000658f8a7223 */ /* 0x000fe20000000060 */
[----:B------:R-:W-:Y:S01]  /*12530*/  FFMA R140, R140, 3, R109 ;  /* 0x404000008c8c7823 */ /* 0x000fe2000000006d */
[----:B------:R-:W-:Y:S01]  /*12540*/  FFMA R175, R135, R98, R106 ;  /* 0x0000006287af7223 */ /* 0x000fe2000000006a */
[----:B------:R-:W-:Y:S01]  /*12550*/  FFMA R183, R44, R141, RZ ;  /* 0x0000008d2cb77223 */ /* 0x000fe200000000ff */
[C---:B------:R-:W-:Y:S01]  /*12560*/  FFMA R184, R45.reuse, R124, RZ ;  /* 0x0000007c2db87223 */ /* 0x040fe200000000ff */
[----:B------:R-:W-:Y:S01]  /*12570*/  FFMA R185, R46, R139, RZ ;  /* 0x0000008b2eb97223 */ /* 0x000fe200000000ff */
        /* <DEDUP_REMOVED lines=16> */
[----:B------:R-:W-:Y:S01]  /*12680*/  FFMA R202, R45, R110, RZ ;  /* 0x0000006e2dca7223 */ /* 0x000fe200000000ff */
[----:B------:R-:W-:Y:S01]  /*12690*/  FFMA R203, R46, R111, RZ ;  /* 0x0000006f2ecb7223 */ /* 0x000fe200000000ff */
[----:B------:R-:W-:Y:S01]  /*126a0*/  FMUL R132, R132, 2.8906114101409912109 ;  /* 0x4038ffc784847820 */ /* 0x000fe20000400000 */
[----:B------:R-:W-:-:S07]  /*126b0*/  FMUL R134, R105, 4 ;  /* 0x4080000069867820 */ /* 0x000fce0000400000 */
.L_x_425:
[C---:B------:R-:W-:Y:S01]  /*126c0*/  FFMA R147, R46.reuse, R147, R177 ;  /* 0x000000932e937223 */ /* 0x040fe200000000b1 */
[C---:B------:R-:W-:Y:S01]  /*126d0*/  FFMA R155, R46.reuse, R155, R146 ;  /* 0x0000009b2e9b7223 */ /* 0x040fe20000000092 */
[C---:B------:R-:W-:Y:S01]  /*126e0*/  FFMA R167, R46.reuse, R167, R150 ;  /* 0x000000a72ea77223 */ /* 0x040fe20000000096 */
[C---:B------:R-:W-:Y:S01]  /*126f0*/  FFMA R148, R46.reuse, R159, R148 ;  /* 0x0000009f2e947223 */ /* 0x040fe20000000094 */
[----:B------:R-:W-:Y:S01]  /*12700*/  FFMA R128, R147, 0.54627424478530883789, R128 ;  /* 0x3f0bd8a193807823 */ /* 0x000fe20000000080 */
[----:B------:R-:W-:Y:S01]  /*12710*/  FFMA R17, R155, 0.3153915703296661377, R130 ;  /* 0x3ea17b019b117823 */ /* 0x000fe20000000082 */
[----:B------:R-:W-:Y:S01]  /*12720*/  FFMA R132, R167, 1.0925484895706176758, R132 ;  /* 0x3f8bd8a1a7847823 */ /* 0x000fe20000000084 */
[----:B------:R-:W-:Y:S01]  /*12730*/  FFMA R144, R46, R151, R144 ;  /* 0x000000972e907223 */ /* 0x000fe20000000090 */
[----:B------:R-:W-:Y:S01]  /*12740*/  FFMA R19, R155, -0.3153915703296661377, -R128 ;  /* 0xbea17b019b137823 */ /* 0x000fe20000000880 */
[----:B------:R-:W-:Y:S01]  /*12750*/  FFMA R23, R17, 2, R134 ;  /* 0x4000000011177823 */ /* 0x000fe20000000086 */
[----:B------:R-:W-:Y:S01]  /*12760*/  FMUL R17, R148, -1.0925484895706176758 ;  /* 0xbf8bd8a194117820 */ /* 0x000fe20000400000 */
[-C--:B------:R-:W-:Y:S01]  /*12770*/  FMUL R18, R132, R87.reuse ;  /* 0x0000005784127220 */ /* 0x080fe20000400000 */
[----:B------:R-:W-:Y:S01]  /*12780*/  FADD R25, R19, R138 ;  /* 0x0000008a13197221 */ /* 0x000fe20000000000 */
[----:B------:R-:W-:Y:S01]  /*12790*/  FFMA R155, R155, -0.3153915703296661377, R128 ;  /* 0xbea17b019b9b7823 */ /* 0x000fe20000000080 */
[----:B------:R-:W-:Y:S01]  /*127a0*/  FMUL R144, R144, -1.0925484895706176758 ;  /* 0xbf8bd8a190907820 */ /* 0x000fe20000400000 */
[CC--:B------:R-:W-:Y:S01]  /*127b0*/  FMUL R19, R17.reuse, R86.reuse ;  /* 0x0000005611137220 */ /* 0x0c0fe20000400000 */
[----:B------:R-:W-:Y:S01]  /*127c0*/  FMUL R21, R132, R86 ;  /* 0x0000005684157220 */ /* 0x000fe20000400000 */
[-C--:B------:R-:W-:Y:S01]  /*127d0*/  FFMA R18, R17, R88.reuse, R18 ;  /* 0x0000005811127223 */ /* 0x080fe20000000012 */
[----:B------:R-:W-:Y:S01]  /*127e0*/  FADD R140, R155, R140 ;  /* 0x0000008c9b8c7221 */ /* 0x000fe20000000000 */
[C---:B------:R-:W-:Y:S01]  /*127f0*/  FFMA R20, R144.reuse, R87, R19 ;  /* 0x0000005790147223 */ /* 0x040fe20000000013 */
[----:B------:R-:W-:Y:S01]  /*12800*/  FFMA R21, R144, R88, R21 ;  /* 0x0000005890157223 */ /* 0x000fe20000000015 */
[----:B------:R-:W-:Y:S01]  /*12810*/  FFMA R18, R25, R86, R18 ;  /* 0x0000005619127223 */ /* 0x000fe20000000012 */
[----:B------:R-:W-:Y:S01]  /*12820*/  FFMA R160, R44, R165, RZ ;  /* 0x000000a52ca07223 */ /* 0x000fe200000000ff */
[----:B------:R-:W-:Y:S01]  /*12830*/  FFMA R20, R23, R88, R20 ;  /* 0x0000005817147223 */ /* 0x000fe20000000014 */
[CC--:B------:R-:W-:Y:S01]  /*12840*/  FFMA R21, R140.reuse, R87.reuse, R21 ;  /* 0x000000578c157223 */ /* 0x0c0fe20000000015 */
[----:B------:R-:W-:Y:S01]  /*12850*/  FFMA R25, R25, R86, R18 ;  /* 0x0000005619197223 */ /* 0x000fe20000000012 */
[----:B------:R-:W-:Y:S01]  /*12860*/  FFMA R162, R45, R136, RZ ;  /* 0x000000882da27223 */ /* 0x000fe200000000ff */
[----:B------:R-:W-:Y:S01]  /*12870*/  FFMA R20, R23, R88, R20 ;  /* 0x0000005817147223 */ /* 0x000fe20000000014 */
[----:B------:R-:W-:Y:S01]  /*12880*/  FFMA R18, R140, R87, R21 ;  /* 0x000000578c127223 */ /* 0x000fe20000000015 */
[----:B------:R-:W-:Y:S01]  /*12890*/  FADD R140, R25, R142 ;  /* 0x0000008e198c7221 */ /* 0x000fe20000000000 */
[----:B------:R-:W-:Y:S01]  /*128a0*/  FFMA R164, R46, R163, RZ ;  /* 0x000000a32ea47223 */ /* 0x000fe200000000ff */
[----:B------:R-:W-:Y:S01]  /*128b0*/  FADD R175, R20, R175 ;  /* 0x000000af14af7221 */ /* 0x000fe20000000000 */
[----:B------:R-:W-:Y:S01]  /*128c0*/  FADD R173, R18, R173 ;  /* 0x000000ad12ad7221 */ /* 0x000fe20000000000 */
        /* <DEDUP_REMOVED lines=33> */
.L_x_424:
[C---:B------:R-:W-:Y:S01]  /*12ae0*/  FMUL R18, R44.reuse, R91 ;  /* 0x0000005b2c127220 */ /* 0x040fe20000400000 */
[C---:B------:R-:W-:Y:S01]  /*12af0*/  FMUL R171, R44.reuse, R171 ;  /* 0x000000ab2cab7220 */ /* 0x040fe20000400000 */
[C---:B------:R-:W-:Y:S01]  /*12b00*/  FMUL R17, R45.reuse, R92 ;  /* 0x0000005c2d117220 */ /* 0x040fe20000400000 */
[----:B------:R-:W-:Y:S01]  /*12b10*/  FADD R160, RZ, R160 ;  /* 0x000000a0ffa07221 */ /* 0x000fe20000000000 */
[C---:B------:R-:W-:Y:S01]  /*12b20*/  FFMA R19, -R45.reuse, R90, -R18 ;  /* 0x0000005a2d137223 */ /* 0x040fe20000000912 */
[----:B------:R-:W-:Y:S01]  /*12b30*/  FFMA R94, -R45, R94, -R171 ;  /* 0x0000005e2d5e7223 */ /* 0x000fe200000009ab */
[----:B------:R-:W-:Y:S01]  /*12b40*/  FFMA R20, R44, R95, R17 ;  /* 0x0000005f2c147223 */ /* 0x000fe20000000011 */
[----:B------:R-:W-:Y:S01]  /*12b50*/  FADD R162, RZ, R162 ;  /* 0x000000a2ffa27221 */ /* 0x000fe20000000000 */
[C---:B------:R-:W-:Y:S01]  /*12b60*/  FFMA R18, -R46.reuse, R89, R19 ;  /* 0x000000592e127223 */ /* 0x040fe20000000113 */
[C---:B------:R-:W-:Y:S01]  /*12b70*/  FFMA R99, -R46.reuse, R99, R94 ;  /* 0x000000632e637223 */ /* 0x040fe2000000015e */
[----:B------:R-:W-:Y:S01]  /*12b80*/  FFMA R20, R46, R93, R20 ;  /* 0x0000005d2e147223 */ /* 0x000fe20000000014 */
[----:B------:R-:W-:Y:S01]  /*12b90*/  FADD R164, RZ, R164 ;  /* 0x000000a4ffa47221 */ /* 0x000fe20000000000 */
[----:B------:R-:W-:Y:S01]  /*12ba0*/  FFMA R173, R18, 0.48860251903533935547, R173 ;  /* 0x3efa2a1c12ad7823 */ /* 0x000fe200000000ad */
[----:B------:R-:W-:Y:S01]  /*12bb0*/  FFMA R140, R99, 0.48860251903533935547, R140 ;  /* 0x3efa2a1c638c7823 */ /* 0x000fe2000000008c */
[----:B------:R-:W-:Y:S01]  /*12bc0*/  FFMA R175, R20, 0.48860251903533935547, R175 ;  /* 0x3efa2a1c14af7823 */ /* 0x000fe200000000af */
        /* <DEDUP_REMOVED lines=33> */
[-C--:B------:R-:W-:Y:S01]  /*12de0*/  FFMA R142, -R44, R97.reuse, RZ ;  /* 0x000000612c8e7223 */ /* 0x080fe200000001ff */
[CC--:B------:R-:W-:Y:S01]  /*12df0*/  FFMA R144, -R45.reuse, R97.reuse, RZ ;  /* 0x000000612d907223 */ /* 0x0c0fe200000001ff */
[----:B------:R-:W-:Y:S01]  /*12e00*/  FFMA R146, -R46, R97, RZ ;  /* 0x000000612e927223 */ /* 0x000fe200000001ff */
[-C--:B------:R-:W-:Y:S01]  /*12e10*/  FFMA R148, R44, R16.reuse, RZ ;  /* 0x000000102c947223 */ /* 0x080fe200000000ff */
[CC--:B------:R-:W-:Y:S01]  /*12e20*/  FFMA R150, R45.reuse, R16.reuse, RZ ;  /* 0x000000102d967223 */ /* 0x0c0fe200000000ff */
[----:B------:R-:W-:Y:S01]  /*12e30*/  FFMA R152, R46, R16, RZ ;  /* 0x000000102e987223 */ /* 0x000fe200000000ff */
[-C--:B------:R-:W-:Y:S01]  /*12e40*/  FFMA R154, -R44, R15.reuse, RZ ;  /* 0x0000000f2c9a7223 */ /* 0x080fe200000001ff */
[-C--:B------:R-:W-:Y:S01]  /*12e50*/  FFMA R156, -R45, R15.reuse, RZ ;  /* 0x0000000f2d9c7223 */ /* 0x080fe200000001ff */
[----:B------:R-:W-:-:S07]  /*12e60*/  FFMA R158, -R46, R15, RZ ;  /* 0x0000000f2e9e7223 */ /* 0x000fce00000001ff */
.L_x_423:
[----:B------:R-:W-:Y:S01]  /*12e70*/  IADD3 R15, PT, PT, R85, 0x1800000, RZ ;  /* 0x01800000550f7810 */ /* 0x000fe20007ffe0ff */
[----:B------:R-:W-:Y:S01]  /*12e80*/  BSSY.RECONVERGENT B0, `(.L_x_426) ;  /* 0x000000c000007945 */ /* 0x000fe20003800200 */
[----:B------:R-:W-:Y:S02]  /*12e90*/  FMUL R21, R13, R140 ;  /* 0x0000008c0d157220 */ /* 0x000fe40000400000 */
[----:B------:R-:W-:-:S04]  /*12ea0*/  LOP3.LUT R15, R15, 0x7f800000, RZ, 0xc0, !PT ;  /* 0x7f8000000f0f7812 */ /* 0x000fc800078ec0ff */
[----:B------:R-:W-:-:S13]  /*12eb0*/  ISETP.GT.U32.AND P0, PT, R15, 0x1ffffff, PT ;  /* 0x01ffffff0f00780c */ /* 0x000fda0003f04070 */
[----:B------:R-:W-:Y:S05]  /*12ec0*/  @P0 BRA `(.L_x_427) ;  /* 0x00000000000c0947 */ /* 0x000fea0003800000 */
[----:B------:R-:W-:-:S07]  /*12ed0*/  MOV R20, 0x12ef0 ;  /* 0x00012ef000147802 */ /* 0x000fce0000000f00 */
[----:B------:R-:W-:Y:S05]  /*12ee0*/  CALL.REL.NOINC `($__internal_5_$__cuda_sm20_rcp_rn_f32_slowpath) ;  /* 0x0000003000f87944 */ /* 0x000fea0003c00000 */
[----:B------:R-:W-:Y:S05]  /*12ef0*/  BRA `(.L_x_428) ;  /* 0x0000000000107947 */ /* 0x000fea0003800000 */
.L_x_427:
[----:B------:R-:W0:Y:S02]  /*12f00*/  MUFU.RCP R18, R85 ;  /* 0x0000005500127308 */ /* 0x000e240000001000 */
[----:B0-----:R-:W-:-:S04]  /*12f10*/  FFMA R15, R18, R85, -1 ;  /* 0xbf800000120f7423 */ /* 0x001fc80000000055 */
[----:B------:R-:W-:-:S04]  /*12f20*/  FADD.FTZ R15, -R15, -RZ ;  /* 0x800000ff0f0f7221 */ /* 0x000fc80000010100 */
[----:B------:R-:W-:-:S07]  /*12f30*/  FFMA R18, R18, R15, R18 ;  /* 0x0000000f12127223 */ /* 0x000fce0000000012 */
.L_x_428:
[----:B------:R-:W-:Y:S05]  /*12f40*/  BSYNC.RECONVERGENT B0 ;  /* 0x0000000000007941 */ /* 0x000fea0003800200 */
.L_x_426:
[----:B------:R-:W-:Y:S01]  /*12f50*/  FMUL R20, R85, R85 ;  /* 0x0000005555147220 */ /* 0x000fe20000400000 */
[----:B------:R-:W-:Y:S01]  /*12f60*/  FFMA R15, R14, R173, R21 ;  /* 0x000000ad0e0f7223 */ /* 0x000fe20000000015 */
[----:B------:R-:W-:Y:S02]  /*12f70*/  BSSY.RECONVERGENT B3, `(.L_x_429) ;  /* 0x000000e000037945 */ /* 0x000fe40003800200 */
[----:B------:R-:W0:Y:S01]  /*12f80*/  MUFU.RCP R16, R20 ;  /* 0x0000001400107308 */ /* 0x000e220000001000 */
[----:B------:R-:W-:-:S07]  /*12f90*/  FFMA R15, R12, R175, R15 ;  /* 0x000000af0c0f7223 */ /* 0x000fce000000000f */
        /* <DEDUP_REMOVED lines=11> */
.L_x_430:
[----:B------:R-:W-:Y:S05]  /*13050*/  BSYNC.RECONVERGENT B3 ;  /* 0x0000000000037941 */ /* 0x000fea0003800200 */
.L_x_429:
[----:B------:R-:W-:Y:S01]  /*13060*/  FMUL R15, R13, R13 ;  /* 0x0000000d0d0f7220 */ /* 0x000fe20000400000 */
[----:B------:R-:W-:Y:S03]  /*13070*/  BSSY.RECONVERGENT B0, `(.L_x_431) ;  /* 0x0000010000007945 */ /* 0x000fe60003800200 */
[----:B------:R-:W-:-:S04]  /*13080*/  FFMA R15, R14, R14, R15 ;  /* 0x0000000e0e0f7223 */ /* 0x000fc8000000000f */
[----:B------:R-:W-:-:S05]  /*13090*/  FFMA R15, R12, R12, R15 ;  /* 0x0000000c0c0f7223 */ /* 0x000fca000000000f */
[----:B------:R-:W-:-:S04]  /*130a0*/  FMNMX R15, R15, 1.0000000116860974231e-07, !PT ;  /* 0x33d6bf950f0f7809 */ /* 0x000fc80007800000 */
[----:B------:R-:W-:Y:S01]  /*130b0*/  IADD3 R16, PT, PT, R15, -0xd000000, RZ ;  /* 0xf30000000f107810 */ /* 0x000fe20007ffe0ff */
[----:B------:R0:W1:Y:S03]  /*130c0*/  MUFU.RSQ R20, R15 ;  /* 0x0000000f00147308 */ /* 0x0000660000001400 */
[----:B------:R-:W-:-:S13]  /*130d0*/  ISETP.GT.U32.AND P0, PT, R16, 0x727fffff, PT ;  /* 0x727fffff1000780c */ /* 0x000fda0003f04070 */
[----:B0-----:R-:W-:Y:S05]  /*130e0*/  @!P0 BRA `(.L_x_432) ;  /* 0x0000000000108947 */ /* 0x001fea0003800000 */
[----:B------:R-:W-:-:S07]  /*130f0*/  MOV R16, 0x13110 ;  /* 0x0001311000107802 */ /* 0x000fce0000000f00 */
[----:B-1----:R-:W-:Y:S05]  /*13100*/  CALL.REL.NOINC `($__internal_6_$__cuda_sm20_sqrt_rn_f32_slowpath) ;  /* 0x0000003400487944 */ /* 0x002fea0003c00000 */
[----:B------:R-:W-:Y:S01]  /*13110*/  MOV R16, R27 ;  /* 0x0000001b00107202 */ /* 0x000fe20000000f00 */
[----:B------:R-:W-:Y:S06]  /*13120*/  BRA `(.L_x_433) ;  /* 0x0000000000107947 */ /* 0x000fec0003800000 */
.L_x_432:
[----:B-1----:R-:W-:Y:S01]  /*13130*/  FMUL.FTZ R16, R15, R20 ;  /* 0x000000140f107220 */ /* 0x002fe20000410000 */
[----:B------:R-:W-:-:S03]  /*13140*/  FMUL.FTZ R17, R20, 0.5 ;  /* 0x3f00000014117820 */ /* 0x000fc60000410000 */
[----:B------:R-:W-:-:S04]  /*13150*/  FFMA R15, -R16, R16, R15 ;  /* 0x00000010100f7223 */ /* 0x000fc8000000010f */
[----:B------:R-:W-:-:S07]  /*13160*/  FFMA R16, R15, R17, R16 ;  /* 0x000000110f107223 */ /* 0x000fce0000000010 */
.L_x_433:
[----:B------:R-:W-:Y:S05]  /*13170*/  BSYNC.RECONVERGENT B0 ;  /* 0x0000000000007941 */ /* 0x000fea0003800200 */
.L_x_431:
        /* <DEDUP_REMOVED lines=12> */
[----:B------:R-:W-:-:S07]  /*13240*/  MOV R26, 0x13260 ;  /* 0x00013260001a7802 */ /* 0x000fce0000000f00 */
[----:B------:R-:W-:Y:S05]  /*13250*/  CALL.REL.NOINC `($__internal_7_$__cuda_sm3x_div_rn_noftz_f32_slowpath) ;  /* 0x0000003400487944 */ /* 0x000fea0003c00000 */
.L_x_435:
[----:B------:R-:W-:Y:S05]  /*13260*/  BSYNC.RECONVERGENT B3 ;  /* 0x0000000000037941 */ /* 0x000fea0003800200 */
.L_x_434:
[----:B------:R-:W-:Y:S01]  /*13270*/  FMUL R15, R15, R19 ;  /* 0x000000130f0f7220 */ /* 0x000fe20000400000 */
[----:B------:R-:W-:Y:S01]  /*13280*/  FFMA R44, R44, 0.28209480643272399902, RZ ;  /* 0x3e906ebb2c2c7823 */ /* 0x000fe200000000ff */
[----:B------:R-:W-:Y:S01]  /*13290*/  FFMA R45, R45, 0.28209480643272399902, RZ ;  /* 0x3e906ebb2d2d7823 */ /* 0x000fe200000000ff */
[----:B------:R-:W-:Y:S01]  /*132a0*/  FFMA R46, R46, 0.28209480643272399902, RZ ;  /* 0x3e906ebb2e2e7823 */ /* 0x000fe200000000ff */
[-C--:B------:R-:W-:Y:S01]  /*132b0*/  FMUL R17, R12, R15.reuse ;  /* 0x0000000f0c117220 */ /* 0x080fe20000400000 */
[-C--:B------:R-:W-:Y:S01]  /*132c0*/  FMUL R19, R14, R15.reuse ;  /* 0x0000000f0e137220 */ /* 0x080fe20000400000 */
[CC--:B------:R-:W-:Y:S01]  /*132d0*/  FMUL R16, R13.reuse, R15.reuse ;  /* 0x0000000f0d107220 */ /* 0x0c0fe20000400000 */
[----:B------:R-:W-:Y:S01]  /*132e0*/  FADD R142, RZ, R142 ;  /* 0x0000008eff8e7221 */ /* 0x000fe20000000000 */
[-C--:B------:R-:W-:Y:S01]  /*132f0*/  FFMA R12, R12, R15.reuse, R17 ;  /* 0x0000000f0c0c7223 */ /* 0x080fe20000000011 */
[-C--:B------:R-:W-:Y:S01]  /*13300*/  FFMA R19, R14, R15.reuse, R19 ;  /* 0x0000000f0e137223 */ /* 0x080fe20000000013 */
        /* <DEDUP_REMOVED lines=45> */
[C---:B------:R-:W-:Y:S01]  /*135e0*/  FFMA R12, R18.reuse, R175, R12 ;  /* 0x000000af120c7223 */ /* 0x040fe2000000000c */
[----:B------:R-:W-:Y:S01]  /*135f0*/  FADD R81, RZ, R81 ;  /* 0x00000051ff517221 */ /* 0x000fe20000000000 */
[----:B------:R-:W-:Y:S01]  /*13600*/  FADD R79, RZ, R79 ;  /* 0x0000004fff4f7221 */ /* 0x000fe20000000000 */
[----:B------:R-:W-:Y:S01]  /*13610*/  FADD R80, RZ, R80 ;  /* 0x00000050ff507221 */ /* 0x000fe20000000000 */
[----:B------:R-:W-:Y:S01]  /*13620*/  FADD R84, RZ, R84 ;  /* 0x00000054ff547221 */ /* 0x000fe20000000000 */
[----:B------:R-:W-:Y:S01]  /*13630*/  FADD R83, RZ, R83 ;  /* 0x00000053ff537221 */ /* 0x000fe20000000000 */
[----:B------:R-:W-:Y:S01]  /*13640*/  FADD R82, RZ, R82 ;  /* 0x00000052ff527221 */ /* 0x000fe20000000000 */
[C---:B------:R-:W-:Y:S01]  /*13650*/  FFMA R14, R18.reuse, R173, R19 ;  /* 0x000000ad120e7223 */ /* 0x040fe20000000013 */
        /* <DEDUP_REMOVED lines=50> */
[----:B------:R-:W-:Y:S01]  /*13980*/  FADD R75, R75, R12 ;  /* 0x0000000c4b4b7221 */ /* 0x000fe20000000000 */
[----:B------:R-:W-:Y:S01]  /*13990*/  FADD R114, RZ, R81 ;  /* 0x00000051ff727221 */ /* 0x000fe20000000000 */
[----:B------:R-:W-:Y:S01]  /*139a0*/  FADD R115, RZ, R79 ;  /* 0x0000004fff737221 */ /* 0x000fe20000000000 */
[----:B------:R-:W-:Y:S01]  /*139b0*/  FADD R117, RZ, R80 ;  /* 0x00000050ff757221 */ /* 0x000fe20000000000 */
[----:B------:R-:W-:Y:S01]  /*139c0*/  FADD R119, RZ, R84 ;  /* 0x00000054ff777221 */ /* 0x000fe20000000000 */
[----:B------:R-:W-:Y:S01]  /*139d0*/  FADD R121, RZ, R83 ;  /* 0x00000053ff797221 */ /* 0x000fe20000000000 */
[----:B------:R-:W-:Y:S01]  /*139e0*/  FADD R141, RZ, R82 ;  /* 0x00000052ff8d7221 */ /* 0x000fe20000000000 */
[----:B------:R-:W-:Y:S01]  /*139f0*/  FADD R77, R77, R14 ;  /* 0x0000000e4d4d7221 */ /* 0x000fe20000000000 */
[----:B------:R-:W-:Y:S01]  /*13a00*/  FADD R76, R76, R13 ;  /* 0x0000000d4c4c7221 */ /* 0x000fe20000000000 */
        /* <DEDUP_REMOVED lines=52> */
.L_x_348:
[----:B------:R-:W-:Y:S05]  /*13d50*/  BSYNC.RECONVERGENT B2 ;  /* 0x0000000000027941 */ /* 0x000fea0003800200 */
.L_x_347:
[-C--:B------:R-:W-:Y:S01]  /*13d60*/  FFMA R14, R5, R8.reuse, RZ ;  /* 0x00000008050e7223 */ /* 0x080fe200000000ff */
[-C--:B------:R-:W-:Y:S01]  /*13d70*/  FFMA R26, R0, R8.reuse, RZ ;  /* 0x00000008001a7223 */ /* 0x080fe200000000ff */
[-C--:B------:R-:W-:Y:S01]  /*13d80*/  FFMA R28, R2, R8.reuse, RZ ;  /* 0x00000008021c7223 */ /* 0x080fe200000000ff */
[----:B------:R-:W-:Y:S01]  /*13d90*/  FFMA R8, R7, R8, RZ ;  /* 0x0000000807087223 */ /* 0x000fe200000000ff */
[-C--:B------:R-:W-:Y:S01]  /*13da0*/  FFMA R30, R9, R66.reuse, R14 ;  /* 0x00000042091e7223 */ /* 0x080fe2000000000e */
[----:B------:R-:W-:Y:S01]  /*13db0*/  FFMA R32, R63, R66, R26 ;  /* 0x000000423f207223 */ /* 0x000fe2000000001a */
[----:B------:R-:W-:Y:S01]  /*13dc0*/  FFMA R14, R0, R10, RZ ;  /* 0x0000000a000e7223 */ /* 0x000fe200000000ff */
[----:B------:R-:W-:Y:S01]  /*13dd0*/  FFMA R27, R65, R66, R8 ;  /* 0x00000042411b7223 */ /* 0x000fe20000000008 */
[-C--:B------:R-:W-:Y:S01]  /*13de0*/  FFMA R8, R5, R10.reuse, RZ ;  /* 0x0000000a05087223 */ /* 0x080fe200000000ff */
[-C--:B------:R-:W-:Y:S01]  /*13df0*/  FFMA R26, R2, R10.reuse, RZ ;  /* 0x0000000a021a7223 */ /* 0x080fe200000000ff */
[----:B------:R-:W-:Y:S01]  /*13e00*/  FFMA R10, R7, R10, RZ ;  /* 0x0000000a070a7223 */ /* 0x000fe200000000ff */
[----:B------:R-:W-:Y:S01]  /*13e10*/  FFMA R44, R47, R66, R28 ;  /* 0x000000422f2c7223 */ /* 0x000fe2000000001c */
[-C--:B------:R-:W-:Y:S01]  /*13e20*/  FFMA R46, R9, R68.reuse, R8 ;  /* 0x00000044092e7223 */ /* 0x080fe20000000008 */
[-C--:B------:R-:W-:Y:S01]  /*13e30*/  FFMA R8, R5, R67.reuse, RZ ;  /* 0x0000004305087223 */ /* 0x080fe200000000ff */
[-C--:B------:R-:W-:Y:S01]  /*13e40*/  FFMA R29, R65, R68.reuse, R10 ;  /* 0x00000044411d7223 */ /* 0x080fe2000000000a */
[----:B------:R-:W-:Y:S01]  /*13e50*/  FFMA R28, R7, R67, RZ ;  /* 0x00000043071c7223 */ /* 0x000fe200000000ff */
[----:B------:R-:W-:Y:S01]  /*13e60*/  FFMA R66, R63, R68, R14 ;  /* 0x000000443f427223 */ /* 0x000fe2000000000e */
[----:B------:R-:W-:Y:S01]  /*13e70*/  FFMA R10, R9, R70, R8 ;  /* 0x00000046090a7223 */ /* 0x000fe20000000008 */
[----:B------:R-:W-:Y:S01]  /*13e80*/  FFMA R8, R5, R11, RZ ;  /* 0x0000000b05087223 */ /* 0x000fe200000000ff */
[----:B------:R-:W-:Y:S01]  /*13e90*/  FFMA R74, R47, R68, R26 ;  /* 0x000000442f4a7223 */ /* 0x000fe2000000001a */
[-C--:B------:R-:W-:Y:S01]  /*13ea0*/  FFMA R14, R0, R67.reuse, RZ ;  /* 0x00000043000e7223 */ /* 0x080fe200000000ff */
[----:B------:R-:W-:Y:S01]  /*13eb0*/  FFMA R26, R2, R67, RZ ;  /* 0x00000043021a7223 */ /* 0x000fe200000000ff */
[-C--:B------:R-:W-:Y:S01]  /*13ec0*/  FFMA R13, R7, R11.reuse, RZ ;  /* 0x0000000b070d7223 */ /* 0x080fe200000000ff */
[----:B------:R-:W-:Y:S01]  /*13ed0*/  FFMA R7, R65, R70, R28 ;  /* 0x0000004641077223 */ /* 0x000fe2000000001c */
[-C--:B------:R-:W-:Y:S01]  /*13ee0*/  FFMA R68, R0, R11.reuse, RZ ;  /* 0x0000000b00447223 */ /* 0x080fe200000000ff */
[----:B------:R-:W-:Y:S01]  /*13ef0*/  FFMA R28, R9, R72, R8 ;  /* 0x00000048091c7223 */ /* 0x000fe20000000008 */
[-C--:B------:R-:W-:Y:S01]  /*13f00*/  FFMA R14, R63, R70.reuse, R14 ;  /* 0x000000463f0e7223 */ /* 0x080fe2000000000e */
[----:B------:R-:W-:Y:S01]  /*13f10*/  FFMA R26, R47, R70, R26 ;  /* 0x000000462f1a7223 */ /* 0x000fe2000000001a */
[----:B------:R-:W-:Y:S01]  /*13f20*/  FFMA R70, R2, R11, RZ ;  /* 0x0000000b02467223 */ /* 0x000fe200000000ff */
[----:B------:R-:W-:Y:S01]  /*13f30*/  FMUL R8, RZ, R9 ;  /* 0x00000009ff087220 */ /* 0x000fe20000400000 */
[----:B------:R-:W-:Y:S01]  /*13f40*/  FFMA R68, R63, R72, R68 ;  /* 0x000000483f447223 */ /* 0x000fe20000000044 */
[----:B------:R-:W-:Y:S01]  /*13f50*/  FFMA R11, R3, R60, R28 ;  /* 0x0000003c030b7223 */ /* 0x000fe2000000001c */
[-C--:B------:R-:W-:Y:S01]  /*13f60*/  FFMA R65, R65, R72.reuse, R13 ;  /* 0x0000004841417223 */ /* 0x080fe2000000000d */
[----:B------:R-:W-:Y:S01]  /*13f70*/  FFMA R9, RZ, R5, R8 ;  /* 0x00000005ff097223 */ /* 0x000fe20000000008 */
[----:B------:R-:W-:Y:S01]  /*13f80*/  FFMA R70, R47, R72, R70 ;  /* 0x000000482f467223 */ /* 0x000fe20000000046 */
[-C--:B------:R-:W-:Y:S01]  /*13f90*/  FFMA R13, R49, R60.reuse, R68 ;  /* 0x0000003c310d7223 */ /* 0x080fe20000000044 */
[----:B------:R-:W-:Y:S01]  /*13fa0*/  FFMA R5, R4, R61, R11 ;  /* 0x0000003d04057223 */ /* 0x000fe2000000000b */
[----:B------:R-:W-:Y:S01]  /*13fb0*/  FMUL R47, RZ, R47 ;  /* 0x0000002fff2f7220 */ /* 0x000fe20000400000 */
[----:B------:R-:W-:Y:S01]  /*13fc0*/  FFMA R25, R51, R60, R70 ;  /* 0x0000003c33197223 */ /* 0x000fe20000000046 */
[-C--:B------:R-:W-:Y:S01]  /*13fd0*/  FFMA R13, R50, R61.reuse, R13 ;  /* 0x0000003d320d7223 */ /* 0x080fe2000000000d */
[----:B------:R-:W-:Y:S01]  /*13fe0*/  FFMA R8, R5, R6, RZ ;  /* 0x0000000605087223 */ /* 0x000fe200000000ff */
[----:B------:R-:W-:Y:S01]  /*13ff0*/  FFMA R60, R48, R60, R65 ;  /* 0x0000003c303c7223 */ /* 0x000fe20000000041 */
[----:B------:R-:W-:Y:S01]  /*14000*/  FFMA R25, R52, R61, R25 ;  /* 0x0000003d34197223 */ /* 0x000fe20000000019 */
[----:B------:R-:W-:Y:S01]  /*14010*/  FMUL R63, RZ, R63 ;  /* 0x0000003fff3f7220 */ /* 0x000fe20000400000 */
[----:B------:R-:W-:Y:S01]  /*14020*/  FFMA R28, R13, R62, R8 ;  /* 0x0000003e0d1c7223 */ /* 0x000fe20000000008 */
[----:B------:R-:W-:Y:S01]  /*14030*/  FFMA R61, R53, R61, R60 ;  /* 0x0000003d353d7223 */ /* 0x000fe2000000003c */
[----:B------:R-:W-:Y:S01]  /*14040*/  FFMA R8, RZ, R2, R47 ;  /* 0x00000002ff087223 */ /* 0x000fe2000000002f */
[----:B------:R-:W-:Y:S01]  /*14050*/  FFMA R11, R3, R54, R30 ;  /* 0x00000036030b7223 */ /* 0x000fe2000000001e */
[----:B------:R-:W-:Y:S01]  /*14060*/  FFMA R28, R25, R64, R28 ;  /* 0x00000040191c7223 */ /* 0x000fe2000000001c */
[-C--:B------:R-:W-:Y:S01]  /*14070*/  FFMA R33, R49, R54.reuse, R32 ;  /* 0x0000003631217223 */ /* 0x080fe20000000020 */
[C---:B------:R-:W-:Y:S01]  /*14080*/  FFMA R30, R48.reuse, R54, R27 ;  /* 0x00000036301e7223 */ /* 0x040fe2000000001b */
[C---:B------:R-:W-:Y:S01]  /*14090*/  FFMA R32, R48.reuse, R56, R29 ;  /* 0x0000003830207223 */ /* 0x040fe2000000001d */
[----:B------:R-:W-:Y:S01]  /*140a0*/  FADD R28, R61, R28 ;  /* 0x0000001c3d1c7221 */ /* 0x000fe20000000000 */
[----:B------:R-:W-:Y:S01]  /*140b0*/  FFMA R0, RZ, R0, R63 ;  /* 0x00000000ff007223 */ /* 0x000fe2000000003f */
[----:B------:R-:W-:Y:S01]  /*140c0*/  FFMA R48, R48, R58, R7 ;  /* 0x0000003a30307223 */ /* 0x000fe20000000007 */
[C---:B------:R-:W-:Y:S01]  /*140d0*/  FFMA R45, R3.reuse, R56, R46 ;  /* 0x00000038032d7223 */ /* 0x040fe2000000002e */
[----:B------:R-:W-:Y:S01]  /*140e0*/  FADD R61, R28, 1.0000000116860974231e-07 ;  /* 0x33d6bf951c3d7421 */ /* 0x000fe20000000000 */
[----:B------:R-:W-:Y:S01]  /*140f0*/  FFMA R7, R3, R58, R10 ;  /* 0x0000003a03077223 */ /* 0x000fe2000000000a */
[----:B------:R-:W-:Y:S01]  /*14100*/  FFMA R35, R51, R54, R44 ;  /* 0x0000003633237223 */ /* 0x000fe2000000002c */
[----:B------:R-:W-:Y:S01]  /*14110*/  FFMA R47, R49, R56, R66 ;  /* 0x00000038312f7223 */ /* 0x000fe20000000042 */
[----:B------:R-:W-:Y:S01]  /*14120*/  FMUL R2, R61, R61 ;  /* 0x0000003d3d027220 */ /* 0x000fe20000400000 */
[-C--:B------:R-:W-:Y:S01]  /*14130*/  FFMA R27, R49, R58.reuse, R14 ;  /* 0x0000003a311b7223 */ /* 0x080fe2000000000e */
[C---:B------:R-:W-:Y:S01]  /*14140*/  FFMA R3, R16.reuse, R3, R9 ;  /* 0x0000000310037223 */ /* 0x040fe20000000009 */
[C---:B------:R-:W-:Y:S01]  /*14150*/  FFMA R29, R51.reuse, R58, R26 ;  /* 0x0000003a331d7223 */ /* 0x040fe2000000001a */
[----:B------:R-:W0:Y:S01]  /*14160*/  MUFU.RCP R31, R2 ;  /* 0x00000002001f7308 */ /* 0x000e220000001000 */
[----:B------:R-:W-:Y:S01]  /*14170*/  FFMA R49, R16, R49, R0 ;  /* 0x0000003110317223 */ /* 0x000fe20000000000 */
[C---:B------:R-:W-:Y:S01]  /*14180*/  FFMA R9, R4.reuse, R55, R11 ;  /* 0x0000003704097223 */ /* 0x040fe2000000000b */
[C---:B------:R-:W-:Y:S01]  /*14190*/  FFMA R11, R4.reuse, R57, R45 ;  /* 0x00000039040b7223 */ /* 0x040fe2000000002d */
[----:B------:R-:W-:Y:S01]  /*141a0*/  FFMA R7, R4, R59, R7 ;  /* 0x0000003b04077223 */ /* 0x000fe20000000007 */
[----:B------:R-:W-:Y:S01]  /*141b0*/  FFMA R63, R51, R56, R74 ;  /* 0x00000038333f7223 */ /* 0x000fe2000000004a */
[----:B------:R-:W-:Y:S01]  /*141c0*/  FFMA R51, R16, R51, R8 ;  /* 0x0000003310337223 */ /* 0x000fe20000000008 */
[----:B------:R-:W-:Y:S01]  /*141d0*/  FFMA R56, R52, R55, R35 ;  /* 0x0000003734387223 */ /* 0x000fe20000000023 */
[----:B------:R-:W1:Y:S01]  /*141e0*/  FCHK P0, R15, R2 ;  /* 0x000000020f007302 */ /* 0x000e620000000000 */
[-C--:B------:R-:W-:Y:S01]  /*141f0*/  FFMA R8, R50, R59.reuse, R27 ;  /* 0x0000003b32087223 */ /* 0x080fe2000000001b */
[----:B------:R-:W-:Y:S01]  /*14200*/  FFMA R10, R52, R59, R29 ;  /* 0x0000003b340a7223 */ /* 0x000fe2000000001d */
[----:B------:R-:W-:Y:S01]  /*14210*/  FFMA R35, RZ, R4, R3 ;  /* 0x00000004ff237223 */ /* 0x000fe20000000003 */
[C---:B------:R-:W-:Y:S01]  /*14220*/  FFMA R54, R50.reuse, R55, R33 ;  /* 0x0000003732367223 */ /* 0x040fe20000000021 */
[----:B------:R-:W-:Y:S01]  /*14230*/  FFMA R58, R50, R57, R47 ;  /* 0x00000039323a7223 */ /* 0x000fe2000000002f */
[-C--:B------:R-:W-:Y:S01]  /*14240*/  FFMA R3, R9, R6.reuse, RZ ;  /* 0x0000000609037223 */ /* 0x080fe200000000ff */
[-C--:B------:R-:W-:Y:S01]  /*14250*/  FFMA R27, R11, R6.reuse, RZ ;  /* 0x000000060b1b7223 */ /* 0x080fe200000000ff */
[----:B------:R-:W-:Y:S01]  /*14260*/  FFMA R29, R7, R6, RZ ;  /* 0x00000006071d7223 */ /* 0x000fe200000000ff */
[----:B0-----:R-:W-:Y:S01]  /*14270*/  FFMA R0, -R2, R31, 1 ;  /* 0x3f80000002007423 */ /* 0x001fe2000000011f */
[----:B------:R-:W-:Y:S01]  /*14280*/  FFMA R60, R52, R57, R63 ;  /* 0x00000039343c7223 */ /* 0x000fe2000000003f */
[-C--:B------:R-:W-:Y:S01]  /*14290*/  FFMA R3, R54, R62.reuse, R3 ;  /* 0x0000003e36037223 */ /* 0x080fe20000000003 */
[----:B------:R-:W-:Y:S01]  /*142a0*/  FFMA R27, R58, R62, R27 ;  /* 0x0000003e3a1b7223 */ /* 0x000fe2000000001b */
[----:B------:R-:W-:Y:S01]  /*142b0*/  FFMA R0, R31, R0, R31 ;  /* 0x000000001f007223 */ /* 0x000fe2000000001f */
[----:B------:R-:W-:Y:S01]  /*142c0*/  FFMA R29, R8, R62, R29 ;  /* 0x0000003e081d7223 */ /* 0x000fe2000000001d */
[C---:B------:R-:W-:Y:S01]  /*142d0*/  FFMA R30, R53.reuse, R55, R30 ;  /* 0x00000037351e7223 */ /* 0x040fe2000000001e */
[C---:B------:R-:W-:Y:S01]  /*142e0*/  FFMA R32, R53.reuse, R57, R32 ;  /* 0x0000003935207223 */ /* 0x040fe20000000020 */
[----:B------:R-:W-:Y:S01]  /*142f0*/  FFMA R31, R0, R15, RZ ;  /* 0x0000000f001f7223 */ /* 0x000fe200000000ff */
[----:B------:R-:W-:Y:S01]  /*14300*/  FFMA R48, R53, R59, R48 ;  /* 0x0000003b35307223 */ /* 0x000fe20000000030 */
[-C--:B------:R-:W-:Y:S01]  /*14310*/  FFMA R3, R56, R64.reuse, R3 ;  /* 0x0000004038037223 */ /* 0x080fe20000000003 */
[-C--:B------:R-:W-:Y:S01]  /*14320*/  FFMA R27, R60, R64.reuse, R27 ;  /* 0x000000403c1b7223 */ /* 0x080fe2000000001b */
[----:B------:R-:W-:Y:S01]  /*14330*/  FFMA R29, R10, R64, R29 ;  /* 0x000000400a1d7223 */ /* 0x000fe2000000001d */
[----:B------:R-:W-:Y:S01]  /*14340*/  FFMA R4, -R2, R31, R15 ;  /* 0x0000001f02047223 */ /* 0x000fe2000000010f */
[----:B------:R-:W-:Y:S01]  /*14350*/  BSSY.RECONVERGENT B2, `(.L_x_436) ;  /* 0x000000c000027945 */ /* 0x000fe20003800200 */
[----:B------:R-:W-:Y:S01]  /*14360*/  FFMA R49, RZ, R50, R49 ;  /* 0x00000032ff317223 */ /* 0x000fe20000000031 */
[----:B------:R-:W-:Y:S01]  /*14370*/  FFMA R51, RZ, R52, R51 ;  /* 0x00000034ff337223 */ /* 0x000fe20000000033 */
[----:B------:R-:W-:Y:S01]  /*14380*/  FADD R47, R30, R3 ;  /* 0x000000031e2f7221 */ /* 0x000fe20000000000 */
[----:B------:R-:W-:Y:S01]  /*14390*/  FADD R46, R32, R27 ;  /* 0x0000001b202e7221 */ /* 0x000fe20000000000 */
[----:B------:R-:W-:Y:S01]  /*143a0*/  FADD R48, R48, R29 ;  /* 0x0000001d30307221 */ /* 0x000fe20000000000 */
[----:B------:R-:W-:Y:S01]  /*143b0*/  FFMA R4, R0, R4, R31 ;  /* 0x0000000400047223 */ /* 0x000fe2000000001f */
[----:B-1----:R-:W-:Y:S06]  /*143c0*/  @!P0 BRA `(.L_x_437) ;  /* 0x0000000000108947 */ /* 0x002fec0003800000 */
[----:B------:R-:W-:Y:S02]  /*143d0*/  MOV R16, R2 ;  /* 0x0000000200107202 */ /* 0x000fe40000000f00 */
[----:B------:R-:W-:-:S07]  /*143e0*/  MOV R26, 0x14400 ;  /* 0x00014400001a7802 */ /* 0x000fce0000000f00 */
[----:B--23--:R-:W-:Y:S05]  /*143f0*/  CALL.REL.NOINC `($__internal_7_$__cuda_sm3x_div_rn_noftz_f32_slowpath) ;  /* 0x0000002000e07944 */ /* 0x00cfea0003c00000 */
[----:B------:R-:W-:-:S07]  /*14400*/  MOV R4, R15 ;  /* 0x0000000f00047202 */ /* 0x000fce0000000f00 */
.L_x_437:
[----:B------:R-:W-:Y:S05]  /*14410*/  BSYNC.RECONVERGENT B2 ;  /* 0x0000000000027941 */ /* 0x000fea0003800200 */
.L_x_436:
        /* <DEDUP_REMOVED lines=12> */
[----:B--23--:R-:W-:Y:S05]  /*144e0*/  CALL.REL.NOINC `($__internal_7_$__cuda_sm3x_div_rn_noftz_f32_slowpath) ;  /* 0x0000002000a47944 */ /* 0x00cfea0003c00000 */
[----:B------:R-:W-:-:S07]  /*144f0*/  MOV R0, R15 ;  /* 0x0000000f00007202 */ /* 0x000fce0000000f00 */
.L_x_439:
[----:B------:R-:W-:Y:S05]  /*14500*/  BSYNC.RECONVERGENT B2 ;  /* 0x0000000000027941 */ /* 0x000fea0003800200 */
.L_x_438:
[----:B------:R-:W0:Y:S01]  /*14510*/  MUFU.RCP R3, R2 ;  /* 0x0000000200037308 */ /* 0x000e220000001000 */
[----:B------:R-:W-:Y:S07]  /*14520*/  BSSY.RECONVERGENT B2, `(.L_x_440) ;  /* 0x000000d000027945 */ /* 0x000fee0003800200 */
[----:B------:R-:W1:Y:S01]  /*14530*/  FCHK P0, RZ, R2 ;  /* 0x00000002ff007302 */ /* 0x000e620000000000 */
[----:B0-----:R-:W-:-:S04]  /*14540*/  FFMA R6, -R2, R3, 1 ;  /* 0x3f80000002067423 */ /* 0x001fc80000000103 */
[----:B------:R-:W-:-:S04]  /*14550*/  FFMA R14, R3, R6, R3 ;  /* 0x00000006030e7223 */ /* 0x000fc80000000003 */
[----:B------:R-:W-:-:S04]  /*14560*/  FFMA R3, RZ, R14, RZ ;  /* 0x0000000eff037223 */ /* 0x000fc800000000ff */
[----:B------:R-:W-:-:S04]  /*14570*/  FFMA R6, -R2, R3, RZ ;  /* 0x0000000302067223 */ /* 0x000fc800000001ff */
[----:B------:R-:W-:Y:S01]  /*14580*/  FFMA R6, R14, R6, R3 ;  /* 0x000000060e067223 */ /* 0x000fe20000000003 */
[----:B-1----:R-:W-:Y:S06]  /*14590*/  @!P0 BRA `(.L_x_441) ;  /* 0x0000000000148947 */ /* 0x002fec0003800000 */
[----:B------:R-:W-:Y:S01]  /*145a0*/  HFMA2 R15, -RZ, RZ, 0, 0 ;  /* 0x00000000ff0f7431 */ /* 0x000fe200000001ff */
[----:B------:R-:W-:Y:S02]  /*145b0*/  MOV R16, R2 ;  /* 0x0000000200107202 */ /* 0x000fe40000000f00 */
[----:B------:R-:W-:-:S07]  /*145c0*/  MOV R26, 0x145e0 ;  /* 0x000145e0001a7802 */ /* 0x000fce0000000f00 */
[----:B--23--:R-:W-:Y:S05]  /*145d0*/  CALL.REL.NOINC `($__internal_7_$__cuda_sm3x_div_rn_noftz_f32_slowpath) ;  /* 0x0000002000687944 */ /* 0x00cfea0003c00000 */
[----:B------:R-:W-:-:S07]  /*145e0*/  MOV R6, R15 ;  /* 0x0000000f00067202 */ /* 0x000fce0000000f00 */
.L_x_441:
[----:B------:R-:W-:Y:S05]  /*145f0*/  BSYNC.RECONVERGENT B2 ;  /* 0x0000000000027941 */ /* 0x000fea0003800200 */
.L_x_440:
[----:B------:R-:W0:Y:S01]  /*14600*/  LDC.64 R26, c[0x0][0x510] ;  /* 0x00014400ff1a7b82 */ /* 0x000e220000000a00 */
[----:B------:R-:W1:Y:S01]  /*14610*/  LDCU.64 UR4, c[0x0][0x508] ;  /* 0x0000a100ff0477ac */ /* 0x000e620008000a00 */
[----:B------:R-:W4:Y:S06]  /*14620*/  LDCU.64 UR6, c[0x0][0x498] ;  /* 0x00009300ff0677ac */ /* 0x000f2c0008000a00 */
[----:B------:R-:W5:Y:S01]  /*14630*/  LDC.64 R44, c[0x0][0x4a0] ;  /* 0x00012800ff2c7b82 */ /* 0x000f620000000a00 */
[----:B0-----:R-:W-:-:S05]  /*14640*/  IMAD R26, R69, R26, RZ ;  /* 0x0000001a451a7224 */ /* 0x001fca00078e02ff */
[----:B------:R-:W-:Y:S01]  /*14650*/  LEA R2, R27, R26, 0x1 ;  /* 0x0000001a1b027211 */ /* 0x000fe200078e08ff */
[----:B-----5:R-:W-:-:S03]  /*14660*/  IMAD R44, R69, R44, RZ ;  /* 0x0000002c452c7224 */ /* 0x020fc600078e02ff */
[C---:B------:R-:W-:Y:S02]  /*14670*/  IADD3 R14, PT, PT, R2.reuse, -R27, RZ ;  /* 0x8000001b020e7210 */ /* 0x040fe40007ffe0ff */
[----:B-1----:R-:W-:Y:S01]  /*14680*/  IADD3 R2, P0, PT, R2, UR4, RZ ;  /* 0x0000000402027c10 */ /* 0x002fe2000ff1e0ff */
[----:B------:R-:W-:Y:S01]  /*14690*/  IMAD R28, R45, 0x3, R44 ;  /* 0x000000032d1c7824 */ /* 0x000fe200078e022c */
[----:B------:R-:W-:Y:S02]  /*146a0*/  IADD3 R14, P1, PT, R14, UR4, RZ ;  /* 0x000000040e0e7c10 */ /* 0x000fe4000ff3e0ff */
[----:B------:R-:W-:Y:S02]  /*146b0*/  IADD3.X R3, PT, PT, RZ, UR5, RZ, P0, !PT ;  /* 0x00000005ff037c10 */ /* 0x000fe400087fe4ff */
[----:B------:R-:W-:Y:S01]  /*146c0*/  IADD3 R26, P0, PT, R26, UR4, RZ ;  /* 0x000000041a1a7c10 */ /* 0x000fe2000ff1e0ff */
[----:B------:R-:W0:Y:S01]  /*146d0*/  LDCU UR4, c[0x0][0x540] ;  /* 0x0000a800ff0477ac */ /* 0x000e220008000800 */
[----:B------:R-:W-:Y:S01]  /*146e0*/  IADD3 R30, PT, PT, R28, -R45, RZ ;  /* 0x8000002d1c1e7210 */ /* 0x000fe20007ffe0ff */
[----:B------:R1:W-:Y:S01]  /*146f0*/  REDG.E.ADD.F32.FTZ.RN.STRONG.GPU desc[UR20][R2.64], R141 ;  /* 0x0000008d020079a6 */ /* 0x0003e2000c12f314 */
[----:B------:R-:W-:-:S02]  /*14700*/  IADD3.X R27, PT, PT, RZ, UR5, RZ, P0, !PT ;  /* 0x00000005ff1b7c10 */ /* 0x000fc400087fe4ff */
[----:B----4-:R-:W-:Y:S02]  /*14710*/  IADD3 R28, P0, PT, R28, UR6, RZ ;  /* 0x000000061c1c7c10 */ /* 0x010fe4000ff1e0ff */
[C---:B------:R-:W-:Y:S02]  /*14720*/  IADD3 R32, PT, PT, R30.reuse, -R45, RZ ;  /* 0x8000002d1e207210 */ /* 0x040fe40007ffe0ff */
[----:B------:R-:W-:Y:S02]  /*14730*/  IADD3.X R15, PT, PT, RZ, UR5, RZ, P1, !PT ;  /* 0x00000005ff0f7c10 */ /* 0x000fe40008ffe4ff */
[----:B------:R-:W-:Y:S02]  /*14740*/  IADD3 R30, P1, PT, R30, UR6, RZ ;  /* 0x000000061e1e7c10 */ /* 0x000fe4000ff3e0ff */
[----:B------:R-:W-:Y:S01]  /*14750*/  IADD3.X R29, PT, PT, RZ, UR7, RZ, P0, !PT ;  /* 0x00000007ff1d7c10 */ /* 0x000fe200087fe4ff */
[----:B------:R4:W-:Y:S01]  /*14760*/  REDG.E.ADD.F32.FTZ.RN.STRONG.GPU desc[UR20][R14.64], R121 ;  /* 0x000000790e0079a6 */ /* 0x0009e2000c12f314 */
[----:B------:R-:W-:-:S02]  /*14770*/  IADD3 R32, P0, PT, R32, UR6, RZ ;  /* 0x0000000620207c10 */ /* 0x000fc4000ff1e0ff */
[----:B------:R-:W-:Y:S01]  /*14780*/  IADD3 R44, P2, PT, R44, UR6, RZ ;  /* 0x000000062c2c7c10 */ /* 0x000fe2000ff5e0ff */
[----:B------:R0:W-:Y:S01]  /*14790*/  REDG.E.ADD.F32.FTZ.RN.STRONG.GPU desc[UR20][R26.64], R119 ;  /* 0x000000771a0079a6 */ /* 0x0001e2000c12f314 */
[----:B------:R-:W-:Y:S02]  /*147a0*/  IADD3.X R31, PT, PT, RZ, UR7, RZ, P1, !PT ;  /* 0x00000007ff1f7c10 */ /* 0x000fe40008ffe4ff */
[----:B------:R-:W-:Y:S01]  /*147b0*/  IADD3.X R33, PT, PT, RZ, UR7, RZ, P0, !PT ;  /* 0x00000007ff217c10 */ /* 0x000fe200087fe4ff */
[----:B------:R0:W-:Y:S01]  /*147c0*/  REDG.E.ADD.F32.FTZ.RN.STRONG.GPU desc[UR20][R28.64], R117 ;  /* 0x000000751c0079a6 */ /* 0x0001e2000c12f314 */
[----:B------:R-:W-:-:S03]  /*147d0*/  IADD3.X R45, PT, PT, RZ, UR7, RZ, P2, !PT ;  /* 0x00000007ff2d7c10 */ /* 0x000fc600097fe4ff */
[----:B------:R0:W-:Y:S04]  /*147e0*/  REDG.E.ADD.F32.FTZ.RN.STRONG.GPU desc[UR20][R30.64], R116 ;  /* 0x000000741e0079a6 */ /* 0x0001e8000c12f314 */
[----:B------:R0:W-:Y:S04]  /*147f0*/  REDG.E.ADD.F32.FTZ.RN.STRONG.GPU desc[UR20][R32.64], R115 ;  /* 0x00000073200079a6 */ /* 0x0001e8000c12f314 */
[----:B------:R0:W-:Y:S01]  /*14800*/  REDG.E.ADD.F32.FTZ.RN.STRONG.GPU desc[UR20][R44.64], R114 ;  /* 0x000000722c0079a6 */ /* 0x0001e2000c12f314 */
[----:B-1----:R-:W-:Y:S01]  /*14810*/  FMUL R3, R47, R4 ;  /* 0x000000042f037220 */ /* 0x002fe20000400000 */
[C---:B------:R-:W-:Y:S01]  /*14820*/  FMUL R2, R61.reuse, R0 ;  /* 0x000000003d027220 */ /* 0x040fe20000400000 */
[----:B------:R-:W-:-:S02]  /*14830*/  FMUL R4, R61, R4 ;  /* 0x000000043d047220 */ /* 0x000fc40000400000 */
[----:B------:R-:W-:Y:S01]  /*14840*/  FFMA R3, R46, -R0, -R3 ;  /* 0x800000002e037223 */ /* 0x000fe20000000803 */
[-C--:B------:R-:W-:Y:S01]  /*14850*/  FMUL R0, R11, R2.reuse ;  /* 0x000000020b007220 */ /* 0x080fe20000400000 */
[-C--:B------:R-:W-:Y:S01]  /*14860*/  FMUL R11, R58, R2.reuse ;  /* 0x000000023a0b7220 */ /* 0x080fe20000400000 */
[----:B----4-:R-:W-:Y:S02]  /*14870*/  FMUL R15, R60, R2 ;  /* 0x000000023c0f7220 */ /* 0x010fe40000400000 */
[----:B------:R-:W-:Y:S01]  /*14880*/  FFMA R2, R9, R4, R0 ;  /* 0x0000000409027223 */ /* 0x000fe20000000000 */
[----:B------:R-:W-:Y:S01]  /*14890*/  FMUL R0, R61, R6 ;  /* 0x000000063d007220 */ /* 0x000fe20000400000 */
[-C--:B------:R-:W-:Y:S01]  /*148a0*/  FFMA R11, R54, R4.reuse, R11 ;  /* 0x00000004360b7223 */ /* 0x080fe2000000000b */
[----:B------:R-:W-:Y:S01]  /*148b0*/  FFMA R15, R56, R4, R15 ;  /* 0x00000004380f7223 */ /* 0x000fe2000000000f */
[----:B------:R-:W-:Y:S01]  /*148c0*/  FFMA R6, R48, -R6, R3 ;  /* 0x8000000630067223 */ /* 0x000fe20000000003 */
[-C--:B------:R-:W-:Y:S01]  /*148d0*/  FFMA R2, R7, R0.reuse, R2 ;  /* 0x0000000007027223 */ /* 0x080fe20000000002 */
[-C--:B------:R-:W-:Y:S01]  /*148e0*/  FFMA R4, R8, R0.reuse, R11 ;  /* 0x0000000008047223 */ /* 0x080fe2000000000b */
[----:B------:R-:W-:Y:S01]  /*148f0*/  FFMA R0, R10, R0, R15 ;  /* 0x000000000a007223 */ /* 0x000fe2000000000f */
[----:B0-----:R-:W-:Y:S01]  /*14900*/  UISETP.NE.AND UP0, UPT, UR4, URZ, UPT ;  /* 0x000000ff0400728c */ /* 0x001fe2000bf05270 */
[-C--:B------:R-:W-:Y:S01]  /*14910*/  FFMA R2, R5, R6.reuse, R2 ;  /* 0x0000000605027223 */ /* 0x080fe20000000002 */
[-C--:B------:R-:W-:Y:S01]  /*14920*/  FFMA R4, R13, R6.reuse, R4 ;  /* 0x000000060d047223 */ /* 0x080fe20000000004 */
[----:B------:R-:W-:-:S02]  /*14930*/  FFMA R0, R25, R6, R0 ;  /* 0x0000000619007223 */ /* 0x000fc40000000000 */
[----:B------:R-:W-:Y:S01]  /*14940*/  FADD R2, R35, R2 ;  /* 0x0000000223027221 */ /* 0x000fe20000000000 */
[----:B------:R-:W-:Y:S01]  /*14950*/  FADD R3, R49, R4 ;  /* 0x0000000431037221 */ /* 0x000fe20000000000 */
[----:B------:R-:W-:Y:S02]  /*14960*/  FADD R0, R51, R0 ;  /* 0x0000000033007221 */ /* 0x000fe40000000000 */
[----:B------:R-:W-:Y:S01]  /*14970*/  FADD R77, R2, R77 ;  /* 0x0000004d024d7221 */ /* 0x000fe20000000000 */
[----:B------:R-:W-:Y:S01]  /*14980*/  FADD R76, R3, R76 ;  /* 0x0000004c034c7221 */ /* 0x000fe20000000000 */
[----:B------:R-:W-:Y:S01]  /*14990*/  FADD R75, R0, R75 ;  /* 0x0000004b004b7221 */ /* 0x000fe20000000000 */
[----:B------:R-:W-:Y:S06]  /*149a0*/  BRA.U !UP0, `(.L_x_442) ;  /* 0x0000001508a07547 */ /* 0x000fec000b800000 */
[----:B------:R-:W-:-:S09]  /*149b0*/  UISETP.NE.AND UP0, UPT, UR4, 0x1, UPT ;  /* 0x000000010400788c */ /* 0x000fd2000bf05270 */
[----:B------:R-:W-:Y:S05]  /*149c0*/  BRA.U !UP0, `(.L_x_443) ;  /* 0x0000001108507547 */ /* 0x000fea000b800000 */
[----:B------:R-:W-:-:S09]  /*149d0*/  UISETP.GE.U32.AND UP0, UPT, UR4, 0x3, UPT ;  /* 0x000000030400788c */ /* 0x000fd2000bf06070 */
[----:B------:R-:W-:Y:S05]  /*149e0*/  BRA.U !UP0, `(.L_x_444) ;  /* 0x0000000508dc7547 */ /* 0x000fea000b800000 */
[----:B------:R-:W0:Y:S01]  /*149f0*/  LDC.64 R30, c[0x0][0x430] ;  /* 0x00010c00ff1e7b82 */ /* 0x000e220000000a00 */
[----:B------:R-:W1:Y:S07]  /*14a00*/  LDCU.64 UR4, c[0x0][0x428] ;  /* 0x00008500ff0477ac */ /* 0x000e6e0008000a00 */
[----:B------:R-:W4:Y:S01]  /*14a10*/  LDC R3, c[0x0][0x438] ;  /* 0x00010e00ff037b82 */ /* 0x000f220000000800 */
[----:B0-----:R-:W-:-:S04]  /*14a20*/  LEA R0, R31, -R31, 0x4 ;  /* 0x8000001f1f007211 */ /* 0x001fc800078e20ff */
[----:B----4-:R-:W-:Y:S01]  /*14a30*/  LEA R4, R3, R0, 0x1 ;  /* 0x0000000003047211 */ /* 0x010fe200078e08ff */
[----:B------:R-:W-:-:S03]  /*14a40*/  IMAD R0, R69, R30, R0 ;  /* 0x0000001e45007224 */ /* 0x000fc600078e0200 */
[C---:B------:R-:W-:Y:S01]  /*14a50*/  IADD3 R10, PT, PT, R4.reuse, -R3, RZ ;  /* 0x80000003040a7210 */ /* 0x040fe20007ffe0ff */
[----:B------:R-:W-:Y:S01]  /*14a60*/  IMAD R2, R69, R30, R4 ;  /* 0x0000001e45027224 */ /* 0x000fe200078e0204 */
[----:B------:R-:W-:-:S03]  /*14a70*/  IADD3 R14, PT, PT, R4, -R31, RZ ;  /* 0x8000001f040e7210 */ /* 0x000fc60007ffe0ff */
[CC--:B------:R-:W-:Y:S01]  /*14a80*/  IMAD R5, R69.reuse, R30.reuse, R10 ;  /* 0x0000001e45057224 */ /* 0x0c0fe200078e020a */
[----:B-1----:R-:W-:Y:S01]  /*14a90*/  IADD3 R2, P0, PT, R2, UR4, RZ ;  /* 0x0000000402027c10 */ /* 0x002fe2000ff1e0ff */
[----:B------:R-:W-:Y:S01]  /*14aa0*/  IMAD R8, R69, R30, R14 ;  /* 0x0000001e45087224 */ /* 0x000fe200078e020e */
[-C--:B------:R-:W-:Y:S02]  /*14ab0*/  IADD3 R10, PT, PT, R10, -R31.reuse, RZ ;  /* 0x8000001f0a0a7210 */ /* 0x080fe40007ffe0ff */
[----:B------:R-:W-:Y:S02]  /*14ac0*/  IADD3 R4, P1, PT, R5, UR4, RZ ;  /* 0x0000000405047c10 */ /* 0x000fe4000ff3e0ff */
[----:B------:R-:W-:Y:S02]  /*14ad0*/  IADD3.X R3, PT, PT, RZ, UR5, RZ, P0, !PT ;  /* 0x00000005ff037c10 */ /* 0x000fe400087fe4ff */
[----:B------:R-:W-:Y:S02]  /*14ae0*/  IADD3 R6, P0, PT, R0, UR4, RZ ;  /* 0x0000000400067c10 */ /* 0x000fe4000ff1e0ff */
[----:B------:R-:W-:Y:S01]  /*14af0*/  IADD3 R14, PT, PT, R14, -R31, RZ ;  /* 0x8000001f0e0e7210 */ /* 0x000fe20007ffe0ff */
[----:B------:R-:W-:Y:S01]  /*14b00*/  REDG.E.ADD.F32.FTZ.RN.STRONG.GPU desc[UR20][R2.64], R113 ;  /* 0x00000071020079a6 */ /* 0x000fe2000c12f314 */
[----:B------:R-:W-:-:S02]  /*14b10*/  IADD3.X R5, PT, PT, RZ, UR5, RZ, P1, !PT ;  /* 0x00000005ff057c10 */ /* 0x000fc40008ffe4ff */
[----:B------:R-:W-:Y:S01]  /*14b20*/  IADD3.X R7, PT, PT, RZ, UR5, RZ, P0, !PT ;  /* 0x00000005ff077c10 */ /* 0x000fe200087fe4ff */
[CC--:B------:R-:W-:Y:S01]  /*14b30*/  IMAD R13, R69.reuse, R30.reuse, R14 ;  /* 0x0000001e450d7224 */ /* 0x0c0fe200078e020e */
[-C--:B------:R-:W-:Y:S01]  /*14b40*/  IADD3 R26, PT, PT, R10, -R31.reuse, RZ ;  /* 0x8000001f0a1a7210 */ /* 0x080fe20007ffe0ff */
[----:B------:R0:W-:Y:S01]  /*14b50*/  REDG.E.ADD.F32.FTZ.RN.STRONG.GPU desc[UR20][R4.64], R112 ;  /* 0x00000070040079a6 */ /* 0x0001e2000c12f314 */
[-C--:B------:R-:W-:Y:S01]  /*14b60*/  IADD3 R16, PT, PT, R0, -R31.reuse, RZ ;  /* 0x8000001f00107210 */ /* 0x080fe20007ffe0ff */
[----:B------:R-:W-:Y:S01]  /*14b70*/  IMAD R0, R69, R30, R10 ;  /* 0x0000001e45007224 */ /* 0x000fe200078e020a */
[----:B------:R-:W-:Y:S01]  /*14b80*/  IADD3 R14, PT, PT, R14, -R31, RZ ;  /* 0x8000001f0e0e7210 */ /* 0x000fe20007ffe0ff */
[----:B------:R1:W-:Y:S01]  /*14b90*/  REDG.E.ADD.F32.FTZ.RN.STRONG.GPU desc[UR20][R6.64], R111 ;  /* 0x0000006f060079a6 */ /* 0x0003e2000c12f314 */
[----:B------:R-:W-:-:S04]  /*14ba0*/  IADD3 R8, P0, PT, R8, UR4, RZ ;  /* 0x0000000408087c10 */ /* 0x000fc8000ff1e0ff */
[----:B------:R-:W-:Y:S02]  /*14bb0*/  IADD3.X R9, PT, PT, RZ, UR5, RZ, P0, !PT ;  /* 0x00000005ff097c10 */ /* 0x000fe400087fe4ff */
[-C--:B0-----:R-:W-:Y:S01]  /*14bc0*/  IADD3 R4, PT, PT, R26, -R31.reuse, RZ ;  /* 0x8000001f1a047210 */ /* 0x081fe20007ffe0ff */
[CC--:B-1----:R-:W-:Y:S01]  /*14bd0*/  IMAD R6, R69.reuse, R30.reuse, R26 ;  /* 0x0000001e45067224 */ /* 0x0c2fe200078e021a */
[-C--:B------:R-:W-:Y:S01]  /*14be0*/  IADD3 R26, PT, PT, R14, -R31.reuse, RZ ;  /* 0x8000001f0e1a7210 */ /* 0x080fe20007ffe0ff */
[----:B------:R0:W-:Y:S01]  /*14bf0*/  REDG.E.ADD.F32.FTZ.RN.STRONG.GPU desc[UR20][R8.64], R110 ;  /* 0x0000006e080079a6 */ /* 0x0001e2000c12f314 */
[----:B------:R-:W-:Y:S01]  /*14c00*/  IADD3 R2, P0, PT, R0, UR4, RZ ;  /* 0x0000000400027c10 */ /* 0x000fe2000ff1e0ff */
[----:B------:R-:W-:Y:S01]  /*14c10*/  IMAD R0, R69, R30, R4 ;  /* 0x0000001e45007224 */ /* 0x000fe200078e0204 */
[-C--:B------:R-:W-:Y:S02]  /*14c20*/  IADD3 R28, PT, PT, R4, -R31.reuse, RZ ;  /* 0x8000001f041c7210 */ /* 0x080fe40007ffe0ff */
[----:B------:R-:W-:-:S02]  /*14c30*/  IADD3 R4, PT, PT, R26, -R31, RZ ;  /* 0x8000001f1a047210 */ /* 0x000fc40007ffe0ff */
[----:B------:R-:W-:Y:S02]  /*14c40*/  IADD3.X R3, PT, PT, RZ, UR5, RZ, P0, !PT ;  /* 0x00000005ff037c10 */ /* 0x000fe400087fe4ff */
[-C--:B------:R-:W-:Y:S01]  /*14c50*/  IADD3 R5, PT, PT, R4, -R31.reuse, RZ ;  /* 0x8000001f04057210 */ /* 0x080fe20007ffe0ff */
[CC--:B------:R-:W-:Y:S01]  /*14c60*/  IMAD R25, R69.reuse, R30.reuse, R4 ;  /* 0x0000001e45197224 */ /* 0x0c0fe200078e0204 */
[----:B------:R-:W-:Y:S01]  /*14c70*/  IADD3 R10, P1, PT, R16, UR4, RZ ;  /* 0x00000004100a7c10 */ /* 0x000fe2000ff3e0ff */
[-C--:B------:R-:W-:Y:S01]  /*14c80*/  IMAD R14, R69, R30.reuse, R14 ;  /* 0x0000001e450e7224 */ /* 0x080fe200078e020e */
[-C--:B0-----:R-:W-:Y:S01]  /*14c90*/  IADD3 R8, PT, PT, R28, -R31.reuse, RZ ;  /* 0x8000001f1c087210 */ /* 0x081fe20007ffe0ff */
[----:B------:R-:W-:Y:S01]  /*14ca0*/  REDG.E.ADD.F32.FTZ.RN.STRONG.GPU desc[UR20][R2.64], R109 ;  /* 0x0000006d020079a6 */ /* 0x000fe2000c12f314 */
[----:B------:R-:W-:Y:S02]  /*14cb0*/  IADD3 R4, P0, PT, R13, UR4, RZ ;  /* 0x000000040d047c10 */ /* 0x000fe4000ff1e0ff */
[-C--:B------:R-:W-:Y:S01]  /*14cc0*/  IADD3 R16, PT, PT, R16, -R31.reuse, RZ ;  /* 0x8000001f10107210 */ /* 0x080fe20007ffe0ff */
[CC--:B------:R-:W-:Y:S01]  /*14cd0*/  IMAD R29, R69.reuse, R30.reuse, R5 ;  /* 0x0000001e451d7224 */ /* 0x0c0fe200078e0205 */
[----:B------:R-:W-:Y:S01]  /*14ce0*/  IADD3 R7, PT, PT, R8, -R31, RZ ;  /* 0x8000001f08077210 */ /* 0x000fe20007ffe0ff */
[----:B------:R-:W-:Y:S01]  /*14cf0*/  IMAD R27, R69, R30, R8 ;  /* 0x0000001e451b7224 */ /* 0x000fe200078e0208 */
[----:B------:R-:W-:-:S02]  /*14d00*/  IADD3.X R5, PT, PT, RZ, UR5, RZ, P0, !PT ;  /* 0x00000005ff057c10 */ /* 0x000fc400087fe4ff */
[----:B------:R-:W-:Y:S02]  /*14d10*/  IADD3 R8, P0, PT, R16, UR4, RZ ;  /* 0x0000000410087c10 */ /* 0x000fe4000ff1e0ff */
[----:B------:R-:W-:Y:S02]  /*14d20*/  IADD3.X R11, PT, PT, RZ, UR5, RZ, P1, !PT ;  /* 0x00000005ff0b7c10 */ /* 0x000fe40008ffe4ff */
[----:B------:R-:W-:Y:S02]  /*14d30*/  IADD3.X R9, PT, PT, RZ, UR5, RZ, P0, !PT ;  /* 0x00000005ff097c10 */ /* 0x000fe400087fe4ff */
[----:B------:R-:W-:Y:S01]  /*14d40*/  IADD3 R14, P0, PT, R14, UR4, RZ ;  /* 0x000000040e0e7c10 */ /* 0x000fe2000ff1e0ff */
[----:B------:R0:W-:Y:S01]  /*14d50*/  REDG.E.ADD.F32.FTZ.RN.STRONG.GPU desc[UR20][R10.64], R108 ;  /* 0x0000006c0a0079a6 */ /* 0x0001e2000c12f314 */
[----:B------:R-:W-:Y:S01]  /*14d60*/  IADD3 R16, PT, PT, R16, -R31, RZ ;  /* 0x8000001f10107210 */ /* 0x000fe20007ffe0ff */
[CC--:B------:R-:W-:Y:S01]  /*14d70*/  IMAD R26, R69.reuse, R30.reuse, R26 ;  /* 0x0000001e451a7224 */ /* 0x0c0fe200078e021a */
[----:B------:R-:W-:Y:S01]  /*14d80*/  IADD3 R6, P1, PT, R6, UR4, RZ ;  /* 0x0000000406067c10 */ /* 0x000fe2000ff3e0ff */
[CC--:B------:R-:W-:Y:S01]  /*14d90*/  IMAD R28, R69.reuse, R30.reuse, R28 ;  /* 0x0000001e451c7224 */ /* 0x0c0fe200078e021c */
[----:B------:R-:W-:Y:S01]  /*14da0*/  IADD3.X R15, PT, PT, RZ, UR5, RZ, P0, !PT ;  /* 0x00000005ff0f7c10 */ /* 0x000fe200087fe4ff */
[----:B------:R-:W-:Y:S01]  /*14db0*/  IMAD R30, R69, R30, R7 ;  /* 0x0000001e451e7224 */ /* 0x000fe200078e0207 */
[----:B------:R-:W-:Y:S01]  /*14dc0*/  IADD3.X R7, PT, PT, RZ, UR5, RZ, P1, !PT ;  /* 0x00000005ff077c10 */ /* 0x000fe20008ffe4ff */
[----:B------:R1:W-:Y:S01]  /*14dd0*/  REDG.E.ADD.F32.FTZ.RN.STRONG.GPU desc[UR20][R4.64], R107 ;  /* 0x0000006b040079a6 */ /* 0x0003e2000c12f314 */
[----:B0-----:R-:W-:-:S03]  /*14de0*/  IADD3 R10, P0, PT, R16, UR4, RZ ;  /* 0x00000004100a7c10 */ /* 0x001fc6000ff1e0ff */
[----:B------:R-:W-:Y:S01]  /*14df0*/  REDG.E.ADD.F32.FTZ.RN.STRONG.GPU desc[UR20][R6.64], R106 ;  /* 0x0000006a060079a6 */ /* 0x000fe2000c12f314 */
[----:B------:R-:W-:Y:S02]  /*14e00*/  IADD3 R16, PT, PT, R16, -R31, RZ ;  /* 0x8000001f10107210 */ /* 0x000fe40007ffe0ff */
[----:B------:R-:W-:Y:S01]  /*14e10*/  IADD3.X R11, PT, PT, RZ, UR5, RZ, P0, !PT ;  /* 0x00000005ff0b7c10 */ /* 0x000fe200087fe4ff */
[----:B------:R0:W-:Y:S01]  /*14e20*/  REDG.E.ADD.F32.FTZ.RN.STRONG.GPU desc[UR20][R8.64], R105 ;  /* 0x00000069080079a6 */ /* 0x0001e2000c12f314 */
[----:B-1----:R-:W-:-:S03]  /*14e30*/  IADD3 R4, P0, PT, R26, UR4, RZ ;  /* 0x000000041a047c10 */ /* 0x002fc6000ff1e0ff */
[----:B------:R1:W-:Y:S01]  /*14e40*/  REDG.E.ADD.F32.FTZ.RN.STRONG.GPU desc[UR20][R14.64], R104 ;  /* 0x000000680e0079a6 */ /* 0x0003e2000c12f314 */
[----:B------:R-:W-:Y:S02]  /*14e50*/  IADD3 R2, P1, PT, R0, UR4, RZ ;  /* 0x0000000400027c10 */ /* 0x000fe4000ff3e0ff */
[----:B------:R-:W-:Y:S02]  /*14e60*/  IADD3.X R5, PT, PT, RZ, UR5, RZ, P0, !PT ;  /* 0x00000005ff057c10 */ /* 0x000fe400087fe4ff */
[----:B0-----:R-:W-:Y:S02]  /*14e70*/  IADD3 R8, P0, PT, R16, UR4, RZ ;  /* 0x0000000410087c10 */ /* 0x001fe4000ff1e0ff */
[----:B------:R-:W-:Y:S02]  /*14e80*/  IADD3.X R3, PT, PT, RZ, UR5, RZ, P1, !PT ;  /* 0x00000005ff037c10 */ /* 0x000fe40008ffe4ff */
[----:B------:R-:W-:Y:S02]  /*14e90*/  IADD3.X R9, PT, PT, RZ, UR5, RZ, P0, !PT ;  /* 0x00000005ff097c10 */ /* 0x000fe400087fe4ff */
[----:B-1----:R-:W-:Y:S01]  /*14ea0*/  IADD3 R14, P0, PT, R25, UR4, RZ ;  /* 0x00000004190e7c10 */ /* 0x002fe2000ff1e0ff */
[----:B------:R0:W-:Y:S01]  /*14eb0*/  REDG.E.ADD.F32.FTZ.RN.STRONG.GPU desc[UR20][R2.64], R103 ;  /* 0x00000067020079a6 */ /* 0x0001e2000c12f314 */
[----:B------:R-:W-:-:S02]  /*14ec0*/  IADD3 R6, P1, PT, R28, UR4, RZ ;  /* 0x000000041c067c10 */ /* 0x000fc4000ff3e0ff */
[-C--:B------:R-:W-:Y:S01]  /*14ed0*/  IADD3 R16, PT, PT, R16, -R31.reuse, RZ ;  /* 0x8000001f10107210 */ /* 0x080fe20007ffe0ff */
[----:B------:R1:W-:Y:S01]  /*14ee0*/  REDG.E.ADD.F32.FTZ.RN.STRONG.GPU desc[UR20][R10.64], R102 ;  /* 0x000000660a0079a6 */ /* 0x0003e2000c12f314 */
[----:B------:R-:W-:Y:S02]  /*14ef0*/  IADD3.X R15, PT, PT, RZ, UR5, RZ, P0, !PT ;  /* 0x00000005ff0f7c10 */ /* 0x000fe400087fe4ff */
[----:B------:R-:W-:Y:S01]  /*14f00*/  IADD3.X R7, PT, PT, RZ, UR5, RZ, P1, !PT ;  /* 0x00000005ff077c10 */ /* 0x000fe20008ffe4ff */
[----:B------:R4:W-:Y:S01]  /*14f10*/  REDG.E.ADD.F32.FTZ.RN.STRONG.GPU desc[UR20][R4.64], R101 ;  /* 0x00000065040079a6 */ /* 0x0009e2000c12f314 */
[C---:B------:R-:W-:Y:S02]  /*14f20*/  IADD3 R26, PT, PT, R16.reuse, -R31, RZ ;  /* 0x8000001f101a7210 */ /* 0x040fe40007ffe0ff */
[----:B0-----:R-:W-:Y:S01]  /*14f30*/  IADD3 R2, P0, PT, R27, UR4, RZ ;  /* 0x000000041b027c10 */ /* 0x001fe2000ff1e0ff */
[----:B------:R0:W-:Y:S01]  /*14f40*/  REDG.E.ADD.F32.FTZ.RN.STRONG.GPU desc[UR20][R6.64], R100 ;  /* 0x00000064060079a6 */ /* 0x0001e2000c12f314 */
[----:B-1----:R-:W-:-:S03]  /*14f50*/  IADD3 R10, P1, PT, R16, UR4, RZ ;  /* 0x00000004100a7c10 */ /* 0x002fc6000ff3e0ff */
[----:B------:R-:W-:Y:S01]  /*14f60*/  REDG.E.ADD.F32.FTZ.RN.STRONG.GPU desc[UR20][R8.64], R94 ;  /* 0x0000005e080079a6 */ /* 0x000fe2000c12f314 */
[----:B------:R-:W-:Y:S02]  /*14f70*/  IADD3.X R3, PT, PT, RZ, UR5, RZ, P0, !PT ;  /* 0x00000005ff037c10 */ /* 0x000fe400087fe4ff */
[----:B------:R-:W-:Y:S01]  /*14f80*/  IADD3.X R11, PT, PT, RZ, UR5, RZ, P1, !PT ;  /* 0x00000005ff0b7c10 */ /* 0x000fe20008ffe4ff */
[----:B------:R-:W-:Y:S01]  /*14f90*/  REDG.E.ADD.F32.FTZ.RN.STRONG.GPU desc[UR20][R14.64], R93 ;  /* 0x0000005d0e0079a6 */ /* 0x000fe2000c12f314 */
[----:B----4-:R-:W-:Y:S02]  /*14fa0*/  IADD3 R4, P0, PT, R29, UR4, RZ ;  /* 0x000000041d047c10 */ /* 0x010fe4000ff1e0ff */
[----:B------:R-:W-:Y:S01]  /*14fb0*/  IADD3 R26, P2, PT, R26, UR4, RZ ;  /* 0x000000041a1a7c10 */ /* 0x000fe2000ff5e0ff */
[----:B------:R1:W-:Y:S01]  /*14fc0*/  REDG.E.ADD.F32.FTZ.RN.STRONG.GPU desc[UR20][R2.64], R92 ;  /* 0x0000005c020079a6 */ /* 0x0003e2000c12f314 */
[----:B0-----:R-:W-:Y:S02]  /*14fd0*/  IADD3 R6, P1, PT, R30, UR4, RZ ;  /* 0x000000041e067c10 */ /* 0x001fe4000ff3e0ff */
[----:B------:R-:W-:Y:S01]  /*14fe0*/  IADD3.X R5, PT, PT, RZ, UR5, RZ, P0, !PT ;  /* 0x00000005ff057c10 */ /* 0x000fe200087fe4ff */
[----:B------:R-:W-:Y:S01]  /*14ff0*/  REDG.E.ADD.F32.FTZ.RN.STRONG.GPU desc[UR20][R10.64], R91 ;  /* 0x0000005b0a0079a6 */ /* 0x000fe2000c12f314 */
[----:B------:R-:W-:-:S02]  /*15000*/  IADD3.X R7, PT, PT, RZ, UR5, RZ, P1, !PT ;  /* 0x00000005ff077c10 */ /* 0x000fc40008ffe4ff */
[----:B------:R-:W-:Y:S01]  /*15010*/  IADD3.X R27, PT, PT, RZ, UR5, RZ, P2, !PT ;  /* 0x00000005ff1b7c10 */ /* 0x000fe200097fe4ff */
[----:B------:R0:W-:Y:S01]  /*15020*/  REDG.E.ADD.F32.FTZ.RN.STRONG.GPU desc[UR20][R4.64], R90 ;  /* 0x0000005a040079a6 */ /* 0x0001e2000c12f314 */
[----:B------:R-:W-:Y:S02]  /*15030*/  HFMA2 R13, -RZ, RZ, 0, 0 ;  /* 0x00000000ff0d7431 */ /* 0x000fe400000001ff */
[----:B------:R-:W-:Y:S01]  /*15040*/  HFMA2 R25, -RZ, RZ, 0, 0 ;  /* 0x00000000ff197431 */ /* 0x000fe200000001ff */
[----:B------:R4:W-:Y:S01]  /*15050*/  REDG.E.ADD.F32.FTZ.RN.STRONG.GPU desc[UR20][R6.64], R89 ;  /* 0x00000059060079a6 */ /* 0x0009e2000c12f314 */
[----:B------:R-:W-:Y:S01]  /*15060*/  HFMA2 R35, -RZ, RZ, 0, 0 ;  /* 0x00000000ff237431 */ /* 0x000fe200000001ff */
[----:B------:R-:W-:Y:S02]  /*15070*/  MOV R0, RZ ;  /* 0x000000ff00007202 */ /* 0x000fe40000000f00 */
[----:B------:R-:W-:Y:S01]  /*15080*/  CS2R R28, SRZ ;  /* 0x00000000001c7805 */ /* 0x000fe2000001ff00 */
[----:B------:R5:W-:Y:S01]  /*15090*/  REDG.E.ADD.F32.FTZ.RN.STRONG.GPU desc[UR20][R26.64], R88 ;  /* 0x000000581a0079a6 */ /* 0x000be2000c12f314 */
[----:B------:R-:W-:-:S02]  /*150a0*/  MOV R16, RZ ;  /* 0x000000ff00107202 */ /* 0x000fc40000000f00 */
[----:B------:R-:W-:Y:S02]  /*150b0*/  CS2R R30, SRZ ;  /* 0x00000000001e7805 */ /* 0x000fe4000001ff00 */
[----:B------:R-:W-:Y:S02]  /*150c0*/  CS2R R32, SRZ ;  /* 0x0000000000207805 */ /* 0x000fe4000001ff00 */
[----:B------:R-:W-:Y:S02]  /*150d0*/  CS2R R44, SRZ ;  /* 0x00000000002c7805 */ /* 0x000fe4000001ff00 */
[----:B-1----:R-:W-:Y:S02]  /*150e0*/  CS2R R2, SRZ ;  /* 0x0000000000027805 */ /* 0x002fe4000001ff00 */
[----:B0-----:R-:W-:Y:S02]  /*150f0*/  CS2R R4, SRZ ;  /* 0x0000000000047805 */ /* 0x001fe4000001ff00 */
[----:B------:R-:W-:-:S02]  /*15100*/  CS2R R8, SRZ ;  /* 0x0000000000087805 */ /* 0x000fc4000001ff00 */
[----:B----4-:R-:W-:Y:S02]  /*15110*/  CS2R R6, SRZ ;  /* 0x0000000000067805 */ /* 0x010fe4000001ff00 */
[----:B------:R-:W-:Y:S02]  /*15120*/  CS2R R10, SRZ ;  /* 0x00000000000a7805 */ /* 0x000fe4000001ff00 */
[----:B------:R-:W-:Y:S02]  /*15130*/  CS2R R14, SRZ ;  /* 0x00000000000e7805 */ /* 0x000fe4000001ff00 */
[----:B-----5:R-:W-:Y:S01]  /*15140*/  CS2R R26, SRZ ;  /* 0x00000000001a7805 */ /* 0x020fe2000001ff00 */
[----:B------:R-:W-:Y:S06]  /*15150*/  BRA `(.L_x_445) ;  /* 0x0000000000ac7947 */ /* 0x000fec0003800000 */
.L_x_444:
[----:B------:R-:W-:Y:S01]  /*15160*/  FADD R0, RZ, R17 ;  /* 0x00000011ff007221 */ /* 0x000fe20000000000 */
[----:B------:R-:W-:Y:S01]  /*15170*/  FADD R33, RZ, R24 ;  /* 0x00000018ff217221 */ /* 0x000fe20000000000 */
[----:B------:R-:W-:Y:S02]  /*15180*/  HFMA2 R24, -RZ, RZ, 0, 0 ;  /* 0x00000000ff187431 */ /* 0x000fe400000001ff */
[----:B------:R-:W-:Y:S01]  /*15190*/  FADD R13, RZ, R12 ;  /* 0x0000000cff0d7221 */ /* 0x000fe20000000000 */
[----:B------:R-:W-:Y:S02]  /*151a0*/  HFMA2 R17, -RZ, RZ, 0, 0 ;  /* 0x00000000ff117431 */ /* 0x000fe400000001ff */
        /* <DEDUP_REMOVED lines=24> */
[----:B------:R-:W-:-:S02]  /*15330*/  MOV R34, RZ ;  /* 0x000000ff00227202 */ /* 0x000fc40000000f00 */
        /* <DEDUP_REMOVED lines=12> */
[----:B------:R-:W-:-:S07]  /*15400*/  CS2R R86, SRZ ;  /* 0x0000000000567805 */ /* 0x000fce000001ff00 */
.L_x_445:
[----:B------:R-:W0:Y:S01]  /*15410*/  LDC.64 R58, c[0x0][0x430] ;  /* 0x00010c00ff3a7b82 */ /* 0x000e220000000a00 */
[----:B------:R-:W1:Y:S01]  /*15420*/  LDCU.64 UR4, c[0x0][0x428] ;  /* 0x00008500ff0477ac */ /* 0x000e620008000a00 */
[----:B------:R-:W-:Y:S01]  /*15430*/  FADD R85, R26, R85 ;  /* 0x000000551a557221 */ /* 0x000fe20000000000 */
[----:B------:R-:W-:Y:S01]  /*15440*/  FADD R83, R14, R83 ;  /* 0x000000530e537221 */ /* 0x000fe20000000000 */
[----:B------:R-:W-:Y:S01]  /*15450*/  FADD R79, R8, R79 ;  /* 0x0000004f084f7221 */ /* 0x000fe20000000000 */
[----:B------:R-:W-:Y:S01]  /*15460*/  FADD R81, R10, R81 ;  /* 0x000000510a517221 */ /* 0x000fe20000000000 */
[----:B------:R-:W-:Y:S01]  /*15470*/  FADD R41, R2, R41 ;  /* 0x0000002902297221 */ /* 0x000fe20000000000 */
[----:B------:R-:W-:Y:S01]  /*15480*/  FADD R43, R6, R43 ;  /* 0x0000002b062b7221 */ /* 0x000fe20000000000 */
[----:B------:R-:W4:Y:S01]  /*15490*/  LDC R53, c[0x0][0x438] ;  /* 0x00010e00ff357b82 */ /* 0x000f220000000800 */
[----:B------:R-:W-:Y:S01]  /*154a0*/  FADD R55, R3, R38 ;  /* 0x0000002603377221 */ /* 0x000fe20000000000 */
[----:B------:R-:W-:Y:S01]  /*154b0*/  FADD R39, R4, R39 ;  /* 0x0000002704277221 */ /* 0x000fe20000000000 */
[----:B------:R-:W-:Y:S01]  /*154c0*/  FADD R57, R5, R40 ;  /* 0x0000002805397221 */ /* 0x000fe20000000000 */
[----:B------:R-:W-:Y:S01]  /*154d0*/  FADD R87, R44, R87 ;  /* 0x000000572c577221 */ /* 0x000fe20000000000 */
[----:B------:R-:W-:Y:S01]  /*154e0*/  FADD R51, R9, R80 ;  /* 0x0000005009337221 */ /* 0x000fe20000000000 */
[----:B------:R-:W-:Y:S01]  /*154f0*/  FADD R27, R27, R86 ;  /* 0x000000561b1b7221 */ /* 0x000fe20000000000 */
[----:B------:R-:W-:Y:S01]  /*15500*/  FADD R47, R11, R82 ;  /* 0x000000520b2f7221 */ /* 0x000fe20000000000 */
[----:B------:R-:W-:Y:S01]  /*15510*/  FADD R49, R15, R84 ;  /* 0x000000540f317221 */ /* 0x000fe20000000000 */
[----:B0-----:R-:W-:-:S04]  /*15520*/  SHF.L.U32 R26, R59, 0x3, RZ ;  /* 0x000000033b1a7819 */ /* 0x001fc800000006ff */
[----:B----4-:R-:W-:Y:S01]  /*15530*/  LEA R14, R53, R26, 0x1 ;  /* 0x0000001a350e7211 */ /* 0x010fe200078e08ff */
[----:B------:R-:W-:-:S03]  /*15540*/  IMAD R26, R69, R58, R26 ;  /* 0x0000003a451a7224 */ /* 0x000fc600078e021a */
[C---:B------:R-:W-:Y:S01]  /*15550*/  IADD3 R10, PT, PT, R14.reuse, -R53, RZ ;  /* 0x800000350e0a7210 */ /* 0x040fe20007ffe0ff */
[-C--:B------:R-:W-:Y:S01]  /*15560*/  IMAD R8, R69, R58.reuse, R14 ;  /* 0x0000003a45087224 */ /* 0x080fe200078e020e */
[-C--:B------:R-:W-:Y:S01]  /*15570*/  IADD3 R14, PT, PT, R14, -R59.reuse, RZ ;  /* 0x8000003b0e0e7210 */ /* 0x080fe20007ffe0ff */
[----:B------:R-:W-:Y:S02]  /*15580*/  FADD R53, R7, R42 ;  /* 0x0000002a07357221 */ /* 0x000fe40000000000 */
[----:B------:R-:W-:Y:S01]  /*15590*/  IMAD R6, R69, R58, R10 ;  /* 0x0000003a45067224 */ /* 0x000fe200078e020a */
[----:B-1----:R-:W-:Y:S02]  /*155a0*/  IADD3 R2, P0, PT, R8, UR4, RZ ;  /* 0x0000000408027c10 */ /* 0x002fe4000ff1e0ff */
[----:B------:R-:W-:Y:S02]  /*155b0*/  IADD3 R10, PT, PT, R10, -R59, RZ ;  /* 0x8000003b0a0a7210 */ /* 0x000fe40007ffe0ff */
[----:B------:R-:W-:-:S02]  /*155c0*/  IADD3.X R3, PT, PT, RZ, UR5, RZ, P0, !PT ;  /* 0x00000005ff037c10 */ /* 0x000fc400087fe4ff */
[----:B------:R-:W-:Y:S02]  /*155d0*/  IADD3 R4, P0, PT, R6, UR4, RZ ;  /* 0x0000000406047c10 */ /* 0x000fe4000ff1e0ff */
[-C--:B------:R-:W-:Y:S01]  /*155e0*/  IADD3 R38, PT, PT, R10, -R59.reuse, RZ ;  /* 0x8000003b0a267210 */ /* 0x080fe20007ffe0ff */
[----:B------:R-:W-:Y:S01]  /*155f0*/  IMAD R8, R69, R58, R14 ;  /* 0x0000003a45087224 */ /* 0x000fe200078e020e */
[----:B------:R-:W-:Y:S01]  /*15600*/  IADD3.X R5, PT, PT, RZ, UR5, RZ, P0, !PT ;  /* 0x00000005ff057c10 */ /* 0x000fe200087fe4ff */
[----:B------:R0:W-:Y:S01]  /*15610*/  REDG.E.ADD.F32.FTZ.RN.STRONG.GPU desc[UR20][R2.64], R87 ;  /* 0x00000057020079a6 */ /* 0x0001e2000c12f314 */
[-C--:B------:R-:W-:Y:S02]  /*15620*/  IADD3 R42, PT, PT, R38, -R59.reuse, RZ ;  /* 0x8000003b262a7210 */ /* 0x080fe40007ffe0ff */
[----:B------:R-:W-:Y:S01]  /*15630*/  IADD3 R6, P0, PT, R26, UR4, RZ ;  /* 0x000000041a067c10 */ /* 0x000fe2000ff1e0ff */
[----:B------:R1:W-:Y:S01]  /*15640*/  REDG.E.ADD.F32.FTZ.RN.STRONG.GPU desc[UR20][R4.64], R27 ;  /* 0x0000001b040079a6 */ /* 0x0003e2000c12f314 */
[----:B------:R-:W-:-:S02]  /*15650*/  IADD3 R14, PT, PT, R14, -R59, RZ ;  /* 0x8000003b0e0e7210 */ /* 0x000fc40007ffe0ff */
[-C--:B------:R-:W-:Y:S01]  /*15660*/  IADD3 R9, PT, PT, R42, -R59.reuse, RZ ;  /* 0x8000003b2a097210 */ /* 0x080fe20007ffe0ff */
[CC--:B------:R-:W-:Y:S01]  /*15670*/  IMAD R42, R69.reuse, R58.reuse, R42 ;  /* 0x0000003a452a7224 */ /* 0x0c0fe200078e022a */
[----:B------:R-:W-:Y:S02]  /*15680*/  IADD3.X R7, PT, PT, RZ, UR5, RZ, P0, !PT ;  /* 0x00000005ff077c10 */ /* 0x000fe400087fe4ff */
[----:B------:R-:W-:Y:S01]  /*15690*/  IADD3 R8, P0, PT, R8, UR4, RZ ;  /* 0x0000000408087c10 */ /* 0x000fe2000ff1e0ff */
[CC--:B0-----:R-:W-:Y:S01]  /*156a0*/  IMAD R2, R69.reuse, R58.reuse, R10 ;  /* 0x0000003a45027224 */ /* 0x0c1fe200078e020a */
[-C--:B------:R-:W-:Y:S01]  /*156b0*/  IADD3 R40, PT, PT, R14, -R59.reuse, RZ ;  /* 0x8000003b0e287210 */ /* 0x080fe20007ffe0ff */
[CC--:B------:R-:W-:Y:S01]  /*156c0*/  IMAD R10, R69.reuse, R58.reuse, R14 ;  /* 0x0000003a450a7224 */ /* 0x0c0fe200078e020e */
[-C--:B------:R-:W-:Y:S01]  /*156d0*/  IADD3 R26, PT, PT, R26, -R59.reuse, RZ ;  /* 0x8000003b1a1a7210 */ /* 0x080fe20007ffe0ff */
[CC--:B------:R-:W-:Y:S01]  /*156e0*/  IMAD R14, R69.reuse, R58.reuse, R38 ;  /* 0x0000003a450e7224 */ /* 0x0c0fe200078e0226 */
[-C--:B------:R-:W-:Y:S01]  /*156f0*/  IADD3 R3, PT, PT, R40, -R59.reuse, RZ ;  /* 0x8000003b28037210 */ /* 0x080fe20007ffe0ff */
[CC--:B------:R-:W-:Y:S01]  /*15700*/  IMAD R38, R69.reuse, R58.reuse, R9 ;  /* 0x0000003a45267224 */ /* 0x0c0fe200078e0209 */
[----:B------:R-:W-:Y:S01]  /*15710*/  IADD3.X R9, PT, PT, RZ, UR5, RZ, P0, !PT ;  /* 0x00000005ff097c10 */ /* 0x000fe200087fe4ff */
[----:B------:R0:W-:Y:S01]  /*15720*/  REDG.E.ADD.F32.FTZ.RN.STRONG.GPU desc[UR20][R6.64], R85 ;  /* 0x00000055060079a6 */ /* 0x0001e2000c12f314 */
[C---:B-1----:R-:W-:Y:S01]  /*15730*/  IADD3 R4, P0, PT, R26.reuse, UR4, RZ ;  /* 0x000000041a047c10 */ /* 0x042fe2000ff1e0ff */
[CC--:B------:R-:W-:Y:S01]  /*15740*/  IMAD R40, R69.reuse, R58.reuse, R40 ;  /* 0x0000003a45287224 */ /* 0x0c0fe200078e0228 */
[----:B------:R-:W-:Y:S01]  /*15750*/  IADD3 R26, PT, PT, R26, -R59, RZ ;  /* 0x8000003b1a1a7210 */ /* 0x000fe20007ffe0ff */
[----:B------:R-:W-:Y:S01]  /*15760*/  IMAD R27, R69, R58, R3 ;  /* 0x0000003a451b7224 */ /* 0x000fe200078e0203 */
[----:B------:R-:W-:Y:S01]  /*15770*/  IADD3.X R5, PT, PT, RZ, UR5, RZ, P0, !PT ;  /* 0x00000005ff057c10 */ /* 0x000fe200087fe4ff */
[----:B------:R1:W-:Y:S01]  /*15780*/  REDG.E.ADD.F32.FTZ.RN.STRONG.GPU desc[UR20][R8.64], R49 ;  /* 0x00000031080079a6 */ /* 0x0003e2000c12f314 */
[----:B------:R-:W-:-:S02]  /*15790*/  IADD3 R10, P0, PT, R10, UR4, RZ ;  /* 0x000000040a0a7c10 */ /* 0x000fc4000ff1e0ff */
        /* <DEDUP_REMOVED lines=13> */
[----:B------:R-:W-:Y:S02]  /*15870*/  IADD3 R40, PT, PT, R26, -R59, RZ ;  /* 0x8000003b1a287210 */ /* 0x000fe40007ffe0ff */
        /* <DEDUP_REMOVED lines=12> */
[----:B------:R0:W-:Y:S01]  /*15940*/  REDG.E.ADD.F32.FTZ.RN.STRONG.GPU desc[UR20][R4.64], R41 ;  /* 0x00000029040079a6 */ /* 0x0001e2000c12f314 */
[----:B------:R-:W-:-:S02]  /*15950*/  IADD3.X R15, PT, PT, RZ, UR5, RZ, P1, !PT ;  /* 0x00000005ff0f7c10 */ /* 0x000fc40008ffe4ff */
[----:B------:R-:W-:Y:S01]  /*15960*/  IADD3.X R27, PT, PT, RZ, UR5, RZ, P2, !PT ;  /* 0x00000005ff1b7c10 */ /* 0x000fe200097fe4ff */
[----:B------:R-:W-:Y:S01]  /*15970*/  REDG.E.ADD.F32.FTZ.RN.STRONG.GPU desc[UR20][R10.64], R57 ;  /* 0x000000390a0079a6 */ /* 0x000fe2000c12f314 */
[----:B------:R-:W-:Y:S01]  /*15980*/  FADD R0, R0, R17 ;  /* 0x0000001100007221 */ /* 0x000fe20000000000 */
[----:B------:R-:W-:Y:S01]  /*15990*/  FADD R18, R25, R18 ;  /* 0x0000001219127221 */ /* 0x000fe20000000000 */
[----:B------:R-:W-:Y:S01]  /*159a0*/  FADD R16, R16, R19 ;  /* 0x0000001310107221 */ /* 0x000fe20000000000 */
[----:B------:R-:W-:Y:S01]  /*159b0*/  REDG.E.ADD.F32.FTZ.RN.STRONG.GPU desc[UR20][R14.64], R39 ;  /* 0x000000270e0079a6 */ /* 0x000fe2000c12f314 */
[----:B------:R-:W-:Y:S01]  /*159c0*/  FADD R32, R32, R37 ;  /* 0x0000002520207221 */ /* 0x000fe20000000000 */
[----:B------:R-:W-:Y:S01]  /*159d0*/  FADD R38, R13, R12 ;  /* 0x0000000c0d267221 */ /* 0x000fe20000000000 */
[----:B------:R-:W-:Y:S01]  /*159e0*/  FADD R20, R29, R20 ;  /* 0x000000141d147221 */ /* 0x000fe20000000000 */
[----:B------:R4:W-:Y:S01]  /*159f0*/  REDG.E.ADD.F32.FTZ.RN.STRONG.GPU desc[UR20][R26.64], R55 ;  /* 0x000000371a0079a6 */ /* 0x0009e2000c12f314 */
[----:B------:R-:W-:Y:S01]  /*15a00*/  FADD R21, R28, R21 ;  /* 0x000000151c157221 */ /* 0x000fe20000000000 */
[----:B------:R-:W-:Y:S01]  /*15a10*/  FADD R22, R31, R22 ;  /* 0x000000161f167221 */ /* 0x000fe20000000000 */
[----:B------:R-:W-:Y:S01]  /*15a20*/  FADD R23, R30, R23 ;  /* 0x000000171e177221 */ /* 0x000fe20000000000 */
[----:B------:R-:W-:Y:S01]  /*15a30*/  FADD R24, R33, R24 ;  /* 0x0000001821187221 */ /* 0x000fe20000000000 */
[----:B------:R-:W-:Y:S01]  /*15a40*/  FADD R34, R35, R34 ;  /* 0x0000002223227221 */ /* 0x000fe20000000000 */
[----:B------:R-:W-:Y:S01]  /*15a50*/  FADD R36, R45, R36 ;  /* 0x000000242d247221 */ /* 0x000fe20000000000 */
[----:B------:R-:W-:-:S02]  /*15a60*/  MOV R25, RZ ;  /* 0x000000ff00197202 */ /* 0x000fc40000000f00 */
[----:B-1----:R-:W-:Y:S02]  /*15a70*/  CS2R R2, SRZ ;  /* 0x0000000000027805 */ /* 0x002fe4000001ff00 */
[----:B------:R-:W-:Y:S02]  /*15a80*/  MOV R17, RZ ;  /* 0x000000ff00117202 */ /* 0x000fe40000000f00 */
[----:B0-----:R-:W-:Y:S02]  /*15a90*/  CS2R R4, SRZ ;  /* 0x0000000000047805 */ /* 0x001fe4000001ff00 */
[----:B------:R-:W-:Y:S02]  /*15aa0*/  MOV R19, RZ ;  /* 0x000000ff00137202 */ /* 0x000fe40000000f00 */
[----:B----4-:R-:W-:Y:S02]  /*15ab0*/  MOV R27, RZ ;  /* 0x000000ff001b7202 */ /* 0x010fe40000000f00 */
[----:B------:R-:W-:-:S02]  /*15ac0*/  MOV R7, RZ ;  /* 0x000000ff00077202 */ /* 0x000fc40000000f00 */
[----:B------:R-:W-:Y:S02]  /*15ad0*/  MOV R9, RZ ;  /* 0x000000ff00097202 */ /* 0x000fe40000000f00 */
[----:B------:R-:W-:Y:S02]  /*15ae0*/  MOV R11, RZ ;  /* 0x000000ff000b7202 */ /* 0x000fe40000000f00 */
[----:B------:R-:W-:Y:S01]  /*15af0*/  MOV R37, RZ ;  /* 0x000000ff00257202 */ /* 0x000fe20000000f00 */
[----:B------:R-:W-:Y:S06]  /*15b00*/  BRA `(.L_x_446) ;  /* 0x0000000000587947 */ /* 0x000fec0003800000 */
.L_x_443:
[----:B------:R-:W-:Y:S01]  /*15b10*/  FADD R27, RZ, R18 ;  /* 0x00000012ff1b7221 */ /* 0x000fe20000000000 */
[----:B------:R-:W-:Y:S01]  /*15b20*/  FADD R7, RZ, R24 ;  /* 0x00000018ff077221 */ /* 0x000fe20000000000 */
[----:B------:R-:W-:Y:S01]  /*15b30*/  FADD R11, RZ, R36 ;  /* 0x00000024ff0b7221 */ /* 0x000fe20000000000 */
[----:B------:R-:W-:Y:S02]  /*15b40*/  HFMA2 R38, -RZ, RZ, 0, 0 ;  /* 0x00000000ff267431 */ /* 0x000fe400000001ff */
[----:B------:R-:W-:Y:S01]  /*15b50*/  FADD R3, RZ, R20 ;  /* 0x00000014ff037221 */ /* 0x000fe20000000000 */
[----:B------:R-:W-:Y:S02]  /*15b60*/  HFMA2 R18, -RZ, RZ, 0, 0 ;  /* 0x00000000ff127431 */ /* 0x000fe400000001ff */
[----:B------:R-:W-:Y:S01]  /*15b70*/  FADD R4, RZ, R21 ;  /* 0x00000015ff047221 */ /* 0x000fe20000000000 */
[----:B------:R-:W-:Y:S02]  /*15b80*/  HFMA2 R24, -RZ, RZ, 0, 0 ;  /* 0x00000000ff187431 */ /* 0x000fe400000001ff */
[----:B------:R-:W-:Y:S01]  /*15b90*/  FADD R5, RZ, R22 ;  /* 0x00000016ff057221 */ /* 0x000fe20000000000 */
[----:B------:R-:W-:-:S02]  /*15ba0*/  HFMA2 R36, -RZ, RZ, 0, 0 ;  /* 0x00000000ff247431 */ /* 0x000fc400000001ff */
[----:B------:R-:W-:Y:S01]  /*15bb0*/  FADD R2, RZ, R23 ;  /* 0x00000017ff027221 */ /* 0x000fe20000000000 */
[----:B------:R-:W-:Y:S01]  /*15bc0*/  FADD R9, RZ, R34 ;  /* 0x00000022ff097221 */ /* 0x000fe20000000000 */
[----:B------:R-:W-:Y:S01]  /*15bd0*/  FADD R25, RZ, R12 ;  /* 0x0000000cff197221 */ /* 0x000fe20000000000 */
[----:B------:R-:W-:Y:S01]  /*15be0*/  FADD R17, RZ, R17 ;  /* 0x00000011ff117221 */ /* 0x000fe20000000000 */
[----:B------:R-:W-:Y:S01]  /*15bf0*/  FADD R19, RZ, R19 ;  /* 0x00000013ff137221 */ /* 0x000fe20000000000 */
[----:B------:R-:W-:Y:S01]  /*15c00*/  FADD R37, RZ, R37 ;  /* 0x00000025ff257221 */ /* 0x000fe20000000000 */
[----:B------:R-:W-:Y:S02]  /*15c10*/  MOV R0, RZ ;  /* 0x000000ff00007202 */ /* 0x000fe40000000f00 */
[----:B------:R-:W-:Y:S02]  /*15c20*/  CS2R R20, SRZ ;  /* 0x0000000000147805 */ /* 0x000fe4000001ff00 */
[----:B------:R-:W-:-:S02]  /*15c30*/  MOV R16, RZ ;  /* 0x000000ff00107202 */ /* 0x000fc40000000f00 */
[----:B------:R-:W-:Y:S02]  /*15c40*/  CS2R R22, SRZ ;  /* 0x0000000000167805 */ /* 0x000fe4000001ff00 */
[----:B------:R-:W-:Y:S02]  /*15c50*/  MOV R34, RZ ;  /* 0x000000ff00227202 */ /* 0x000fe40000000f00 */
[----:B------:R-:W-:-:S07]  /*15c60*/  MOV R32, RZ ;  /* 0x000000ff00207202 */ /* 0x000fce0000000f00 */
.L_x_446:
[----:B------:R-:W0:Y:S01]  /*15c70*/  LDCU.64 UR6, c[0x0][0x430] ;  /* 0x00008600ff0677ac */ /* 0x000e220008000a00 */
[----:B------:R-:W-:Y:S01]  /*15c80*/  FADD R23, R2, R23 ;  /* 0x0000001702177221 */ /* 0x000fe20000000000 */
[----:B------:R-:W-:Y:S01]  /*15c90*/  FADD R13, R11, R36 ;  /* 0x000000240b0d7221 */ /* 0x000fe20000000000 */
[----:B------:R-:W-:Y:S01]  /*15ca0*/  FADD R31, R5, R22 ;  /* 0x00000016051f7221 */ /* 0x000fe20000000000 */
[----:B------:R-:W1:Y:S01]  /*15cb0*/  LDCU UR8, c[0x0][0x438] ;  /* 0x00008700ff0877ac */ /* 0x000e620008000800 */
[----:B------:R-:W-:Y:S01]  /*15cc0*/  FADD R35, R3, R20 ;  /* 0x0000001403237221 */ /* 0x000fe20000000000 */
[----:B------:R-:W-:Y:S01]  /*15cd0*/  FADD R21, R4, R21 ;  /* 0x0000001504157221 */ /* 0x000fe20000000000 */
[----:B------:R-:W-:Y:S01]  /*15ce0*/  FADD R29, R9, R34 ;  /* 0x00000022091d7221 */ /* 0x000fe20000000000 */
[----:B------:R-:W4:Y:S01]  /*15cf0*/  LDCU.64 UR10, c[0x0][0x428] ;  /* 0x00008500ff0a77ac */ /* 0x000f220008000a00 */
[----:B------:R-:W-:Y:S01]  /*15d00*/  FADD R37, R37, R32 ;  /* 0x0000002025257221 */ /* 0x000fe20000000000 */
[----:B------:R-:W-:Y:S01]  /*15d10*/  FADD R19, R19, R16 ;  /* 0x0000001013137221 */ /* 0x000fe20000000000 */
[----:B------:R-:W-:Y:S01]  /*15d20*/  FADD R33, R7, R24 ;  /* 0x0000001807217221 */ /* 0x000fe20000000000 */
[----:B0-----:R-:W-:Y:S01]  /*15d30*/  UIMAD UR5, UR7, 0x3, URZ ;  /* 0x00000003070578a4 */ /* 0x001fe2000f8e02ff */
[----:B------:R-:W-:Y:S01]  /*15d40*/  IMAD R8, R69, UR6, RZ ;  /* 0x0000000645087c24 */ /* 0x000fe2000f8e02ff */
[----:B------:R-:W-:-:S02]  /*15d50*/  IADD3 R11, PT, PT, RZ, -UR7, RZ ;  /* 0x80000007ff0b7c10 */ /* 0x000fc4000fffe0ff */
[----:B-1----:R-:W-:Y:S02]  /*15d60*/  ULEA UR4, UR8, UR5, 0x1 ;  /* 0x0000000508047291 */ /* 0x002fe4000f8e08ff */
[----:B------:R-:W-:-:S04]  /*15d70*/  IADD3 R9, PT, PT, R8, UR5, RZ ;  /* 0x0000000508097c10 */ /* 0x000fc8000fffe0ff */
[----:B------:R-:W-:Y:S01]  /*15d80*/  IADD3 R2, PT, PT, R8, UR4, RZ ;  /* 0x0000000408027c10 */ /* 0x000fe2000fffe0ff */
[----:B------:R-:W-:Y:S01]  /*15d90*/  UIADD3 UR4, UPT, UPT, UR4, -UR8, URZ ;  /* 0x8000000804047290 */ /* 0x000fe2000fffe0ff */
[----:B----4-:R-:W-:Y:S02]  /*15da0*/  IADD3 R6, P1, PT, R9, UR10, RZ ;  /* 0x0000000a09067c10 */ /* 0x010fe4000ff3e0ff */
[----:B------:R-:W-:-:S03]  /*15db0*/  IADD3 R2, P0, PT, R2, UR10, RZ ;  /* 0x0000000a02027c10 */ /* 0x000fc6000ff1e0ff */
[----:B------:R-:W-:Y:S02]  /*15dc0*/  IADD3 R5, PT, PT, R8, UR4, RZ ;  /* 0x0000000408057c10 */ /* 0x000fe4000fffe0ff */
[----:B------:R-:W-:Y:S02]  /*15dd0*/  LEA R11, R11, UR4, 0x1 ;  /* 0x000000040b0b7c11 */ /* 0x000fe4000f8e08ff */
[----:B------:R-:W-:Y:S02]  /*15de0*/  IADD3.X R3, PT, PT, RZ, UR11, RZ, P0, !PT ;  /* 0x0000000bff037c10 */ /* 0x000fe400087fe4ff */
[----:B------:R-:W-:Y:S02]  /*15df0*/  IADD3 R4, P0, PT, R5, UR10, RZ ;  /* 0x0000000a05047c10 */ /* 0x000fe4000ff1e0ff */
[----:B------:R-:W-:Y:S01]  /*15e00*/  LEA R10, R11, R8, 0x1 ;  /* 0x000000080b0a7211 */ /* 0x000fe200078e08ff */
[----:B------:R0:W-:Y:S01]  /*15e10*/  REDG.E.ADD.F32.FTZ.RN.STRONG.GPU desc[UR20][R2.64], R37 ;  /* 0x00000025020079a6 */ /* 0x0001e2000c12f314 */
[----:B------:R-:W-:-:S02]  /*15e20*/  IADD3.X R5, PT, PT, RZ, UR11, RZ, P0, !PT ;  /* 0x0000000bff057c10 */ /* 0x000fc400087fe4ff */
[C-C-:B------:R-:W-:Y:S02]  /*15e30*/  IADD3 R12, PT, PT, R8.reuse, UR7, R11.reuse ;  /* 0x00000007080c7c10 */ /* 0x140fe4000fffe00b */
[----:B------:R-:W-:Y:S01]  /*15e40*/  IADD3 R15, PT, PT, R8, UR8, R11 ;  /* 0x00000008080f7c10 */ /* 0x000fe2000fffe00b */
[----:B------:R1:W-:Y:S01]  /*15e50*/  REDG.E.ADD.F32.FTZ.RN.STRONG.GPU desc[UR20][R4.64], R13 ;  /* 0x0000000d040079a6 */ /* 0x0003e2000c12f314 */
[----:B------:R-:W-:Y:S02]  /*15e60*/  IADD3 R16, PT, PT, -R11, R10, RZ ;  /* 0x0000000a0b107210 */ /* 0x000fe40007ffe1ff */
[----:B------:R-:W-:Y:S02]  /*15e70*/  IADD3 R8, P0, PT, R10, UR10, RZ ;  /* 0x0000000a0a087c10 */ /* 0x000fe4000ff1e0ff */
[----:B------:R-:W-:Y:S02]  /*15e80*/  IADD3 R10, PT, PT, R9, -UR7, RZ ;  /* 0x80000007090a7c10 */ /* 0x000fe4000fffe0ff */
[----:B------:R-:W-:-:S02]  /*15e90*/  IADD3.X R9, PT, PT, RZ, UR11, RZ, P0, !PT ;  /* 0x0000000bff097c10 */ /* 0x000fc400087fe4ff */
[----:B------:R-:W-:Y:S02]  /*15ea0*/  IADD3.X R7, PT, PT, RZ, UR11, RZ, P1, !PT ;  /* 0x0000000bff077c10 */ /* 0x000fe40008ffe4ff */
[----:B------:R-:W-:Y:S02]  /*15eb0*/  IADD3 R14, PT, PT, R10, -UR7, RZ ;  /* 0x800000070a0e7c10 */ /* 0x000fe4000fffe0ff */
[----:B0-----:R-:W-:Y:S01]  /*15ec0*/  IADD3 R2, P0, PT, R12, UR10, RZ ;  /* 0x0000000a0c027c10 */ /* 0x001fe2000ff1e0ff */
[----:B------:R0:W-:Y:S01]  /*15ed0*/  REDG.E.ADD.F32.FTZ.RN.STRONG.GPU desc[UR20][R6.64], R29 ;  /* 0x0000001d060079a6 */ /* 0x0001e2000c12f314 */
[----:B------:R-:W-:Y:S02]  /*15ee0*/  IADD3 R10, P1, PT, R10, UR10, RZ ;  /* 0x0000000a0a0a7c10 */ /* 0x000fe4000ff3e0ff */
[----:B------:R-:W-:Y:S01]  /*15ef0*/  IADD3.X R3, PT, PT, RZ, UR11, RZ, P0, !PT ;  /* 0x0000000bff037c10 */ /* 0x000fe200087fe4ff */
[----:B------:R4:W-:Y:S01]  /*15f00*/  REDG.E.ADD.F32.FTZ.RN.STRONG.GPU desc[UR20][R8.64], R33 ;  /* 0x00000021080079a6 */ /* 0x0009e2000c12f314 */
[----:B------:R-:W-:-:S02]  /*15f10*/  IADD3.X R11, PT, PT, RZ, UR11, RZ, P1, !PT ;  /* 0x0000000bff0b7c10 */ /* 0x000fc40008ffe4ff */
[----:B-1----:R-:W-:Y:S01]  /*15f20*/  IADD3 R4, P0, PT, R15, UR10, RZ ;  /* 0x0000000a0f047c10 */ /* 0x002fe2000ff1e0ff */
[----:B------:R4:W-:Y:S01]  /*15f30*/  REDG.E.ADD.F32.FTZ.RN.STRONG.GPU desc[UR20][R2.64], R23 ;  /* 0x00000017020079a6 */ /* 0x0009e2000c12f314 */
[----:B------:R-:W-:Y:S02]  /*15f40*/  IADD3 R12, P1, PT, R16, UR10, RZ ;  /* 0x0000000a100c7c10 */ /* 0x000fe4000ff3e0ff */
[----:B------:R-:W-:Y:S01]  /*15f50*/  IADD3 R14, P2, PT, R14, UR10, RZ ;  /* 0x0000000a0e0e7c10 */ /* 0x000fe2000ff5e0ff */
[----:B------:R4:W-:Y:S01]  /*15f60*/  REDG.E.ADD.F32.FTZ.RN.STRONG.GPU desc[UR20][R10.64], R31 ;  /* 0x0000001f0a0079a6 */ /* 0x0009e2000c12f314 */
[----:B------:R-:W-:Y:S02]  /*15f70*/  IADD3.X R5, PT, PT, RZ, UR11, RZ, P0, !PT ;  /* 0x0000000bff057c10 */ /* 0x000fe400087fe4ff */
[----:B------:R-:W-:Y:S02]  /*15f80*/  IADD3.X R13, PT, PT, RZ, UR11, RZ, P1, !PT ;  /* 0x0000000bff0d7c10 */ /* 0x000fe40008ffe4ff */
[----:B------:R-:W-:Y:S01]  /*15f90*/  IADD3.X R15, PT, PT, RZ, UR11, RZ, P2, !PT ;  /* 0x0000000bff0f7c10 */ /* 0x000fe200097fe4ff */
[----:B------:R4:W-:Y:S04]  /*15fa0*/  REDG.E.ADD.F32.FTZ.RN.STRONG.GPU desc[UR20][R4.64], R21 ;  /* 0x00000015040079a6 */ /* 0x0009e8000c12f314 */
[----:B------:R4:W-:Y:S04]  /*15fb0*/  REDG.E.ADD.F32.FTZ.RN.STRONG.GPU desc[UR20][R12.64], R35 ;  /* 0x000000230c0079a6 */ /* 0x0009e8000c12f314 */
[----:B------:R4:W-:Y:S01]  /*15fc0*/  REDG.E.ADD.F32.FTZ.RN.STRONG.GPU desc[UR20][R14.64], R19 ;  /* 0x000000130e0079a6 */ /* 0x0009e2000c12f314 */
[----:B------:R-:W-:Y:S01]  /*15fd0*/  FADD R0, R17, R0 ;  /* 0x0000000011007221 */ /* 0x000fe20000000000 */
[----:B------:R-:W-:Y:S01]  /*15fe0*/  FADD R25, R25, R38 ;  /* 0x0000002619197221 */ /* 0x000fe20000000000 */
[----:B------:R-:W-:Y:S01]  /*15ff0*/  FADD R18, R27, R18 ;  /* 0x000000121b127221 */ /* 0x000fe20000000000 */
[----:B0-----:R-:W-:-:S02]  /*16000*/  CS2R R6, SRZ ;  /* 0x0000000000067805 */ /* 0x001fc4000001ff00 */
[----:B------:R-:W-:Y:S01]  /*16010*/  MOV R17, RZ ;  /* 0x000000ff00117202 */ /* 0x000fe20000000f00 */
[----:B------:R-:W-:Y:S06]  /*16020*/  BRA `(.L_x_447) ;  /* 0x0000000000187947 */ /* 0x000fec0003800000 */
.L_x_442:
[----:B------:R-:W-:Y:S01]  /*16030*/  FADD R7, RZ, R18 ;  /* 0x00000012ff077221 */ /* 0x000fe20000000000 */
[----:B------:R-:W-:Y:S02]  /*16040*/  HFMA2 R25, -RZ, RZ, 0, 0 ;  /* 0x00000000ff197431 */ /* 0x000fe400000001ff */
[----:B------:R-:W-:Y:S01]  /*16050*/  FADD R6, RZ, R12 ;  /* 0x0000000cff067221 */ /* 0x000fe20000000000 */
[----:B------:R-:W-:Y:S02]  /*16060*/  HFMA2 R18, -RZ, RZ, 0, 0 ;  /* 0x00000000ff127431 */ /* 0x000fe400000001ff */
[----:B------:R-:W-:Y:S01]  /*16070*/  FADD R17, RZ, R17 ;  /* 0x00000011ff117221 */ /* 0x000fe20000000000 */
[----:B------:R-:W-:-:S07]  /*16080*/  MOV R0, RZ ;  /* 0x000000ff00007202 */ /* 0x000fce0000000f00 */
.L_x_447:
[----:B----4-:R-:W0:Y:S01]  /*16090*/  LDC R4, c[0x0][0x438] ;  /* 0x00010e00ff047b82 */ /* 0x010e220000000800 */
[----:B------:R-:W1:Y:S01]  /*160a0*/  LDCU UR4, c[0x0][0x430] ;  /* 0x00008600ff0477ac */ /* 0x000e620008000800 */
[----:B------:R-:W-:Y:S01]  /*160b0*/  FADD R25, R6, R25 ;  /* 0x0000001906197221 */ /* 0x000fe20000000000 */
[----:B------:R-:W-:Y:S01]  /*160c0*/  FADD R15, R7, R18 ;  /* 0x00000012070f7221 */ /* 0x000fe20000000000 */
[----:B------:R-:W-:Y:S01]  /*160d0*/  FADD R17, R17, R0 ;  /* 0x0000000011117221 */ /* 0x000fe20000000000 */
[----:B------:R-:W4:Y:S03]  /*160e0*/  LDCU.64 UR6, c[0x0][0x428] ;  /* 0x00008500ff0677ac */ /* 0x000f260008000a00 */
[----:B------:R-:W5:Y:S01]  /*160f0*/  LDC.64 R12, c[0x0][0x3c0] ;  /* 0x0000f000ff0c7b82 */ /* 0x000f620000000a00 */
[----:B-1----:R-:W-:Y:S01]  /*16100*/  IMAD R5, R69, UR4, RZ ;  /* 0x0000000445057c24 */ /* 0x002fe2000f8e02ff */
[----:B------:R-:W1:Y:S04]  /*16110*/  LDCU.64 UR4, c[0x0][0x3b8] ;  /* 0x00007700ff0477ac */ /* 0x000e680008000a00 */
[----:B0-----:R-:W-:-:S04]  /*16120*/  LEA R2, R4, R5, 0x1 ;  /* 0x0000000504027211 */ /* 0x001fc800078e08ff */
[C---:B------:R-:W-:Y:S02]  /*16130*/  IADD3 R4, PT, PT, R2.reuse, -R4, RZ ;  /* 0x8000000402047210 */ /* 0x040fe40007ffe0ff */
[----:B----4-:R-:W-:Y:S01]  /*16140*/  IADD3 R2, P0, PT, R2, UR6, RZ ;  /* 0x0000000602027c10 */ /* 0x010fe2000ff1e0ff */
[----:B-----5:R-:W-:Y:S01]  /*16150*/  IMAD R12, R69, R12, RZ ;  /* 0x0000000c450c7224 */ /* 0x020fe200078e02ff */
[----:B------:R-:W-:Y:S02]  /*16160*/  IADD3 R4, P1, PT, R4, UR6, RZ ;  /* 0x0000000604047c10 */ /* 0x000fe4000ff3e0ff */
[----:B------:R-:W-:Y:S02]  /*16170*/  IADD3.X R3, PT, PT, RZ, UR7, RZ, P0, !PT ;  /* 0x00000007ff037c10 */ /* 0x000fe400087fe4ff */
[----:B------:R-:W-:Y:S02]  /*16180*/  LEA R8, R13, R12, 0x1 ;  /* 0x0000000c0d087211 */ /* 0x000fe400078e08ff */
[----:B------:R-:W-:Y:S01]  /*16190*/  IADD3 R6, P0, PT, R5, UR6, RZ ;  /* 0x0000000605067c10 */ /* 0x000fe2000ff1e0ff */
[----:B------:R0:W-:Y:S01]  /*161a0*/  REDG.E.ADD.F32.FTZ.RN.STRONG.GPU desc[UR20][R2.64], R15 ;  /* 0x0000000f020079a6 */ /* 0x0001e2000c12f314 */
[----:B------:R-:W-:-:S02]  /*161b0*/  IADD3 R10, PT, PT, R8, -R13, RZ ;  /* 0x8000000d080a7210 */ /* 0x000fc40007ffe0ff */
[----:B------:R-:W-:Y:S02]  /*161c0*/  IADD3.X R7, PT, PT, RZ, UR7, RZ, P0, !PT ;  /* 0x00000007ff077c10 */ /* 0x000fe400087fe4ff */
[----:B------:R-:W-:Y:S02]  /*161d0*/  IADD3.X R5, PT, PT, RZ, UR7, RZ, P1, !PT ;  /* 0x00000007ff057c10 */ /* 0x000fe40008ffe4ff */
[----:B-1----:R-:W-:Y:S02]  /*161e0*/  IADD3 R8, P0, PT, R8, UR4, RZ ;  /* 0x0000000408087c10 */ /* 0x002fe4000ff1e0ff */
[----:B------:R-:W-:Y:S01]  /*161f0*/  IADD3 R10, P1, PT, R10, UR4, RZ ;  /* 0x000000040a0a7c10 */ /* 0x000fe2000ff3e0ff */
[----:B------:R-:W-:Y:S01]  /*16200*/  FADD R75, RZ, R75 ;  /* 0x0000004bff4b7221 */ /* 0x000fe20000000000 */
[----:B------:R-:W-:Y:S01]  /*16210*/  IADD3 R12, P2, PT, R12, UR4, RZ ;  /* 0x000000040c0c7c10 */ /* 0x000fe2000ff5e0ff */
[----:B0-----:R-:W-:Y:S01]  /*16220*/  FADD R3, RZ, R76 ;  /* 0x0000004cff037221 */ /* 0x001fe20000000000 */
[----:B------:R-:W-:Y:S01]  /*16230*/  IADD3.X R9, PT, PT, RZ, UR5, RZ, P0, !PT ;  /* 0x00000005ff097c10 */ /* 0x000fe200087fe4ff */
[----:B------:R-:W-:Y:S01]  /*16240*/  FADD R77, RZ, R77 ;  /* 0x0000004dff4d7221 */ /* 0x000fe20000000000 */
[----:B------:R-:W-:Y:S01]  /*16250*/  IADD3.X R11, PT, PT, RZ, UR5, RZ, P1, !PT ;  /* 0x00000005ff0b7c10 */ /* 0x000fe20008ffe4ff */
[----:B------:R-:W-:Y:S01]  /*16260*/  REDG.E.ADD.F32.FTZ.RN.STRONG.GPU desc[UR20][R4.64], R17 ;  /* 0x00000011040079a6 */ /* 0x000fe2000c12f314 */
[----:B------:R-:W-:-:S03]  /*16270*/  IADD3.X R13, PT, PT, RZ, UR5, RZ, P2, !PT ;  /* 0x00000005ff0d7c10 */ /* 0x000fc600097fe4ff */
[----:B------:R-:W-:Y:S04]  /*16280*/  REDG.E.ADD.F32.FTZ.RN.STRONG.GPU desc[UR20][R6.64], R25 ;  /* 0x00000019060079a6 */ /* 0x000fe8000c12f314 */
[----:B------:R-:W-:Y:S04]  /*16290*/  REDG.E.ADD.F32.FTZ.RN.STRONG.GPU desc[UR20][R8.64], R75 ;  /* 0x0000004b080079a6 */ /* 0x000fe8000c12f314 */
[----:B------:R-:W-:Y:S04]  /*162a0*/  REDG.E.ADD.F32.FTZ.RN.STRONG.GPU desc[UR20][R10.64], R3 ;  /* 0x000000030a0079a6 */ /* 0x000fe8000c12f314 */
[----:B------:R-:W-:Y:S01]  /*162b0*/  REDG.E.ADD.F32.FTZ.RN.STRONG.GPU desc[UR20][R12.64], R77 ;  /* 0x0000004d0c0079a6 */ /* 0x000fe2000c12f314 */
[----:B------:R-:W-:Y:S05]  /*162c0*/  EXIT ;  /* 0x000000000000794d */ /* 0x000fea0003800000 */
        .weak           $__internal_5_$__cuda_sm20_rcp_rn_f32_slowpath
        .type           $__internal_5_$__cuda_sm20_rcp_rn_f32_slowpath,@function
        .size           $__internal_5_$__cuda_sm20_rcp_rn_f32_slowpath,($__internal_6_$__cuda_sm20_sqrt_rn_f32_slowpath - $__internal_5_$__cuda_sm20_rcp_rn_f32_slowpath)
$__internal_5_$__cuda_sm20_rcp_rn_f32_slowpath:
        /* <DEDUP_REMOVED lines=15> */
.L_x_449:
[----:B------:R-:W-:-:S04]  /*163c0*/  IADD3 R24, PT, PT, R22, -0xfd, RZ ;  /* 0xffffff0316187810 */ /* 0x000fc80007ffe0ff */
[----:B------:R-:W-:-:S13]  /*163d0*/  ISETP.GT.U32.AND P0, PT, R24, 0x1, PT ;  /* 0x000000011800780c */ /* 0x000fda0003f04070 */
[----:B------:R-:W-:Y:S05]  /*163e0*/  @P0 BRA `(.L_x_451) ;  /* 0x0000000000780947 */ /* 0x000fea0003800000 */
[----:B------:R-:W-:Y:S02]  /*163f0*/  LOP3.LUT R15, R85, 0x7fffff, RZ, 0xc0, !PT ;  /* 0x007fffff550f7812 */ /* 0x000fe400078ec0ff */
[----:B------:R-:W-:Y:S02]  /*16400*/  MOV R19, 0x3 ;  /* 0x0000000300137802 */ /* 0x000fe40000000f00 */
[----:B------:R-:W-:Y:S02]  /*16410*/  LOP3.LUT R15, R15, 0x3f800000, RZ, 0xfc, !PT ;  /* 0x3f8000000f0f7812 */ /* 0x000fe400078efcff */
[----:B------:R-:W-:Y:S02]  /*16420*/  SHF.L.U32 R19, R19, R24, RZ ;  /* 0x0000001813137219 */ /* 0x000fe400000006ff */
[----:B------:R-:W0:Y:S02]  /*16430*/  MUFU.RCP R16, R15 ;  /* 0x0000000f00107308 */ /* 0x000e240000001000 */
[----:B0-----:R-:W-:-:S04]  /*16440*/  FFMA R17, R15, R16, -1 ;  /* 0xbf8000000f117423 */ /* 0x001fc80000000010 */
[----:B------:R-:W-:-:S04]  /*16450*/  FADD.FTZ R17, -R17, -RZ ;  /* 0x800000ff11117221 */ /* 0x000fc80000010100 */
[CCC-:B------:R-:W-:Y:S01]  /*16460*/  FFMA.RM R18, R16.reuse, R17.reuse, R16.reuse ;  /* 0x0000001110127223 */ /* 0x1c0fe20000004010 */
[----:B------:R-:W-:-:S04]  /*16470*/  FFMA.RP R17, R16, R17, R16 ;  /* 0x0000001110117223 */ /* 0x000fc80000008010 */
[C---:B------:R-:W-:Y:S02]  /*16480*/  LOP3.LUT R16, R18.reuse, 0x7fffff, RZ, 0xc0, !PT ;  /* 0x007fffff12107812 */ /* 0x040fe400078ec0ff */
[----:B------:R-:W-:Y:S02]  /*16490*/  FSETP.NEU.FTZ.AND P0, PT, R18, R17, PT ;  /* 0x000000111200720b */ /* 0x000fe40003f1d000 */
[----:B------:R-:W-:Y:S02]  /*164a0*/  LOP3.LUT R16, R16, 0x800000, RZ, 0xfc, !PT ;  /* 0x0080000010107812 */ /* 0x000fe400078efcff */
[----:B------:R-:W-:Y:S02]  /*164b0*/  SEL R17, RZ, 0xffffffff, !P0 ;  /* 0xffffffffff117807 */ /* 0x000fe40004000000 */
[----:B------:R-:W-:Y:S02]  /*164c0*/  LOP3.LUT R19, R19, R16, RZ, 0xc0, !PT ;  /* 0x0000001013137212 */ /* 0x000fe400078ec0ff */
[----:B------:R-:W-:-:S02]  /*164d0*/  IADD3 R17, PT, PT, -R17, RZ, RZ ;  /* 0x000000ff11117210 */ /* 0x000fc40007ffe1ff */
[-C--:B------:R-:W-:Y:S02]  /*164e0*/  SHF.R.U32.HI R19, RZ, R24.reuse, R19 ;  /* 0x00000018ff137219 */ /* 0x080fe40000011613 */
[----:B------:R-:W-:Y:S02]  /*164f0*/  LOP3.LUT P1, RZ, R17, R24, R16, 0xf8, !PT ;  /* 0x0000001811ff7212 */ /* 0x000fe4000782f810 */
[C---:B------:R-:W-:Y:S02]  /*16500*/  LOP3.LUT P0, RZ, R19.reuse, 0x1, RZ, 0xc0, !PT ;  /* 0x0000000113ff7812 */ /* 0x040fe4000780c0ff */
        /* <DEDUP_REMOVED lines=12> */
.L_x_451:
[----:B------:R0:W1:Y:S02]  /*165d0*/  MUFU.RCP R16, R85 ;  /* 0x0000005500107308 */ /* 0x0000640000001000 */
.L_x_450:
[----:B------:R-:W-:Y:S05]  /*165e0*/  BSYNC.RECONVERGENT B1 ;  /* 0x0000000000017941 */ /* 0x000fea0003800200 */
.L_x_448:
[----:B------:R-:W-:Y:S01]  /*165f0*/  HFMA2 R17, -RZ, RZ, 0, 0 ;  /* 0x00000000ff117431 */ /* 0x000fe200000001ff */
[----:B-1----:R-:W-:Y:S02]  /*16600*/  MOV R18, R16 ;  /* 0x0000001000127202 */ /* 0x002fe40000000f00 */
[----:B------:R-:W-:-:S04]  /*16610*/  MOV R16, R20 ;  /* 0x0000001400107202 */ /* 0x000fc80000000f00 */
[----:B0-----:R-:W-:Y:S05]  /*16620*/  RET.REL.NODEC R16 `(__kernel__vertex_shader_bwd_diff) ;  /* 0xfffffe9810747950 */ /* 0x001fea0003c3ffff */
        .weak           $__internal_6_$__cuda_sm20_sqrt_rn_f32_slowpath
        .type           $__internal_6_$__cuda_sm20_sqrt_rn_f32_slowpath,@function
        .size           $__internal_6_$__cuda_sm20_sqrt_rn_f32_slowpath,($__internal_7_$__cuda_sm3x_div_rn_noftz_f32_slowpath - $__internal_6_$__cuda_sm20_sqrt_rn_f32_slowpath)
$__internal_6_$__cuda_sm20_sqrt_rn_f32_slowpath:
        /* <DEDUP_REMOVED lines=19> */
.L_x_452:
[----:B------:R-:W-:-:S04]  /*16760*/  HFMA2 R17, -RZ, RZ, 0, 0 ;  /* 0x00000000ff117431 */ /* 0x000fc800000001ff */
[----:B------:R-:W-:Y:S05]  /*16770*/  RET.REL.NODEC R16 `(__kernel__vertex_shader_bwd_diff) ;  /* 0xfffffe9810207950 */ /* 0x000fea0003c3ffff */
        .weak           $__internal_7_$__cuda_sm3x_div_rn_noftz_f32_slowpath
        .type           $__internal_7_$__cuda_sm3x_div_rn_noftz_f32_slowpath,@function
        .size           $__internal_7_$__cuda_sm3x_div_rn_noftz_f32_slowpath,(.L_x_472 - $__internal_7_$__cuda_sm3x_div_rn_noftz_f32_slowpath)
$__internal_7_$__cuda_sm3x_div_rn_noftz_f32_slowpath:
        /* <DEDUP_REMOVED lines=34> */
.L_x_454:
[----:B------:R-:W-:Y:S01]  /*169a0*/  LEA R29, R28, 0xc0800000, 0x17 ;  /* 0xc08000001c1d7811 */ /* 0x000fe200078eb8ff */
[----:B------:R-:W-:Y:S01]  /*169b0*/  BSSY.RECONVERGENT B1, `(.L_x_459) ;  /* 0x0000036000017945 */ /* 0x000fe20003800200 */
[----:B------:R-:W-:Y:S02]  /*169c0*/  IADD3 R31, PT, PT, R31, -0x7f, RZ ;  /* 0xffffff811f1f7810 */ /* 0x000fe40007ffe0ff */
[----:B------:R-:W-:Y:S02]  /*169d0*/  IADD3 R33, PT, PT, -R29, R16, RZ ;  /* 0x000000101d217210 */ /* 0x000fe40007ffe1ff */
[C---:B------:R-:W-:Y:S01]  /*169e0*/  IADD3 R28, PT, PT, R31.reuse, 0x7f, -R28 ;  /* 0x0000007f1f1c7810 */ /* 0x040fe20007ffe81c */
[----:B------:R-:W-:Y:S01]  /*169f0*/  IMAD R15, R31, -0x800000, R15 ;  /* 0xff8000001f0f7824 */ /* 0x000fe200078e020f */
[----:B------:R-:W0:Y:S01]  /*16a00*/  MUFU.RCP R29, R33 ;  /* 0x00000021001d7308 */ /* 0x000e220000001000 */
[----:B------:R-:W-:Y:S01]  /*16a10*/  FADD.FTZ R30, -R33, -RZ ;  /* 0x800000ff211e7221 */ /* 0x000fe20000010100 */
[----:B------:R-:W-:-:S03]  /*16a20*/  IADD3 R28, PT, PT, R28, R27, RZ ;  /* 0x0000001b1c1c7210 */ /* 0x000fc60007ffe0ff */
[----:B0-----:R-:W-:-:S04]  /*16a30*/  FFMA R16, R29, R30, 1 ;  /* 0x3f8000001d107423 */ /* 0x001fc8000000001e */
[----:B------:R-:W-:-:S04]  /*16a40*/  FFMA R16, R29, R16, R29 ;  /* 0x000000101d107223 */ /* 0x000fc8000000001d */
        /* <DEDUP_REMOVED lines=21> */
[----:B------:R-:W-:Y:S02]  /*16ba0*/  IADD3 R16, PT, PT, R27, 0x20, RZ ;  /* 0x000000201b107810 */ /* 0x000fe40007ffe0ff */
[----:B------:R-:W-:Y:S02]  /*16bb0*/  LOP3.LUT R31, R31, 0x7fffff, RZ, 0xc0, !PT ;  /* 0x007fffff1f1f7812 */ /* 0x000fe400078ec0ff */
[----:B------:R-:W-:Y:S02]  /*16bc0*/  ISETP.NE.AND P4, PT, R27, RZ, PT ;  /* 0x000000ff1b00720c */ /* 0x000fe40003f85270 */
        /* <DEDUP_REMOVED lines=16> */
.L_x_461:
[----:B------:R-:W-:-:S04]  /*16cd0*/  LOP3.LUT R15, R15, 0x80000000, RZ, 0xc0, !PT ;  /* 0x800000000f0f7812 */ /* 0x000fc800078ec0ff */
[----:B------:R-:W-:Y:S01]  /*16ce0*/  LOP3.LUT R15, R15, 0x7f800000, RZ, 0xfc, !PT ;  /* 0x7f8000000f0f7812 */ /* 0x000fe200078efcff */
[----:B------:R-:W-:Y:S06]  /*16cf0*/  BRA `(.L_x_462) ;  /* 0x0000000000047947 */ /* 0x000fec0003800000 */
.L_x_460:
[----:B------:R-:W-:-:S07]  /*16d00*/  LEA R15, R28, R15, 0x17 ;  /* 0x0000000f1c0f7211 */ /* 0x000fce00078eb8ff */
.L_x_462:
[----:B------:R-:W-:Y:S05]  /*16d10*/  BSYNC.RECONVERGENT B1 ;  /* 0x0000000000017941 */ /* 0x000fea0003800200 */
.L_x_459:
[----:B------:R-:W-:Y:S05]  /*16d20*/  BRA `(.L_x_463) ;  /* 0x0000000000207947 */ /* 0x000fea0003800000 */
.L_x_458:
[----:B------:R-:W-:-:S04]  /*16d30*/  LOP3.LUT R15, R16, 0x80000000, R15, 0x48, !PT ;  /* 0x80000000100f7812 */ /* 0x000fc800078e480f */
[----:B------:R-:W-:Y:S01]  /*16d40*/  LOP3.LUT R15, R15, 0x7f800000, RZ, 0xfc, !PT ;  /* 0x7f8000000f0f7812 */ /* 0x000fe200078efcff */
[----:B------:R-:W-:Y:S06]  /*16d50*/  BRA `(.L_x_463) ;  /* 0x0000000000147947 */ /* 0x000fec0003800000 */
.L_x_457:
[----:B------:R-:W-:Y:S01]  /*16d60*/  LOP3.LUT R15, R16, 0x80000000, R15, 0x48, !PT ;  /* 0x80000000100f7812 */ /* 0x000fe200078e480f */
[----:B------:R-:W-:Y:S06]  /*16d70*/  BRA `(.L_x_463) ;  /* 0x00000000000c7947 */ /* 0x000fec0003800000 */
.L_x_456:
[----:B------:R-:W0:Y:S01]  /*16d80*/  MUFU.RSQ R15, -QNAN ;  /* 0xffc00000000f7908 */ /* 0x000e220000001400 */
[----:B------:R-:W-:Y:S05]  /*16d90*/  BRA `(.L_x_463) ;  /* 0x0000000000047947 */ /* 0x000fea0003800000 */
.L_x_455:
[----:B------:R-:W-:-:S07]  /*16da0*/  FADD.FTZ R15, R15, R16 ;  /* 0x000000100f0f7221 */ /* 0x000fce0000010000 */
.L_x_463:
[----:B------:R-:W-:Y:S05]  /*16db0*/  BSYNC.RECONVERGENT B0 ;  /* 0x0000000000007941 */ /* 0x000fea0003800200 */
.L_x_453:
[----:B------:R-:W-:-:S04]  /*16dc0*/  HFMA2 R27, -RZ, RZ, 0, 0 ;  /* 0x00000000ff1b7431 */ /* 0x000fc800000001ff */
[----:B0-----:R-:W-:Y:S05]  /*16dd0*/  RET.REL.NODEC R26 `(__kernel__vertex_shader_bwd_diff) ;  /* 0xfffffe901a887950 */ /* 0x001fea0003c3ffff */
.L_x_464:
        /* <DEDUP_REMOVED lines=10> */
.L_x_472:


//--------------------- .nv.global.init           --------------------------
	.section	.nv.global.init,"aw",@progbits
	.align	4
.nv.global.init:
	.type		__cudart_i2opi_f,@object
	.size		__cudart_i2opi_f,(.L_0 - __cudart_i2opi_f)
__cudart_i2opi_f:
        /*0000*/ 	.byte	0x41, 0x90, 0x43, 0x3c, 0x99, 0x95, 0x62, 0xdb, 0xc0, 0xdd, 0x34, 0xf5, 0xd1, 0x57, 0x27, 0xfc
        /*0010*/ 	.byte	0x29, 0x15, 0x44, 0x4e, 0x6e, 0x83, 0xf9, 0xa2
.L_0:


//--------------------- .nv.shared.reserved.0     --------------------------
	.section	.nv.shared.reserved.0,"aw",@nobits
	.weak		__nv_reservedSMEM_offset_0_alias
	.size		__nv_reservedSMEM_offset_0_alias, 0, 64
	.other		__nv_reservedSMEM_offset_0_alias,@"STO_CUDA_RESERVED_SHARED STV_DEFAULT"
__nv_reservedSMEM_offset_0_alias:
	.zero		0
	.zero		64


//--------------------- .nv.constant0._Z23__kernel__vertex_shader16DiffTensorView_0S_S_S_j10TensorViewS0_S0_S0_S0_S0_S_S_S_ffjjjjjj --------------------------
	.section	.nv.constant0._Z23__kernel__vertex_shader16DiffTensorView_0S_S_S_j10TensorViewS0_S0_S0_S0_S0_S_S_S_ffjjjjjj,"a",@progbits
	.sectionflags	@""
	.align	4
.nv.constant0._Z23__kernel__vertex_shader16DiffTensorView_0S_S_S_j10TensorViewS0_S0_S0_S0_S0_S_S_S_ffjjjjjj:
	.zero		2056


//--------------------- .nv.constant0.__kernel__vertex_shader_fwd_diff --------------------------
	.section	.nv.constant0.__kernel__vertex_shader_fwd_diff,"a",@progbits
	.sectionflags	@""
	.align	4
.nv.constant0.__kernel__vertex_shader_fwd_diff:
	.zero		2056


//--------------------- .nv.constant0.__kernel__vertex_shader_bwd_diff --------------------------
	.section	.nv.constant0.__kernel__vertex_shader_bwd_diff,"a",@progbits
	.sectionflags	@""
	.align	4
.nv.constant0.__kernel__vertex_shader_bwd_diff:
	.zero		2056


//--------------------- SYMBOLS --------------------------

	.type		.nv.reservedSmem.offset0,@object
	.size		.nv.reservedSmem.offset0,0x4
